def attn_fwd(
    Q,
    K,
    V,
    Out,
    Lse,
    sm_scale,
    stride_qz,
    stride_qh,
    stride_qm,
    stride_qk,
    stride_kz,
    stride_kh,
    stride_kn,
    stride_kk,
    stride_vz,
    stride_vh,
    stride_vn,
    stride_vk,
    stride_oz,
    stride_oh,
    stride_om,
    stride_ok,
    seqlen_q,
    seqlen_k,
    BLOCK_M: tl.constexpr,
    BLOCK_N: tl.constexpr,
    HEAD_DIM: tl.constexpr,
    CAUSAL: tl.constexpr,
):
    start_m = tl.program_id(0)
    off_hz = tl.program_id(1)
    q_off = off_hz * stride_qh
    k_off = off_hz * stride_kh
    v_off = off_hz * stride_vh
    offs_m = start_m * BLOCK_M + tl.arange(0, BLOCK_M)
    offs_d = tl.arange(0, HEAD_DIM)
    offs_n = tl.arange(0, BLOCK_N)
    q_ptrs = Q + q_off + offs_m[:, None] * stride_qm + offs_d[None, :] * stride_qk
    k_ptrs = K + k_off + offs_d[:, None] * stride_kk + offs_n[None, :] * stride_kn
    v_ptrs = V + v_off + offs_n[:, None] * stride_vn + offs_d[None, :] * stride_vk
    m_i = tl.full([BLOCK_M], float("-inf"), dtype=tl.float32)
    l_i = tl.zeros([BLOCK_M], dtype=tl.float32) + 1.0
    acc = tl.zeros([BLOCK_M, HEAD_DIM], dtype=tl.float32)
    q = tl.load(q_ptrs)
    acc, l_i, m_i = _attn_fwd_inner(
        acc,
        l_i,
        m_i,
        q,
        k_ptrs,
        v_ptrs,
        sm_scale,
        stride_kn,
        stride_vn,
        start_m,
        seqlen_k,
        BLOCK_M,
        BLOCK_N,
        HEAD_DIM,
        CAUSAL,
    )
    acc = acc / l_i[:, None]
    lse = m_i + tl.math.log2(l_i) / 1.4426950408889634
    o_ptrs = (
        Out
        + off_hz * stride_oh
        + offs_m[:, None] * stride_om
        + offs_d[None, :] * stride_ok
    )
    tl.store(o_ptrs, acc.to(Out.dtype.element_ty))
    tl.store(Lse + off_hz * seqlen_q + offs_m, lse)

# config = {"BLOCK_M": 128, "BLOCK_N": 128, "HEAD_DIM": 256, "arch": "sm_80", "causal": false, "dtype": "bf16", "num_stages": 2, "num_warps": 8}
# arch = sm_80


// ===== COMPILED SASS (sm_80) =====

	.target	sm_80

	.elftype	@"ET_EXEC"


//--------------------- .note.nv.tkinfo           --------------------------
	.section	.note.nv.tkinfo,"",@"SHT_NOTE"
	.sectionflags	@"SHF_NOTE_NV_TKINFO"
	.tkinfo
        /*0018*/ 	.word	0x00000002
        /*0030*/ 	.string	""
        /*0030*/ 	.string	"ptxas"
        /*0030*/ 	.string	"Cuda compilation tools, release 13.0, V13.0.88"
        /*0030*/ 	.string	"Build cuda_13.0.r13.0/compiler.36424714_0"
        /*0030*/ 	.string	"-v  -suppress-debug-info  -lineinfo  -arch sm_80 "



//--------------------- .note.nv.cuinfo           --------------------------
	.section	.note.nv.cuinfo,"",@"SHT_NOTE"
	.sectionflags	@"SHF_NOTE_NV_CUINFO"
        /*0018*/ 	.short	0x0002
        /*001a*/ 	.short	0x0050
        /*001c*/ 	.short	0x0082
	.zero		2


//--------------------- .nv.info                  --------------------------
	.section	.nv.info,"",@"SHT_CUDA_INFO"
	.align	4


	//----- nvinfo : EIATTR_REGCOUNT
	.align		4
        /*0000*/ 	.byte	0x04, 0x2f
        /*0002*/ 	.short	(.L_2 - .L_1)
	.align		4
.L_1:
        /*0004*/ 	.word	index@(attn_fwd)
        /*0008*/ 	.word	0x000000ff


	//----- nvinfo : EIATTR_FRAME_SIZE
	.align		4
.L_2:
        /*000c*/ 	.byte	0x04, 0x11
        /*000e*/ 	.short	(.L_4 - .L_3)
	.align		4
.L_3:
        /*0010*/ 	.word	index@(attn_fwd)
        /*0014*/ 	.word	0x00000ac8


	//----- nvinfo : EIATTR_MIN_STACK_SIZE
	.align		4
.L_4:
        /*0018*/ 	.byte	0x04, 0x12
        /*001a*/ 	.short	(.L_6 - .L_5)
	.align		4
.L_5:
        /*001c*/ 	.word	index@(attn_fwd)
        /*0020*/ 	.word	0x00000ac8
.L_6:


//--------------------- .nv.info.attn_fwd         --------------------------
	.section	.nv.info.attn_fwd,"",@"SHT_CUDA_INFO"
	.sectionflags	@""
	.align	4


	//----- nvinfo : EIATTR_CUDA_API_VERSION
	.align		4
        /*0000*/ 	.byte	0x04, 0x37
        /*0002*/ 	.short	(.L_8 - .L_7)
.L_7:
        /*0004*/ 	.word	0x00000082


	//----- nvinfo : EIATTR_SW2861232_WAR
	.align		4
.L_8:
        /*0008*/ 	.byte	0x01, 0x35
	.zero		2


	//----- nvinfo : EIATTR_PARAM_CBANK
	.align		4
        /*000c*/ 	.byte	0x04, 0x0a
        /*000e*/ 	.short	(.L_10 - .L_9)
	.align		4
.L_9:
        /*0010*/ 	.word	index@(.nv.constant0.attn_fwd)
        /*0014*/ 	.short	0x0160
        /*0016*/ 	.short	0x0088


	//----- nvinfo : EIATTR_CBANK_PARAM_SIZE
	.align		4
.L_10:
        /*0018*/ 	.byte	0x03, 0x19
        /*001a*/ 	.short	0x0088


	//----- nvinfo : EIATTR_KPARAM_INFO
	.align		4
        /*001c*/ 	.byte	0x04, 0x17
        /*001e*/ 	.short	(.L_12 - .L_11)
.L_11:
        /*0020*/ 	.word	0x00000000
        /*0024*/ 	.short	0x0019
        /*0026*/ 	.short	0x0080
        /*0028*/ 	.byte	0x00, 0xf4, 0x21, 0x00


	//----- nvinfo : EIATTR_KPARAM_INFO
	.align		4
.L_12:
        /*002c*/ 	.byte	0x04, 0x17
        /*002e*/ 	.short	(.L_14 - .L_13)
.L_13:
        /*0030*/ 	.word	0x00000000
        /*0034*/ 	.short	0x0018
        /*0036*/ 	.short	0x0078
        /*0038*/ 	.byte	0x00, 0xf4, 0x21, 0x00


	//----- nvinfo : EIATTR_KPARAM_INFO
	.align		4
.L_14:
        /*003c*/ 	.byte	0x04, 0x17
        /*003e*/ 	.short	(.L_16 - .L_15)
.L_15:
        /*0040*/ 	.word	0x00000000
        /*0044*/ 	.short	0x0017
        /*0046*/ 	.short	0x0070
        /*0048*/ 	.byte	0x00, 0xf0, 0x11, 0x00


	//----- nvinfo : EIATTR_KPARAM_INFO
	.align		4
.L_16:
        /*004c*/ 	.byte	0x04, 0x17
        /*004e*/ 	.short	(.L_18 - .L_17)
.L_17:
        /*0050*/ 	.word	0x00000000
        /*0054*/ 	.short	0x0016
        /*0056*/ 	.short	0x006c
        /*0058*/ 	.byte	0x00, 0xf0, 0x11, 0x00


	//----- nvinfo : EIATTR_KPARAM_INFO
	.align		4
.L_18:
        /*005c*/ 	.byte	0x04, 0x17
        /*005e*/ 	.short	(.L_20 - .L_19)
.L_19:
        /*0060*/ 	.word	0x00000000
        /*0064*/ 	.short	0x0015
        /*0066*/ 	.short	0x0068
        /*0068*/ 	.byte	0x00, 0xf0, 0x11, 0x00


	//----- nvinfo : EIATTR_KPARAM_INFO
	.align		4
.L_20:
        /*006c*/ 	.byte	0x04, 0x17
        /*006e*/ 	.short	(.L_22 - .L_21)
.L_21:
        /*0070*/ 	.word	0x00000000
        /*0074*/ 	.short	0x0014
        /*0076*/ 	.short	0x0064
        /*0078*/ 	.byte	0x00, 0xf0, 0x11, 0x00


	//----- nvinfo : EIATTR_KPARAM_INFO
	.align		4
.L_22:
        /*007c*/ 	.byte	0x04, 0x17
        /*007e*/ 	.short	(.L_24 - .L_23)
.L_23:
        /*0080*/ 	.word	0x00000000
        /*0084*/ 	.short	0x0013
        /*0086*/ 	.short	0x0060
        /*0088*/ 	.byte	0x00, 0xf0, 0x11, 0x00


	//----- nvinfo : EIATTR_KPARAM_INFO
	.align		4
.L_24:
        /*008c*/ 	.byte	0x04, 0x17
        /*008e*/ 	.short	(.L_26 - .L_25)
.L_25:
        /*0090*/ 	.word	0x00000000
        /*0094*/ 	.short	0x0012
        /*0096*/ 	.short	0x005c
        /*0098*/ 	.byte	0x00, 0xf0, 0x11, 0x00


	//----- nvinfo : EIATTR_KPARAM_INFO
	.align		4
.L_26:
        /*009c*/ 	.byte	0x04, 0x17
        /*009e*/ 	.short	(.L_28 - .L_27)
.L_27:
        /*00a0*/ 	.word	0x00000000
        /*00a4*/ 	.short	0x0011
        /*00a6*/ 	.short	0x0058
        /*00a8*/ 	.byte	0x00, 0xf0, 0x11, 0x00


	//----- nvinfo : EIATTR_KPARAM_INFO
	.align		4
.L_28:
        /*00ac*/ 	.byte	0x04, 0x17
        /*00ae*/ 	.short	(.L_30 - .L_29)
.L_29:
        /*00b0*/ 	.word	0x00000000
        /*00b4*/ 	.short	0x0010
        /*00b6*/ 	.short	0x0054
        /*00b8*/ 	.byte	0x00, 0xf0, 0x11, 0x00


	//----- nvinfo : EIATTR_KPARAM_INFO
	.align		4
.L_30:
        /*00bc*/ 	.byte	0x04, 0x17
        /*00be*/ 	.short	(.L_32 - .L_31)
.L_31:
        /*00c0*/ 	.word	0x00000000
        /*00c4*/ 	.short	0x000f
        /*00c6*/ 	.short	0x0050
        /*00c8*/ 	.byte	0x00, 0xf0, 0x11, 0x00


	//----- nvinfo : EIATTR_KPARAM_INFO
	.align		4
.L_32:
        /*00cc*/ 	.byte	0x04, 0x17
        /*00ce*/ 	.short	(.L_34 - .L_33)
.L_33:
        /*00d0*/ 	.word	0x00000000
        /*00d4*/ 	.short	0x000e
        /*00d6*/ 	.short	0x004c
        /*00d8*/ 	.byte	0x00, 0xf0, 0x11, 0x00


	//----- nvinfo : EIATTR_KPARAM_INFO
	.align		4
.L_34:
        /*00dc*/ 	.byte	0x04, 0x17
        /*00de*/ 	.short	(.L_36 - .L_35)
.L_35:
        /*00e0*/ 	.word	0x00000000
        /*00e4*/ 	.short	0x000d
        /*00e6*/ 	.short	0x0048
        /*00e8*/ 	.byte	0x00, 0xf0, 0x11, 0x00


	//----- nvinfo : EIATTR_KPARAM_INFO
	.align		4
.L_36:
        /*00ec*/ 	.byte	0x04, 0x17
        /*00ee*/ 	.short	(.L_38 - .L_37)
.L_37:
        /*00f0*/ 	.word	0x00000000
        /*00f4*/ 	.short	0x000c
        /*00f6*/ 	.short	0x0044
        /*00f8*/ 	.byte	0x00, 0xf0, 0x11, 0x00


	//----- nvinfo : EIATTR_KPARAM_INFO
	.align		4
.L_38:
        /*00fc*/ 	.byte	0x04, 0x17
        /*00fe*/ 	.short	(.L_40 - .L_39)
.L_39:
        /*0100*/ 	.word	0x00000000
        /*0104*/ 	.short	0x000b
        /*0106*/ 	.short	0x0040
        /*0108*/ 	.byte	0x00, 0xf0, 0x11, 0x00


	//----- nvinfo : EIATTR_KPARAM_INFO
	.align		4
.L_40:
        /*010c*/ 	.byte	0x04, 0x17
        /*010e*/ 	.short	(.L_42 - .L_41)
.L_41:
        /*0110*/ 	.word	0x00000000
        /*0114*/ 	.short	0x000a
        /*0116*/ 	.short	0x003c
        /*0118*/ 	.byte	0x00, 0xf0, 0x11, 0x00


	//----- nvinfo : EIATTR_KPARAM_INFO
	.align		4
.L_42:
        /*011c*/ 	.byte	0x04, 0x17
        /*011e*/ 	.short	(.L_44 - .L_43)
.L_43:
        /*0120*/ 	.word	0x00000000
        /*0124*/ 	.short	0x0009
        /*0126*/ 	.short	0x0038
        /*0128*/ 	.byte	0x00, 0xf0, 0x11, 0x00


	//----- nvinfo : EIATTR_KPARAM_INFO
	.align		4
.L_44:
        /*012c*/ 	.byte	0x04, 0x17
        /*012e*/ 	.short	(.L_46 - .L_45)
.L_45:
        /*0130*/ 	.word	0x00000000
        /*0134*/ 	.short	0x0008
        /*0136*/ 	.short	0x0034
        /*0138*/ 	.byte	0x00, 0xf0, 0x11, 0x00


	//----- nvinfo : EIATTR_KPARAM_INFO
	.align		4
.L_46:
        /*013c*/ 	.byte	0x04, 0x17
        /*013e*/ 	.short	(.L_48 - .L_47)
.L_47:
        /*0140*/ 	.word	0x00000000
        /*0144*/ 	.short	0x0007
        /*0146*/ 	.short	0x0030
        /*0148*/ 	.byte	0x00, 0xf0, 0x11, 0x00


	//----- nvinfo : EIATTR_KPARAM_INFO
	.align		4
.L_48:
        /*014c*/ 	.byte	0x04, 0x17
        /*014e*/ 	.short	(.L_50 - .L_49)
.L_49:
        /*0150*/ 	.word	0x00000000
        /*0154*/ 	.short	0x0006
        /*0156*/ 	.short	0x002c
        /*0158*/ 	.byte	0x00, 0xf0, 0x11, 0x00


	//----- nvinfo : EIATTR_KPARAM_INFO
	.align		4
.L_50:
        /*015c*/ 	.byte	0x04, 0x17
        /*015e*/ 	.short	(.L_52 - .L_51)
.L_51:
        /*0160*/ 	.word	0x00000000
        /*0164*/ 	.short	0x0005
        /*0166*/ 	.short	0x0028
        /*0168*/ 	.byte	0x00, 0xf0, 0x11, 0x00


	//----- nvinfo : EIATTR_KPARAM_INFO
	.align		4
.L_52:
        /*016c*/ 	.byte	0x04, 0x17
        /*016e*/ 	.short	(.L_54 - .L_53)
.L_53:
        /*0170*/ 	.word	0x00000000
        /*0174*/ 	.short	0x0004
        /*0176*/ 	.short	0x0020
        /*0178*/ 	.byte	0x00, 0xf4, 0x21, 0x00


	//----- nvinfo : EIATTR_KPARAM_INFO
	.align		4
.L_54:
        /*017c*/ 	.byte	0x04, 0x17
        /*017e*/ 	.short	(.L_56 - .L_55)
.L_55:
        /*0180*/ 	.word	0x00000000
        /*0184*/ 	.short	0x0003
        /*0186*/ 	.short	0x0018
        /*0188*/ 	.byte	0x00, 0xf4, 0x21, 0x00


	//----- nvinfo : EIATTR_KPARAM_INFO
	.align		4
.L_56:
        /*018c*/ 	.byte	0x04, 0x17
        /*018e*/ 	.short	(.L_58 - .L_57)
.L_57:
        /*0190*/ 	.word	0x00000000
        /*0194*/ 	.short	0x0002
        /*0196*/ 	.short	0x0010
        /*0198*/ 	.byte	0x00, 0xf4, 0x21, 0x00


	//----- nvinfo : EIATTR_KPARAM_INFO
	.align		4
.L_58:
        /*019c*/ 	.byte	0x04, 0x17
        /*019e*/ 	.short	(.L_60 - .L_59)
.L_59:
        /*01a0*/ 	.word	0x00000000
        /*01a4*/ 	.short	0x0001
        /*01a6*/ 	.short	0x0008
        /*01a8*/ 	.byte	0x00, 0xf4, 0x21, 0x00


	//----- nvinfo : EIATTR_KPARAM_INFO
	.align		4
.L_60:
        /*01ac*/ 	.byte	0x04, 0x17
        /*01ae*/ 	.short	(.L_62 - .L_61)
.L_61:
        /*01b0*/ 	.word	0x00000000
        /*01b4*/ 	.short	0x0000
        /*01b6*/ 	.short	0x0000
        /*01b8*/ 	.byte	0x00, 0xf4, 0x21, 0x00


	//----- nvinfo : EIATTR_MAXREG_COUNT
	.align		4
.L_62:
        /*01bc*/ 	.byte	0x03, 0x1b
        /*01be*/ 	.short	0x00ff


	//----- nvinfo : EIATTR_NUM_BARRIERS
	.align		4
        /*01c0*/ 	.byte	0x02, 0x4c
        /*01c2*/ 	.byte	0x01
	.zero		1


	//----- nvinfo : EIATTR_ANNOTATIONS
	.align		4
        /*01c4*/ 	.byte	0x04, 0x55
        /*01c6*/ 	.short	(.L_64 - .L_63)


	//   ....[0]....
.L_63:
        /*01c8*/ 	.word	0x00000001
        /*01cc*/ 	.byte	0xd0, 0x00, 0x00, 0x00, 0x01, 0x00, 0x00, 0x00, 0xf0, 0x29, 0x00, 0x00, 0x01, 0x00, 0x00, 0x00
        /* <DEDUP_REMOVED lines=478> */
        /*1fbc*/ 	.byte	0xb0, 0x93, 0x01, 0x00, 0x01, 0x00, 0x00, 0x00, 0x40, 0x9f, 0x01, 0x00


	//----- nvinfo : EIATTR_MERCURY_ISA_VERSION
	.align		4
.L_64:
        /*1fc8*/ 	.byte	0x03, 0x5f
        /*1fca*/ 	.short	0x0000


	//----- nvinfo : EIATTR_COOP_GROUP_MASK_REGIDS
	.align		4
        /*1fcc*/ 	.byte	0x04, 0x29
        /*1fce*/ 	.short	(.L_66 - .L_65)


	//   ....[0]....
.L_65:
        /*1fd0*/ 	.word	0xffffffff


	//   ....[1]....
        /*1fd4*/ 	.word	0xffffffff


	//   ....[2]....
        /*1fd8*/ 	.word	0xffffffff


	//   ....[3]....
        /*1fdc*/ 	.word	0xffffffff


	//   ....[4]....
        /*1fe0*/ 	.word	0xffffffff


	//   ....[5]....
        /*1fe4*/ 	.word	0xffffffff


	//   ....[6]....
        /*1fe8*/ 	.word	0xffffffff


	//   ....[7]....
        /*1fec*/ 	.word	0xffffffff


	//   ....[8]....
        /*1ff0*/ 	.word	0xffffffff


	//   ....[9]....
        /*1ff4*/ 	.word	0xffffffff


	//   ....[10]....
        /*1ff8*/ 	.word	0xffffffff


	//   ....[11]....
        /*1ffc*/ 	.word	0xffffffff


	//   ....[12]....
        /*2000*/ 	.word	0xffffffff


	//   ....[13]....
        /*2004*/ 	.word	0xffffffff


	//   ....[14]....
        /*2008*/ 	.word	0xffffffff


	//   ....[15]....
        /*200c*/ 	.word	0xffffffff


	//   ....[16]....
        /*2010*/ 	.word	0xffffffff


	//   ....[17]....
        /*2014*/ 	.word	0xffffffff


	//   ....[18]....
        /*2018*/ 	.word	0xffffffff


	//   ....[19]....
        /*201c*/ 	.word	0xffffffff


	//   ....[20]....
        /*2020*/ 	.word	0xffffffff


	//   ....[21]....
        /*2024*/ 	.word	0xffffffff


	//   ....[22]....
        /*2028*/ 	.word	0xffffffff


	//   ....[23]....
        /*202c*/ 	.word	0xffffffff


	//   ....[24]....
        /*2030*/ 	.word	0xffffffff


	//   ....[25]....
        /*2034*/ 	.word	0xffffffff


	//   ....[26]....
        /*2038*/ 	.word	0xffffffff


	//   ....[27]....
        /*203c*/ 	.word	0xffffffff


	//   ....[28]....
        /*2040*/ 	.word	0xffffffff


	//   ....[29]....
        /*2044*/ 	.word	0xffffffff


	//   ....[30]....
        /*2048*/ 	.word	0xffffffff


	//   ....[31]....
        /*204c*/ 	.word	0xffffffff


	//   ....[32]....
        /*2050*/ 	.word	0xffffffff


	//   ....[33]....
        /*2054*/ 	.word	0xffffffff


	//   ....[34]....
        /*2058*/ 	.word	0xffffffff


	//   ....[35]....
        /*205c*/ 	.word	0xffffffff


	//   ....[36]....
        /*2060*/ 	.word	0xffffffff


	//   ....[37]....
        /*2064*/ 	.word	0xffffffff


	//   ....[38]....
        /*2068*/ 	.word	0xffffffff


	//   ....[39]....
        /*206c*/ 	.word	0xffffffff


	//   ....[40]....
        /*2070*/ 	.word	0xffffffff


	//   ....[41]....
        /*2074*/ 	.word	0xffffffff


	//   ....[42]....
        /*2078*/ 	.word	0xffffffff


	//   ....[43]....
        /*207c*/ 	.word	0xffffffff


	//   ....[44]....
        /*2080*/ 	.word	0xffffffff


	//   ....[45]....
        /*2084*/ 	.word	0xffffffff


	//   ....[46]....
        /*2088*/ 	.word	0xffffffff


	//   ....[47]....
        /*208c*/ 	.word	0xffffffff


	//   ....[48]....
        /*2090*/ 	.word	0xffffffff


	//   ....[49]....
        /*2094*/ 	.word	0xffffffff


	//   ....[50]....
        /*2098*/ 	.word	0xffffffff


	//   ....[51]....
        /*209c*/ 	.word	0xffffffff


	//   ....[52]....
        /*20a0*/ 	.word	0xffffffff


	//   ....[53]....
        /*20a4*/ 	.word	0xffffffff


	//   ....[54]....
        /*20a8*/ 	.word	0xffffffff


	//   ....[55]....
        /*20ac*/ 	.word	0xffffffff


	//   ....[56]....
        /*20b0*/ 	.word	0xffffffff


	//   ....[57]....
        /*20b4*/ 	.word	0xffffffff


	//   ....[58]....
        /*20b8*/ 	.word	0xffffffff


	//   ....[59]....
        /*20bc*/ 	.word	0xffffffff


	//   ....[60]....
        /*20c0*/ 	.word	0xffffffff


	//   ....[61]....
        /*20c4*/ 	.word	0xffffffff


	//   ....[62]....
        /*20c8*/ 	.word	0xffffffff


	//   ....[63]....
        /*20cc*/ 	.word	0xffffffff


	//   ....[64]....
        /*20d0*/ 	.word	0xffffffff


	//   ....[65]....
        /*20d4*/ 	.word	0xffffffff


	//   ....[66]....
        /*20d8*/ 	.word	0xffffffff


	//   ....[67]....
        /*20dc*/ 	.word	0xffffffff


	//   ....[68]....
        /*20e0*/ 	.word	0xffffffff


	//   ....[69]....
        /*20e4*/ 	.word	0xffffffff


	//   ....[70]....
        /*20e8*/ 	.word	0xffffffff


	//   ....[71]....
        /*20ec*/ 	.word	0xffffffff


	//   ....[72]....
        /*20f0*/ 	.word	0xffffffff


	//   ....[73]....
        /*20f4*/ 	.word	0xffffffff


	//   ....[74]....
        /*20f8*/ 	.word	0xffffffff


	//   ....[75]....
        /*20fc*/ 	.word	0xffffffff


	//   ....[76]....
        /*2100*/ 	.word	0xffffffff


	//   ....[77]....
        /*2104*/ 	.word	0xffffffff


	//   ....[78]....
        /*2108*/ 	.word	0xffffffff


	//   ....[79]....
        /*210c*/ 	.word	0xffffffff


	//   ....[80]....
        /*2110*/ 	.word	0xffffffff


	//   ....[81]....
        /*2114*/ 	.word	0xffffffff


	//   ....[82]....
        /*2118*/ 	.word	0xffffffff


	//   ....[83]....
        /*211c*/ 	.word	0xffffffff


	//   ....[84]....
        /*2120*/ 	.word	0xffffffff


	//   ....[85]....
        /*2124*/ 	.word	0xffffffff


	//   ....[86]....
        /*2128*/ 	.word	0xffffffff


	//   ....[87]....
        /*212c*/ 	.word	0xffffffff


	//----- nvinfo : EIATTR_COOP_GROUP_INSTR_OFFSETS
	.align		4
.L_66:
        /*2130*/ 	.byte	0x04, 0x28
        /*2132*/ 	.short	(.L_68 - .L_67)


	//   ....[0]....
.L_67:
        /*2134*/ 	.word	0x0000c530


	//   ....[1]....
        /*2138*/ 	.word	0x0000c540


	//   ....[2]....
        /*213c*/ 	.word	0x0000c550


	//   ....[3]....
        /*2140*/ 	.word	0x0000c560


	//   ....[4]....
        /*2144*/ 	.word	0x0000c570


	//   ....[5]....
        /*2148*/ 	.word	0x0000c580


	//   ....[6]....
        /*214c*/ 	.word	0x0000c590


	//   ....[7]....
        /*2150*/ 	.word	0x0000c5a0


	//   ....[8]....
        /*2154*/ 	.word	0x0000c5b0


	//   ....[9]....
        /*2158*/ 	.word	0x0000c5c0


	//   ....[10]....
        /*215c*/ 	.word	0x0000c5d0


	//   ....[11]....
        /*2160*/ 	.word	0x0000c5e0


	//   ....[12]....
        /*2164*/ 	.word	0x0000c5f0


	//   ....[13]....
        /*2168*/ 	.word	0x0000c600


	//   ....[14]....
        /*216c*/ 	.word	0x0000c610


	//   ....[15]....
        /*2170*/ 	.word	0x0000c620


	//   ....[16]....
        /*2174*/ 	.word	0x0000c730


	//   ....[17]....
        /*2178*/ 	.word	0x0000c740


	//   ....[18]....
        /*217c*/ 	.word	0x0000c750


	//   ....[19]....
        /*2180*/ 	.word	0x0000c760


	//   ....[20]....
        /*2184*/ 	.word	0x0000c770


	//   ....[21]....
        /*2188*/ 	.word	0x0000c780


	//   ....[22]....
        /*218c*/ 	.word	0x0000c790


	//   ....[23]....
        /*2190*/ 	.word	0x0000c7a0


	//   ....[24]....
        /*2194*/ 	.word	0x0000c7b0


	//   ....[25]....
        /*2198*/ 	.word	0x0000c7c0


	//   ....[26]....
        /*219c*/ 	.word	0x0000c7d0


	//   ....[27]....
        /*21a0*/ 	.word	0x0000c7e0


	//   ....[28]....
        /*21a4*/ 	.word	0x0000c7f0


	//   ....[29]....
        /*21a8*/ 	.word	0x0000c800


	//   ....[30]....
        /*21ac*/ 	.word	0x0000c810


	//   ....[31]....
        /*21b0*/ 	.word	0x0000c820


	//   ....[32]....
        /*21b4*/ 	.word	0x0000cb80


	//   ....[33]....
        /*21b8*/ 	.word	0x0000cb90


	//   ....[34]....
        /*21bc*/ 	.word	0x0000cba0


	//   ....[35]....
        /*21c0*/ 	.word	0x0000cbd0


	//   ....[36]....
        /*21c4*/ 	.word	0x0000cbf0


	//   ....[37]....
        /*21c8*/ 	.word	0x0000cc00


	//   ....[38]....
        /*21cc*/ 	.word	0x0000cc40


	//   ....[39]....
        /*21d0*/ 	.word	0x0000cc50


	//   ....[40]....
        /*21d4*/ 	.word	0x0000cc60


	//   ....[41]....
        /*21d8*/ 	.word	0x0000ccf0


	//   ....[42]....
        /*21dc*/ 	.word	0x0000cd10


	//   ....[43]....
        /*21e0*/ 	.word	0x0000cd30


	//   ....[44]....
        /*21e4*/ 	.word	0x0000e1c0


	//   ....[45]....
        /*21e8*/ 	.word	0x0000e1d0


	//   ....[46]....
        /*21ec*/ 	.word	0x0000e1e0


	//   ....[47]....
        /*21f0*/ 	.word	0x0000e1f0


	//   ....[48]....
        /*21f4*/ 	.word	0x0000e200


	//   ....[49]....
        /*21f8*/ 	.word	0x0000e210


	//   ....[50]....
        /*21fc*/ 	.word	0x0000e220


	//   ....[51]....
        /*2200*/ 	.word	0x0000e230


	//   ....[52]....
        /*2204*/ 	.word	0x0000e240


	//   ....[53]....
        /*2208*/ 	.word	0x0000e250


	//   ....[54]....
        /*220c*/ 	.word	0x0000e260


	//   ....[55]....
        /*2210*/ 	.word	0x0000e270


	//   ....[56]....
        /*2214*/ 	.word	0x0000e280


	//   ....[57]....
        /*2218*/ 	.word	0x0000e290


	//   ....[58]....
        /*221c*/ 	.word	0x0000e2a0


	//   ....[59]....
        /*2220*/ 	.word	0x0000e2b0


	//   ....[60]....
        /*2224*/ 	.word	0x0000e3d0


	//   ....[61]....
        /*2228*/ 	.word	0x0000e3e0


	//   ....[62]....
        /*222c*/ 	.word	0x0000e3f0


	//   ....[63]....
        /*2230*/ 	.word	0x0000e400


	//   ....[64]....
        /*2234*/ 	.word	0x0000e410


	//   ....[65]....
        /*2238*/ 	.word	0x0000e420


	//   ....[66]....
        /*223c*/ 	.word	0x0000e430


	//   ....[67]....
        /*2240*/ 	.word	0x0000e440


	//   ....[68]....
        /*2244*/ 	.word	0x0000e450


	//   ....[69]....
        /*2248*/ 	.word	0x0000e460


	//   ....[70]....
        /*224c*/ 	.word	0x0000e470


	//   ....[71]....
        /*2250*/ 	.word	0x0000e480


	//   ....[72]....
        /*2254*/ 	.word	0x0000e490


	//   ....[73]....
        /*2258*/ 	.word	0x0000e4a0


	//   ....[74]....
        /*225c*/ 	.word	0x0000e4b0


	//   ....[75]....
        /*2260*/ 	.word	0x0000e4c0


	//   ....[76]....
        /*2264*/ 	.word	0x0000e7a0


	//   ....[77]....
        /*2268*/ 	.word	0x0000e7b0


	//   ....[78]....
        /*226c*/ 	.word	0x0000e7c0


	//   ....[79]....
        /*2270*/ 	.word	0x0000e7f0


	//   ....[80]....
        /*2274*/ 	.word	0x0000e810


	//   ....[81]....
        /*2278*/ 	.word	0x0000e820


	//   ....[82]....
        /*227c*/ 	.word	0x0000e860


	//   ....[83]....
        /*2280*/ 	.word	0x0000e870


	//   ....[84]....
        /*2284*/ 	.word	0x0000e880


	//   ....[85]....
        /*2288*/ 	.word	0x0000e920


	//   ....[86]....
        /*228c*/ 	.word	0x0000e940


	//   ....[87]....
        /*2290*/ 	.word	0x0000e960


	//----- nvinfo : EIATTR_EXIT_INSTR_OFFSETS
	.align		4
.L_68:
        /*2294*/ 	.byte	0x04, 0x1c
        /*2296*/ 	.short	(.L_70 - .L_69)


	//   ....[0]....
.L_69:
        /*2298*/ 	.word	0x0001aa90


	//   ....[1]....
        /*229c*/ 	.word	0x0001ab40


	//----- nvinfo : EIATTR_REQNTID
	.align		4
.L_70:
        /*22a0*/ 	.byte	0x04, 0x10
        /*22a2*/ 	.short	(.L_72 - .L_71)
.L_71:
        /*22a4*/ 	.word	0x00000100
        /*22a8*/ 	.word	0x00000001
        /*22ac*/ 	.word	0x00000001
.L_72:


//--------------------- .nv.callgraph             --------------------------
	.section	.nv.callgraph,"",@"SHT_CUDA_CALLGRAPH"
	.align	4
	.sectionentsize	8
	.align		4
        /*0000*/ 	.word	0x00000000
	.align		4
        /*0004*/ 	.word	0xffffffff
	.align		4
        /*0008*/ 	.word	0x00000000
	.align		4
        /*000c*/ 	.word	0xfffffffe
	.align		4
        /*0010*/ 	.word	0x00000000
	.align		4
        /*0014*/ 	.word	0xfffffffd
	.align		4
        /*0018*/ 	.word	0x00000000
	.align		4
        /*001c*/ 	.word	0xfffffffc


//--------------------- .nv.rel.action            --------------------------
	.section	.nv.rel.action,"",@"SHT_CUDA_RELOCINFO"
	.align	8
	.sectionentsize	8
        /*0000*/ 	.byte	0x73, 0x00, 0x00, 0x00, 0x00, 0x00, 0x00, 0x00, 0x00, 0x00, 0x00, 0x11, 0x25, 0x00, 0x05, 0x36


//--------------------- .nv.constant4             --------------------------
	.section	.nv.constant4,"a",@progbits
	.align	8
	.align		8
.nv.constant4:
        /*0000*/ 	.dword	_$_str


//--------------------- .nv.constant0.attn_fwd    --------------------------
	.section	.nv.constant0.attn_fwd,"a",@progbits
	.sectionflags	@""
	.align	4
.nv.constant0.attn_fwd:
	.zero		488


//--------------------- .text.attn_fwd            --------------------------
	.section	.text.attn_fwd,"ax",@progbits
	.sectioninfo	@"SHI_REGISTERS=255"
	.align	128
        .global         attn_fwd
        .type           attn_fwd,@function
        .size           attn_fwd,(.L_x_3 - attn_fwd)
        .other          attn_fwd,@"STO_CUDA_ENTRY STV_DEFAULT"
attn_fwd:
.text.attn_fwd:
[----:B------:R-:W-:-:S03]  /*0000*/  MOV R1, c[0x0][0x28] ;  /* 0x00000a0000017a02 */ /* 0x000fc60000000f00 */
[----:B------:R-:W0:Y:S01]  /*0010*/  S2R R138, SR_TID.X ;  /* 0x00000000008a7919 */ /* 0x000e220000002100 */
[----:B------:R-:W-:Y:S01]  /*0020*/  IADD3 R1, R1, -0xac8, RZ ;  /* 0xfffff53801017810 */ /* 0x000fe20007ffe0ff */
[----:B------:R-:W-:Y:S01]  /*0030*/  ULDC.64 UR4, c[0x0][0x118] ;  /* 0x0000460000047ab9 */ /* 0x000fe20000000a00 */
[----:B------:R-:W-:Y:S01]  /*0040*/  MOV R13, c[0x0][0x198] ;  /* 0x00006600000d7a02 */ /* 0x000fe20000000f00 */
[----:B------:R-:W1:Y:S04]  /*0050*/  S2R R3, SR_CTAID.X ;  /* 0x0000000000037919 */ /* 0x000e680000002500 */
[----:B------:R-:W2:Y:S01]  /*0060*/  S2R R140, SR_CTAID.Y ;  /* 0x00000000008c7919 */ /* 0x000ea20000002600 */
[----:B0-----:R-:W-:Y:S02]  /*0070*/  LOP3.LUT R2, R138, 0x7f, RZ, 0xc0, !PT ;  /* 0x0000007f8a027812 */ /* 0x001fe400078ec0ff */
[----:B------:R-:W-:-:S03]  /*0080*/  SHF.R.U32.HI R4, RZ, 0x7, R138 ;  /* 0x00000007ff047819 */ /* 0x000fc6000001168a */
[----:B-1----:R-:W-:Y:S01]  /*0090*/  IMAD R5, R3, 0x80, R2 ;  /* 0x0000008003057824 */ /* 0x002fe200078e0202 */
[----:B------:R-:W-:Y:S01]  /*00a0*/  SGXT.U32 R142, R4, 0x1 ;  /* 0x00000001048e781a */ /* 0x000fe20000000000 */
[----:B--2---:R-:W-:Y:S02]  /*00b0*/  IMAD R0, R140, c[0x0][0x190], RZ ;  /* 0x000064008c007a24 */ /* 0x004fe400078e02ff */
[----:B------:R-:W-:Y:S01]  /*00c0*/  IMAD R3, R5, c[0x0][0x194], RZ ;  /* 0x0000650005037a24 */ /* 0x000fe200078e02ff */
[----:B------:R0:W-:Y:S01]  /*00d0*/  STL [R1+0x98c], R5 ;  /* 0x00098c0501007387 */ /* 0x0001e20000100800 */
[----:B------:R-:W-:Y:S02]  /*00e0*/  IMAD.SHL.U32 R4, R0, 0x2, RZ ;  /* 0x0000000200047824 */ /* 0x000fe400078e00ff */
[----:B------:R-:W-:Y:S02]  /*00f0*/  IMAD R7, R142, c[0x0][0x198], RZ ;  /* 0x000066008e077a24 */ /* 0x000fe400078e02ff */
[----:B------:R-:W-:Y:S01]  /*0100*/  IMAD.HI R0, R0, 0x2, RZ ;  /* 0x0000000200007827 */ /* 0x000fe200078e02ff */
[----:B0-----:R-:W-:-:S03]  /*0110*/  SHF.L.U32 R5, R3, 0x1, RZ ;  /* 0x0000000103057819 */ /* 0x001fc600000006ff */
[----:B------:R-:W-:Y:S01]  /*0120*/  IMAD.HI R3, R3, 0x2, RZ ;  /* 0x0000000203037827 */ /* 0x000fe200078e02ff */
[----:B------:R-:W-:-:S03]  /*0130*/  IADD3 R4, P0, P1, R5, c[0x0][0x160], R4 ;  /* 0x0000580005047a10 */ /* 0x000fc6000791e004 */
[----:B------:R-:W-:Y:S01]  /*0140*/  IMAD R5, R13, 0x2, R7 ;  /* 0x000000020d057824 */ /* 0x000fe200078e0207 */
[----:B------:R-:W-:Y:S02]  /*0150*/  IADD3.X R0, R3, c[0x0][0x164], R0, P0, P1 ;  /* 0x0000590003007a10 */ /* 0x000fe400007e2400 */
[----:B------:R-:W-:Y:S02]  /*0160*/  LEA R8, P0, R7, R4, 0x1 ;  /* 0x0000000407087211 */ /* 0x000fe400078008ff */
[----:B------:R-:W-:Y:S02]  /*0170*/  LEA R15, R13, R5, 0x1 ;  /* 0x000000050d0f7211 */ /* 0x000fe400078e08ff */
[----:B------:R-:W-:Y:S02]  /*0180*/  LEA.HI.X.SX32 R9, R7, R0, 0x1, P0 ;  /* 0x0000000007097211 */ /* 0x000fe400000f0eff */
[-C--:B------:R-:W-:Y:S01]  /*0190*/  LEA R10, P1, R5, R4.reuse, 0x1 ;  /* 0x00000004050a7211 */ /* 0x080fe200078208ff */
[----:B------:R-:W-:Y:S01]  /*01a0*/  IMAD R7, R13, 0x2, R15 ;  /* 0x000000020d077824 */ /* 0x000fe200078e020f */
[----:B------:R-:W-:Y:S01]  /*01b0*/  LEA R14, P0, R15, R4, 0x1 ;  /* 0x000000040f0e7211 */ /* 0x000fe200078008ff */
[----:B------:R0:W2:Y:S01]  /*01c0*/  LDG.E.U16 R3, [R8.64] ;  /* 0x0000000408037981 */ /* 0x0000a2000c1e1500 */
[----:B------:R-:W-:-:S02]  /*01d0*/  LEA.HI.X.SX32 R11, R5, R0, 0x1, P1 ;  /* 0x00000000050b7211 */ /* 0x000fc400008f0eff */
[----:B------:R-:W-:Y:S02]  /*01e0*/  LEA R19, R13, R7, 0x1 ;  /* 0x000000070d137211 */ /* 0x000fe400078e08ff */
[----:B------:R-:W-:Y:S01]  /*01f0*/  LEA.HI.X.SX32 R15, R15, R0, 0x1, P0 ;  /* 0x000000000f0f7211 */ /* 0x000fe200000f0eff */
[----:B------:R1:W3:Y:S02]  /*0200*/  LDG.E.U16 R5, [R10.64] ;  /* 0x000000040a057981 */ /* 0x0002e4000c1e1500 */
[----:B------:R-:W-:Y:S01]  /*0210*/  IMAD R21, R13, 0x2, R19 ;  /* 0x000000020d157824 */ /* 0x000fe200078e0213 */
[----:B------:R-:W-:Y:S01]  /*0220*/  LEA R16, P0, R7, R4, 0x1 ;  /* 0x0000000407107211 */ /* 0x000fe200078008ff */
[----:B------:R4:W5:Y:S03]  /*0230*/  LDG.E.U16 R6, [R14.64] ;  /* 0x000000040e067981 */ /* 0x000966000c1e1500 */
[----:B------:R-:W-:-:S02]  /*0240*/  LEA R23, R13, R21, 0x1 ;  /* 0x000000150d177211 */ /* 0x000fc400078e08ff */
[----:B------:R-:W-:Y:S02]  /*0250*/  LEA.HI.X.SX32 R17, R7, R0, 0x1, P0 ;  /* 0x0000000007117211 */ /* 0x000fe400000f0eff */
[-C--:B------:R-:W-:Y:S01]  /*0260*/  LEA R20, P0, R21, R4.reuse, 0x1 ;  /* 0x0000000415147211 */ /* 0x080fe200078008ff */
[----:B-1----:R-:W-:Y:S01]  /*0270*/  IMAD R11, R13, 0x2, R23 ;  /* 0x000000020d0b7824 */ /* 0x002fe200078e0217 */
[----:B------:R-:W-:Y:S01]  /*0280*/  LEA R18, P1, R19, R4, 0x1 ;  /* 0x0000000413127211 */ /* 0x000fe200078208ff */
[----:B------:R1:W2:Y:S01]  /*0290*/  LDG.E.U16 R7, [R16.64] ;  /* 0x0000000410077981 */ /* 0x0002a2000c1e1500 */
[----:B------:R-:W-:Y:S02]  /*02a0*/  LEA.HI.X.SX32 R21, R21, R0, 0x1, P0 ;  /* 0x0000000015157211 */ /* 0x000fe400000f0eff */
[----:B------:R-:W-:Y:S02]  /*02b0*/  LEA R22, P0, R23, R4, 0x1 ;  /* 0x0000000417167211 */ /* 0x000fe400078008ff */
[----:B------:R-:W-:Y:S01]  /*02c0*/  LEA R27, R13, R11, 0x1 ;  /* 0x0000000b0d1b7211 */ /* 0x000fe200078e08ff */
[----:B0-----:R0:W2:Y:S01]  /*02d0*/  LDG.E.U16 R8, [R20.64] ;  /* 0x0000000414087981 */ /* 0x0010a2000c1e1500 */
[----:B------:R-:W-:-:S02]  /*02e0*/  LEA.HI.X.SX32 R23, R23, R0, 0x1, P0 ;  /* 0x0000000017177211 */ /* 0x000fc400000f0eff */
[----:B------:R-:W-:Y:S01]  /*02f0*/  LEA R24, P0, R11, R4, 0x1 ;  /* 0x000000040b187211 */ /* 0x000fe200078008ff */
[----:B----4-:R-:W-:Y:S01]  /*0300*/  IMAD R15, R13, 0x2, R27 ;  /* 0x000000020d0f7824 */ /* 0x010fe200078e021b */
[-C--:B------:R-:W-:Y:S01]  /*0310*/  LEA.HI.X.SX32 R19, R19, R0.reuse, 0x1, P1 ;  /* 0x0000000013137211 */ /* 0x080fe200008f0eff */
[----:B------:R4:W2:Y:S01]  /*0320*/  LDG.E.U16 R10, [R22.64] ;  /* 0x00000004160a7981 */ /* 0x0008a2000c1e1500 */
[----:B------:R-:W-:Y:S02]  /*0330*/  LEA.HI.X.SX32 R25, R11, R0, 0x1, P0 ;  /* 0x000000000b197211 */ /* 0x000fe400000f0eff */
[----:B------:R-:W-:Y:S01]  /*0340*/  LEA R28, P0, R15, R4, 0x1 ;  /* 0x000000040f1c7211 */ /* 0x000fe200078008ff */
[----:B------:R4:W2:Y:S01]  /*0350*/  LDG.E.U16 R9, [R18.64] ;  /* 0x0000000412097981 */ /* 0x0008a2000c1e1500 */
[----:B-1----:R-:W-:Y:S02]  /*0360*/  LEA R17, R13, R15, 0x1 ;  /* 0x0000000f0d117211 */ /* 0x002fe400078e08ff */
[----:B------:R-:W-:Y:S01]  /*0370*/  LEA.HI.X.SX32 R29, R15, R0, 0x1, P0 ;  /* 0x000000000f1d7211 */ /* 0x000fe200000f0eff */
[----:B------:R1:W2:Y:S02]  /*0380*/  LDG.E.U16 R11, [R24.64] ;  /* 0x00000004180b7981 */ /* 0x0002a4000c1e1500 */
[----:B0-----:R-:W-:Y:S01]  /*0390*/  IMAD R21, R13, 0x2, R17 ;  /* 0x000000020d157824 */ /* 0x001fe200078e0211 */
[-C--:B------:R-:W-:Y:S01]  /*03a0*/  LEA R26, P1, R27, R4.reuse, 0x1 ;  /* 0x000000041b1a7211 */ /* 0x080fe200078208ff */
[----:B------:R0:W2:Y:S01]  /*03b0*/  LDG.E.U16 R12, [R28.64] ;  /* 0x000000041c0c7981 */ /* 0x0000a2000c1e1500 */
[----:B----4-:R-:W-:-:S04]  /*03c0*/  LEA R18, P0, R17, R4, 0x1 ;  /* 0x0000000411127211 */ /* 0x010fc800078008ff */
[-C--:B------:R-:W-:Y:S02]  /*03d0*/  LEA.HI.X.SX32 R19, R17, R0.reuse, 0x1, P0 ;  /* 0x0000000011137211 */ /* 0x080fe400000f0eff */
[----:B------:R-:W-:Y:S02]  /*03e0*/  LEA R17, R13, R21, 0x1 ;  /* 0x000000150d117211 */ /* 0x000fe400078e08ff */
[----:B------:R-:W-:Y:S01]  /*03f0*/  LEA.HI.X.SX32 R27, R27, R0, 0x1, P1 ;  /* 0x000000001b1b7211 */ /* 0x000fe200008f0eff */
[----:B------:R4:W2:Y:S02]  /*0400*/  LDG.E.U16 R14, [R18.64] ;  /* 0x00000004120e7981 */ /* 0x0008a4000c1e1500 */
[----:B------:R-:W-:Y:S01]  /*0410*/  IMAD R31, R13, 0x2, R17 ;  /* 0x000000020d1f7824 */ /* 0x000fe200078e0211 */
[C---:B------:R-:W-:Y:S01]  /*0420*/  LEA R20, P0, R21.reuse, R4, 0x1 ;  /* 0x0000000415147211 */ /* 0x040fe200078008ff */
[----:B------:R0:W2:Y:S03]  /*0430*/  LDG.E.U16 R15, [R26.64] ;  /* 0x000000041a0f7981 */ /* 0x0000a6000c1e1500 */
[----:B------:R-:W-:-:S02]  /*0440*/  LEA.HI.X.SX32 R21, R21, R0, 0x1, P0 ;  /* 0x0000000015157211 */ /* 0x000fc400000f0eff */
[----:B-1----:R-:W-:-:S03]  /*0450*/  LEA R24, P0, R31, R4, 0x1 ;  /* 0x000000041f187211 */ /* 0x002fc600078008ff */
[----:B------:R1:W2:Y:S01]  /*0460*/  LDG.E.U16 R16, [R20.64] ;  /* 0x0000000414107981 */ /* 0x0002a2000c1e1500 */
[----:B0-----:R-:W-:-:S05]  /*0470*/  LEA R27, R13, R31, 0x1 ;  /* 0x0000001f0d1b7211 */ /* 0x001fca00078e08ff */
[----:B------:R-:W-:Y:S01]  /*0480*/  IMAD R29, R13, 0x2, R27 ;  /* 0x000000020d1d7824 */ /* 0x000fe200078e021b */
[----:B------:R-:W-:-:S04]  /*0490*/  LEA.HI.X.SX32 R25, R31, R0, 0x1, P0 ;  /* 0x000000001f197211 */ /* 0x000fc800000f0eff */
[C---:B------:R-:W-:Y:S01]  /*04a0*/  LEA R31, R13.reuse, R29, 0x1 ;  /* 0x0000001d0d1f7211 */ /* 0x040fe200078e08ff */
[----:B----4-:R0:W4:Y:S04]  /*04b0*/  LDG.E.U16 R18, [R24.64] ;  /* 0x0000000418127981 */ /* 0x010128000c1e1500 */
[----:B------:R-:W-:Y:S01]  /*04c0*/  IMAD R33, R13, 0x2, R31 ;  /* 0x000000020d217824 */ /* 0x000fe200078e021f */
[----:B------:R-:W-:-:S04]  /*04d0*/  LEA R26, P0, R27, R4, 0x1 ;  /* 0x000000041b1a7211 */ /* 0x000fc800078008ff */
[----:B-1----:R-:W-:Y:S02]  /*04e0*/  LEA R21, R13, R33, 0x1 ;  /* 0x000000210d157211 */ /* 0x002fe400078e08ff */
[----:B------:R-:W-:Y:S02]  /*04f0*/  LEA.HI.X.SX32 R27, R27, R0, 0x1, P0 ;  /* 0x000000001b1b7211 */ /* 0x000fe400000f0eff */
[-C--:B------:R-:W-:Y:S01]  /*0500*/  LEA R28, P0, R29, R4.reuse, 0x1 ;  /* 0x000000041d1c7211 */ /* 0x080fe200078008ff */
[----:B------:R-:W-:Y:S01]  /*0510*/  IMAD R35, R13, 0x2, R21 ;  /* 0x000000020d237824 */ /* 0x000fe200078e0215 */
[----:B------:R-:W-:Y:S01]  /*0520*/  LEA R22, P1, R17, R4, 0x1 ;  /* 0x0000000411167211 */ /* 0x000fe200078208ff */
[----:B------:R1:W2:Y:S01]  /*0530*/  LDG.E.U16 R20, [R26.64] ;  /* 0x000000041a147981 */ /* 0x0002a2000c1e1500 */
[----:B------:R-:W-:Y:S02]  /*0540*/  LEA.HI.X.SX32 R29, R29, R0, 0x1, P0 ;  /* 0x000000001d1d7211 */ /* 0x000fe400000f0eff */
[----:B------:R-:W-:-:S02]  /*0550*/  LEA R32, P0, R33, R4, 0x1 ;  /* 0x0000000421207211 */ /* 0x000fc400078008ff */
[----:B------:R-:W-:Y:S01]  /*0560*/  LEA R37, R13, R35, 0x1 ;  /* 0x000000230d257211 */ /* 0x000fe200078e08ff */
[----:B------:R1:W2:Y:S01]  /*0570*/  LDG.E.U16 R19, [R28.64] ;  /* 0x000000041c137981 */ /* 0x0002a2000c1e1500 */
[-C--:B------:R-:W-:Y:S02]  /*0580*/  LEA.HI.X.SX32 R33, R33, R0.reuse, 0x1, P0 ;  /* 0x0000000021217211 */ /* 0x080fe400000f0eff */
[----:B------:R-:W-:Y:S01]  /*0590*/  LEA.HI.X.SX32 R23, R17, R0, 0x1, P1 ;  /* 0x0000000011177211 */ /* 0x000fe200008f0eff */
[----:B------:R-:W-:Y:S01]  /*05a0*/  IMAD R39, R13, 0x2, R37 ;  /* 0x000000020d277824 */ /* 0x000fe200078e0225 */
[-C--:B0-----:R-:W-:Y:S02]  /*05b0*/  LEA R24, P0, R21, R4.reuse, 0x1 ;  /* 0x0000000415187211 */ /* 0x081fe400078008ff */
[----:B------:R-:W-:Y:S01]  /*05c0*/  LEA R30, P1, R31, R4, 0x1 ;  /* 0x000000041f1e7211 */ /* 0x000fe200078208ff */
[----:B------:R0:W2:Y:S01]  /*05d0*/  LDG.E.U16 R17, [R22.64] ;  /* 0x0000000416117981 */ /* 0x0000a2000c1e1500 */
[----:B------:R-:W-:-:S02]  /*05e0*/  LEA.HI.X.SX32 R25, R21, R0, 0x1, P0 ;  /* 0x0000000015197211 */ /* 0x000fc400000f0eff */
[----:B------:R-:W-:Y:S01]  /*05f0*/  LEA.HI.X.SX32 R31, R31, R0, 0x1, P1 ;  /* 0x000000001f1f7211 */ /* 0x000fe200008f0eff */
[----:B------:R0:W2:Y:S01]  /*0600*/  LDG.E.U16 R21, [R32.64] ;  /* 0x0000000420157981 */ /* 0x0000a2000c1e1500 */
[-C--:B------:R-:W-:Y:S02]  /*0610*/  LEA R34, P0, R35, R4.reuse, 0x1 ;  /* 0x0000000423227211 */ /* 0x080fe400078008ff */
[----:B-1----:R-:W-:Y:S01]  /*0620*/  LEA R29, R13, R39, 0x1 ;  /* 0x000000270d1d7211 */ /* 0x002fe200078e08ff */
[----:B------:R1:W2:Y:S01]  /*0630*/  LDG.E.U16 R24, [R24.64] ;  /* 0x0000000418187981 */ /* 0x0002a2000c1e1500 */
[----:B------:R-:W-:Y:S02]  /*0640*/  LEA R26, P1, R37, R4, 0x1 ;  /* 0x00000004251a7211 */ /* 0x000fe400078208ff */
[----:B------:R-:W-:Y:S01]  /*0650*/  LEA.HI.X.SX32 R35, R35, R0, 0x1, P0 ;  /* 0x0000000023237211 */ /* 0x000fe200000f0eff */
[----:B0-----:R0:W2:Y:S01]  /*0660*/  LDG.E.U16 R23, [R30.64] ;  /* 0x000000041e177981 */ /* 0x0010a2000c1e1500 */
[----:B------:R-:W-:-:S02]  /*0670*/  LEA R36, P0, R39, R4, 0x1 ;  /* 0x0000000427247211 */ /* 0x000fc400078008ff */
[-C--:B------:R-:W-:Y:S01]  /*0680*/  LEA.HI.X.SX32 R27, R37, R0.reuse, 0x1, P1 ;  /* 0x00000000251b7211 */ /* 0x080fe200008f0eff */
[----:B------:R1:W2:Y:S01]  /*0690*/  LDG.E.U16 R22, [R34.64] ;  /* 0x0000000422167981 */ /* 0x0002a2000c1e1500 */
[----:B------:R-:W-:Y:S01]  /*06a0*/  LEA.HI.X.SX32 R37, R39, R0, 0x1, P0 ;  /* 0x0000000027257211 */ /* 0x000fe200000f0eff */
[----:B0-----:R-:W-:Y:S01]  /*06b0*/  IMAD R31, R13, 0x2, R29 ;  /* 0x000000020d1f7824 */ /* 0x001fe200078e021d */
[----:B------:R-:W-:-:S03]  /*06c0*/  LEA R28, P0, R29, R4, 0x1 ;  /* 0x000000041d1c7211 */ /* 0x000fc600078008ff */
[----:B-1----:R0:W2:Y:S01]  /*06d0*/  LDG.E.U16 R25, [R36.64] ;  /* 0x0000000424197981 */ /* 0x0020a2000c1e1500 */
[----:B------:R-:W-:-:S03]  /*06e0*/  LEA R39, R13, R31, 0x1 ;  /* 0x0000001f0d277211 */ /* 0x000fc600078e08ff */
[----:B------:R1:W2:Y:S01]  /*06f0*/  LDG.E.U16 R27, [R26.64] ;  /* 0x000000041a1b7981 */ /* 0x0002a2000c1e1500 */
[----:B------:R-:W-:Y:S02]  /*0700*/  LEA.HI.X.SX32 R29, R29, R0, 0x1, P0 ;  /* 0x000000001d1d7211 */ /* 0x000fe400000f0eff */
[-C--:B------:R-:W-:Y:S01]  /*0710*/  LEA R32, P0, R31, R4.reuse, 0x1 ;  /* 0x000000041f207211 */ /* 0x080fe200078008ff */
[----:B------:R-:W-:Y:S01]  /*0720*/  IMAD R41, R13, 0x2, R39 ;  /* 0x000000020d297824 */ /* 0x000fe200078e0227 */
[----:B------:R-:W-:Y:S01]  /*0730*/  LEA R30, P1, R39, R4, 0x1 ;  /* 0x00000004271e7211 */ /* 0x000fe200078208ff */
[----:B------:R0:W2:Y:S01]  /*0740*/  LDG.E.U16 R28, [R28.64] ;  /* 0x000000041c1c7981 */ /* 0x0000a2000c1e1500 */
[-C--:B------:R-:W-:Y:S02]  /*0750*/  LEA.HI.X.SX32 R33, R31, R0.reuse, 0x1, P0 ;  /* 0x000000001f217211 */ /* 0x080fe400000f0eff */
[----:B------:R-:W-:Y:S02]  /*0760*/  LEA.HI.X.SX32 R31, R39, R0, 0x1, P1 ;  /* 0x00000000271f7211 */ /* 0x000fe400008f0eff */
[----:B------:R-:W-:Y:S01]  /*0770*/  LEA R34, P0, R41, R4, 0x1 ;  /* 0x0000000429227211 */ /* 0x000fe200078008ff */
[----:B-1----:R1:W2:Y:S01]  /*0780*/  LDG.E.U16 R26, [R32.64] ;  /* 0x00000004201a7981 */ /* 0x0022a2000c1e1500 */
[----:B------:R-:W-:-:S02]  /*0790*/  LEA R39, R13, R41, 0x1 ;  /* 0x000000290d277211 */ /* 0x000fc400078e08ff */
[----:B------:R-:W-:Y:S01]  /*07a0*/  LEA.HI.X.SX32 R35, R41, R0, 0x1, P0 ;  /* 0x0000000029237211 */ /* 0x000fe200000f0eff */
[----:B------:R1:W2:Y:S02]  /*07b0*/  LDG.E.U16 R31, [R30.64] ;  /* 0x000000041e1f7981 */ /* 0x0002a4000c1e1500 */
[----:B------:R-:W-:Y:S01]  /*07c0*/  IMAD R41, R13, 0x2, R39 ;  /* 0x000000020d297824 */ /* 0x000fe200078e0227 */
[----:B0-----:R-:W-:Y:S01]  /*07d0*/  LEA R36, P0, R39, R4, 0x1 ;  /* 0x0000000427247211 */ /* 0x001fe200078008ff */
[----:B------:R0:W2:Y:S03]  /*07e0*/  LDG.E.U16 R29, [R34.64] ;  /* 0x00000004221d7981 */ /* 0x0000a6000c1e1500 */
[----:B------:R-:W-:-:S05]  /*07f0*/  LEA R43, R13, R41, 0x1 ;  /* 0x000000290d2b7211 */ /* 0x000fca00078e08ff */
[----:B------:R-:W-:Y:S01]  /*0800*/  IMAD R45, R13, 0x2, R43 ;  /* 0x000000020d2d7824 */ /* 0x000fe200078e022b */
[----:B------:R-:W-:Y:S02]  /*0810*/  LEA.HI.X.SX32 R37, R39, R0, 0x1, P0 ;  /* 0x0000000027257211 */ /* 0x000fe400000f0eff */
[-C--:B------:R-:W-:Y:S02]  /*0820*/  LEA R38, P0, R41, R4.reuse, 0x1 ;  /* 0x0000000429267211 */ /* 0x080fe400078008ff */
[----:B------:R-:W-:Y:S01]  /*0830*/  LEA R47, R13, R45, 0x1 ;  /* 0x0000002d0d2f7211 */ /* 0x000fe200078e08ff */
[----:B-1----:R1:W2:Y:S01]  /*0840*/  LDG.E.U16 R32, [R36.64] ;  /* 0x0000000424207981 */ /* 0x0022a2000c1e1500 */
[----:B------:R-:W-:Y:S02]  /*0850*/  LEA R40, P1, R43, R4, 0x1 ;  /* 0x000000042b287211 */ /* 0x000fe400078208ff */
[----:B------:R-:W-:Y:S01]  /*0860*/  LEA.HI.X.SX32 R39, R41, R0, 0x1, P0 ;  /* 0x0000000029277211 */ /* 0x000fe200000f0eff */
[----:B0-----:R-:W-:Y:S01]  /*0870*/  IMAD R35, R13, 0x2, R47 ;  /* 0x000000020d237824 */ /* 0x001fe200078e022f */
[----:B------:R-:W-:-:S02]  /*0880*/  LEA R42, P0, R45, R4, 0x1 ;  /* 0x000000042d2a7211 */ /* 0x000fc400078008ff */
[-C--:B------:R-:W-:Y:S01]  /*0890*/  LEA.HI.X.SX32 R41, R43, R0.reuse, 0x1, P1 ;  /* 0x000000002b297211 */ /* 0x080fe200008f0eff */
[----:B------:R0:W2:Y:S01]  /*08a0*/  LDG.E.U16 R30, [R38.64] ;  /* 0x00000004261e7981 */ /* 0x0000a2000c1e1500 */
[----:B------:R-:W-:Y:S02]  /*08b0*/  LEA.HI.X.SX32 R43, R45, R0, 0x1, P0 ;  /* 0x000000002d2b7211 */ /* 0x000fe400000f0eff */
[----:B------:R-:W-:Y:S01]  /*08c0*/  LEA R44, P0, R47, R4, 0x1 ;  /* 0x000000042f2c7211 */ /* 0x000fe200078008ff */
[----:B------:R0:W2:Y:S01]  /*08d0*/  LDG.E.U16 R33, [R40.64] ;  /* 0x0000000428217981 */ /* 0x0000a2000c1e1500 */
[----:B------:R-:W-:Y:S02]  /*08e0*/  LEA R49, R13, R35, 0x1 ;  /* 0x000000230d317211 */ /* 0x000fe400078e08ff */
[----:B------:R-:W-:Y:S01]  /*08f0*/  LEA.HI.X.SX32 R45, R47, R0, 0x1, P0 ;  /* 0x000000002f2d7211 */ /* 0x000fe200000f0eff */
[----:B------:R0:W2:Y:S01]  /*0900*/  LDG.E.U16 R34, [R42.64] ;  /* 0x000000042a227981 */ /* 0x0000a2000c1e1500 */
[-C--:B------:R-:W-:Y:S01]  /*0910*/  LEA R46, P0, R35, R4.reuse, 0x1 ;  /* 0x00000004232e7211 */ /* 0x080fe200078008ff */
[----:B-1----:R-:W-:Y:S01]  /*0920*/  IMAD R37, R13, 0x2, R49 ;  /* 0x000000020d257824 */ /* 0x002fe200078e0231 */
[----:B------:R-:W-:Y:S01]  /*0930*/  LEA R48, P1, R49, R4, 0x1 ;  /* 0x0000000431307211 */ /* 0x000fe200078208ff */
[----:B------:R1:W2:Y:S01]  /*0940*/  LDG.E.U16 R36, [R44.64] ;  /* 0x000000042c247981 */ /* 0x0002a2000c1e1500 */
[----:B------:R-:W-:-:S02]  /*0950*/  LEA.HI.X.SX32 R47, R35, R0, 0x1, P0 ;  /* 0x00000000232f7211 */ /* 0x000fc400000f0eff */
[----:B------:R-:W-:Y:S02]  /*0960*/  LEA R50, P0, R37, R4, 0x1 ;  /* 0x0000000425327211 */ /* 0x000fe400078008ff */
[----:B0-----:R-:W-:Y:S01]  /*0970*/  LEA R41, R13, R37, 0x1 ;  /* 0x000000250d297211 */ /* 0x001fe200078e08ff */
[----:B------:R0:W2:Y:S01]  /*0980*/  LDG.E.U16 R35, [R46.64] ;  /* 0x000000042e237981 */ /* 0x0000a2000c1e1500 */
[----:B------:R-:W-:Y:S02]  /*0990*/  LEA.HI.X.SX32 R51, R37, R0, 0x1, P0 ;  /* 0x0000000025337211 */ /* 0x000fe400000f0eff */
[----:B------:R-:W-:Y:S01]  /*09a0*/  LEA R42, P0, R41, R4, 0x1 ;  /* 0x00000004292a7211 */ /* 0x000fe200078008ff */
[----:B------:R-:W-:Y:S01]  /*09b0*/  IMAD R53, R13, 0x2, R41 ;  /* 0x000000020d357824 */ /* 0x000fe200078e0229 */
[-C--:B------:R-:W-:Y:S01]  /*09c0*/  LEA.HI.X.SX32 R49, R49, R0.reuse, 0x1, P1 ;  /* 0x0000000031317211 */ /* 0x080fe200008f0eff */
[----:B------:R0:W2:Y:S01]  /*09d0*/  LDG.E.U16 R37, [R50.64] ;  /* 0x0000000432257981 */ /* 0x0000a2000c1e1500 */
[----:B------:R-:W-:-:S02]  /*09e0*/  LEA.HI.X.SX32 R43, R41, R0, 0x1, P0 ;  /* 0x00000000292b7211 */ /* 0x000fc400000f0eff */
[C---:B------:R-:W-:Y:S01]  /*09f0*/  LEA R41, R13.reuse, R53, 0x1 ;  /* 0x000000350d297211 */ /* 0x040fe200078e08ff */
[----:B------:R0:W2:Y:S04]  /*0a00*/  LDG.E.U16 R39, [R48.64] ;  /* 0x0000000430277981 */ /* 0x0000a8000c1e1500 */
[----:B------:R-:W-:Y:S01]  /*0a10*/  IMAD R55, R13, 0x2, R41 ;  /* 0x000000020d377824 */ /* 0x000fe200078e0229 */
[----:B-1----:R-:W-:Y:S01]  /*0a20*/  LEA R44, P0, R53, R4, 0x1 ;  /* 0x00000004352c7211 */ /* 0x002fe200078008ff */
[----:B------:R1:W2:Y:S03]  /*0a30*/  LDG.E.U16 R40, [R42.64] ;  /* 0x000000042a287981 */ /* 0x0002a6000c1e1500 */
[----:B------:R-:W-:-:S02]  /*0a40*/  LEA R57, R13, R55, 0x1 ;  /* 0x000000370d397211 */ /* 0x000fc400078e08ff */
[----:B------:R-:W-:Y:S02]  /*0a50*/  LEA.HI.X.SX32 R45, R53, R0, 0x1, P0 ;  /* 0x00000000352d7211 */ /* 0x000fe400000f0eff */
[----:B0-----:R-:W-:Y:S01]  /*0a60*/  LEA R46, P0, R55, R4, 0x1 ;  /* 0x00000004372e7211 */ /* 0x001fe200078008ff */
[----:B------:R-:W-:Y:S02]  /*0a70*/  IMAD R59, R13, 0x2, R57 ;  /* 0x000000020d3b7824 */ /* 0x000fe400078e0239 */
[----:B------:R0:W2:Y:S01]  /*0a80*/  LDG.E.U16 R38, [R44.64] ;  /* 0x000000042c267981 */ /* 0x0000a2000c1e1500 */
[----:B------:R-:W-:Y:S02]  /*0a90*/  LEA.HI.X.SX32 R47, R55, R0, 0x1, P0 ;  /* 0x00000000372f7211 */ /* 0x000fe400000f0eff */
[----:B------:R-:W-:Y:S02]  /*0aa0*/  LEA R48, P0, R57, R4, 0x1 ;  /* 0x0000000439307211 */ /* 0x000fe400078008ff */
[----:B------:R-:W-:Y:S01]  /*0ab0*/  LEA R55, R13, R59, 0x1 ;  /* 0x0000003b0d377211 */ /* 0x000fe200078e08ff */
[----:B-1----:R1:W2:Y:S01]  /*0ac0*/  LDG.E.U16 R42, [R46.64] ;  /* 0x000000042e2a7981 */ /* 0x0022a2000c1e1500 */
[----:B------:R-:W-:-:S03]  /*0ad0*/  LEA.HI.X.SX32 R49, R57, R0, 0x1, P0 ;  /* 0x0000000039317211 */ /* 0x000fc600000f0eff */
[----:B------:R-:W-:Y:S01]  /*0ae0*/  IMAD R57, R13, 0x2, R55 ;  /* 0x000000020d397824 */ /* 0x000fe200078e0237 */
[----:B------:R-:W-:Y:S01]  /*0af0*/  LEA R50, P0, R59, R4, 0x1 ;  /* 0x000000043b327211 */ /* 0x000fe200078008ff */
[----:B0-----:R0:W2:Y:S03]  /*0b00*/  LDG.E.U16 R44, [R48.64] ;  /* 0x00000004302c7981 */ /* 0x0010a6000c1e1500 */
[----:B------:R-:W-:Y:S02]  /*0b10*/  LEA R61, R13, R57, 0x1 ;  /* 0x000000390d3d7211 */ /* 0x000fe400078e08ff */
[----:B------:R-:W-:-:S03]  /*0b20*/  LEA.HI.X.SX32 R51, R59, R0, 0x1, P0 ;  /* 0x000000003b337211 */ /* 0x000fc600000f0eff */
[----:B------:R-:W-:Y:S01]  /*0b30*/  IMAD R59, R13, 0x2, R61 ;  /* 0x000000020d3b7824 */ /* 0x000fe200078e023d */
[----:B------:R-:W-:Y:S01]  /*0b40*/  LEA R52, P1, R41, R4, 0x1 ;  /* 0x0000000429347211 */ /* 0x000fe200078208ff */
[----:B------:R0:W2:Y:S03]  /*0b50*/  LDG.E.U16 R43, [R50.64] ;  /* 0x00000004322b7981 */ /* 0x0000a6000c1e1500 */
[----:B------:R-:W-:-:S05]  /*0b60*/  LEA R63, R13, R59, 0x1 ;  /* 0x0000003b0d3f7211 */ /* 0x000fca00078e08ff */
[----:B------:R-:W-:-:S05]  /*0b70*/  IMAD R65, R13, 0x2, R63 ;  /* 0x000000020d417824 */ /* 0x000fca00078e023f */
[----:B0-----:R-:W-:-:S05]  /*0b80*/  LEA R49, R13, R65, 0x1 ;  /* 0x000000410d317211 */ /* 0x001fca00078e08ff */
[----:B------:R-:W-:Y:S01]  /*0b90*/  IMAD R67, R13, 0x2, R49 ;  /* 0x000000020d437824 */ /* 0x000fe200078e0231 */
[----:B------:R-:W-:-:S04]  /*0ba0*/  LEA.HI.X.SX32 R53, R41, R0, 0x1, P1 ;  /* 0x0000000029357211 */ /* 0x000fc800008f0eff */
[C---:B------:R-:W-:Y:S01]  /*0bb0*/  LEA R69, R13.reuse, R67, 0x1 ;  /* 0x000000430d457211 */ /* 0x040fe200078e08ff */
[----:B------:R0:W2:Y:S04]  /*0bc0*/  LDG.E.U16 R41, [R52.64] ;  /* 0x0000000434297981 */ /* 0x0000a8000c1e1500 */
[----:B------:R-:W-:Y:S01]  /*0bd0*/  IMAD R71, R13, 0x2, R69 ;  /* 0x000000020d477824 */ /* 0x000fe200078e0245 */
[----:B------:R-:W-:-:S04]  /*0be0*/  LEA R54, P1, R55, R4, 0x1 ;  /* 0x0000000437367211 */ /* 0x000fc800078208ff */
[----:B------:R-:W-:Y:S02]  /*0bf0*/  LEA R73, R13, R71, 0x1 ;  /* 0x000000470d497211 */ /* 0x000fe400078e08ff */
[----:B0-----:R-:W-:-:S04]  /*0c00*/  LEA R52, P0, R57, R4, 0x1 ;  /* 0x0000000439347211 */ /* 0x001fc800078008ff */
[----:B------:R-:W-:Y:S01]  /*0c10*/  LEA.HI.X.SX32 R53, R57, R0, 0x1, P0 ;  /* 0x0000000039357211 */ /* 0x000fe200000f0eff */
[----:B------:R-:W-:Y:S01]  /*0c20*/  IMAD R75, R13, 0x2, R73 ;  /* 0x000000020d4b7824 */ /* 0x000fe200078e0249 */
[----:B------:R-:W-:Y:S02]  /*0c30*/  LEA R56, P0, R61, R4, 0x1 ;  /* 0x000000043d387211 */ /* 0x000fe400078008ff */
[-C--:B------:R-:W-:Y:S01]  /*0c40*/  LEA.HI.X.SX32 R55, R55, R0.reuse, 0x1, P1 ;  /* 0x0000000037377211 */ /* 0x080fe200008f0eff */
[----:B-1----:R0:W2:Y:S01]  /*0c50*/  LDG.E.U16 R46, [R52.64] ;  /* 0x00000004342e7981 */ /* 0x0020a2000c1e1500 */
[----:B------:R-:W-:Y:S02]  /*0c60*/  LEA.HI.X.SX32 R57, R61, R0, 0x1, P0 ;  /* 0x000000003d397211 */ /* 0x000fe400000f0eff */
[-C--:B------:R-:W-:Y:S01]  /*0c70*/  LEA R58, P0, R59, R4.reuse, 0x1 ;  /* 0x000000043b3a7211 */ /* 0x080fe200078008ff */
[----:B------:R1:W2:Y:S01]  /*0c80*/  LDG.E.U16 R45, [R54.64] ;  /* 0x00000004362d7981 */ /* 0x0002a2000c1e1500 */
[----:B------:R-:W-:-:S02]  /*0c90*/  LEA R60, P1, R63, R4, 0x1 ;  /* 0x000000043f3c7211 */ /* 0x000fc400078208ff */
[----:B------:R-:W-:Y:S01]  /*0ca0*/  LEA R77, R13, R75, 0x1 ;  /* 0x0000004b0d4d7211 */ /* 0x000fe200078e08ff */
[----:B------:R0:W2:Y:S01]  /*0cb0*/  LDG.E.U16 R48, [R56.64] ;  /* 0x0000000438307981 */ /* 0x0000a2000c1e1500 */
[-C--:B------:R-:W-:Y:S02]  /*0cc0*/  LEA.HI.X.SX32 R59, R59, R0.reuse, 0x1, P0 ;  /* 0x000000003b3b7211 */ /* 0x080fe400000f0eff */
[----:B------:R-:W-:Y:S01]  /*0cd0*/  LEA.HI.X.SX32 R61, R63, R0, 0x1, P1 ;  /* 0x000000003f3d7211 */ /* 0x000fe200008f0eff */
[----:B------:R-:W-:Y:S01]  /*0ce0*/  IMAD R79, R13, 0x2, R77 ;  /* 0x000000020d4f7824 */ /* 0x000fe200078e024d */
[-C--:B------:R-:W-:Y:S01]  /*0cf0*/  LEA R64, P1, R69, R4.reuse, 0x1 ;  /* 0x0000000445407211 */ /* 0x080fe200078208ff */
[----:B------:R0:W2:Y:S01]  /*0d00*/  LDG.E.U16 R47, [R58.64] ;  /* 0x000000043a2f7981 */ /* 0x0000a2000c1e1500 */
[----:B-1----:R-:W-:-:S03]  /*0d10*/  LEA R54, P0, R65, R4, 0x1 ;  /* 0x0000000441367211 */ /* 0x002fc600078008ff */
[----:B------:R1:W2:Y:S01]  /*0d20*/  LDG.E.U16 R51, [R60.64] ;  /* 0x000000043c337981 */ /* 0x0002a2000c1e1500 */
[-C--:B------:R-:W-:Y:S02]  /*0d30*/  LEA.HI.X.SX32 R55, R65, R0.reuse, 0x1, P0 ;  /* 0x0000000041377211 */ /* 0x080fe400000f0eff */
[----:B------:R-:W-:Y:S02]  /*0d40*/  LEA.HI.X.SX32 R65, R69, R0, 0x1, P1 ;  /* 0x0000000045417211 */ /* 0x000fe400008f0eff */
[----:B------:R-:W-:Y:S02]  /*0d50*/  LEA R69, R13, R79, 0x1 ;  /* 0x0000004f0d457211 */ /* 0x000fe400078e08ff */
[----:B------:R-:W-:Y:S01]  /*0d60*/  LEA R62, P0, R49, R4, 0x1 ;  /* 0x00000004313e7211 */ /* 0x000fe200078008ff */
[----:B0-----:R0:W2:Y:S02]  /*0d70*/  LDG.E.U16 R53, [R64.64] ;  /* 0x0000000440357981 */ /* 0x0010a4000c1e1500 */
[----:B------:R-:W-:Y:S01]  /*0d80*/  IMAD R81, R13, 0x2, R69 ;  /* 0x000000020d517824 */ /* 0x000fe200078e0245 */
[----:B------:R-:W-:-:S02]  /*0d90*/  LEA.HI.X.SX32 R63, R49, R0, 0x1, P0 ;  /* 0x00000000313f7211 */ /* 0x000fc400000f0eff */
[----:B------:R-:W-:Y:S01]  /*0da0*/  LEA R56, P0, R67, R4, 0x1 ;  /* 0x0000000443387211 */ /* 0x000fe200078008ff */
[----:B------:R0:W2:Y:S01]  /*0db0*/  LDG.E.U16 R49, [R54.64] ;  /* 0x0000000436317981 */ /* 0x0000a2000c1e1500 */
[----:B------:R-:W-:Y:S02]  /*0dc0*/  LEA R83, R13, R81, 0x1 ;  /* 0x000000510d537211 */ /* 0x000fe400078e08ff */
[----:B------:R-:W-:Y:S01]  /*0dd0*/  LEA.HI.X.SX32 R57, R67, R0, 0x1, P0 ;  /* 0x0000000043397211 */ /* 0x000fe200000f0eff */
[----:B------:R0:W2:Y:S01]  /*0de0*/  LDG.E.U16 R52, [R62.64] ;  /* 0x000000043e347981 */ /* 0x0000a2000c1e1500 */
[-C--:B------:R-:W-:Y:S01]  /*0df0*/  LEA R58, P0, R71, R4.reuse, 0x1 ;  /* 0x00000004473a7211 */ /* 0x080fe200078008ff */
[----:B------:R-:W-:Y:S01]  /*0e00*/  IMAD R85, R13, 0x2, R83 ;  /* 0x000000020d557824 */ /* 0x000fe200078e0253 */
[----:B------:R-:W-:Y:S01]  /*0e10*/  LEA R66, P1, R77, R4, 0x1 ;  /* 0x000000044d427211 */ /* 0x000fe200078208ff */
[----:B------:R3:W2:Y:S01]  /*0e20*/  LDG.E.U16 R50, [R56.64] ;  /* 0x0000000438327981 */ /* 0x0006a2000c1e1500 */
[----:B------:R-:W-:-:S02]  /*0e30*/  LEA.HI.X.SX32 R59, R71, R0, 0x1, P0 ;  /* 0x00000000473b7211 */ /* 0x000fc400000f0eff */
[----:B-1----:R-:W-:Y:S02]  /*0e40*/  LEA R60, P0, R73, R4, 0x1 ;  /* 0x00000004493c7211 */ /* 0x002fe400078008ff */
[----:B------:R-:W-:Y:S01]  /*0e50*/  LEA R87, R13, R85, 0x1 ;  /* 0x000000550d577211 */ /* 0x000fe200078e08ff */
[----:B0-----:R0:W2:Y:S01]  /*0e60*/  LDG.E.U16 R54, [R58.64] ;  /* 0x000000043a367981 */ /* 0x0010a2000c1e1500 */
[----:B------:R-:W-:Y:S02]  /*0e70*/  LEA.HI.X.SX32 R61, R73, R0, 0x1, P0 ;  /* 0x00000000493d7211 */ /* 0x000fe400000f0eff */
[----:B------:R-:W-:Y:S01]  /*0e80*/  LEA R62, P0, R75, R4, 0x1 ;  /* 0x000000044b3e7211 */ /* 0x000fe200078008ff */
[----:B------:R-:W-:Y:S01]  /*0e90*/  IMAD R89, R13, 0x2, R87 ;  /* 0x000000020d597824 */ /* 0x000fe200078e0257 */
[-C--:B------:R-:W-:Y:S01]  /*0ea0*/  LEA.HI.X.SX32 R67, R77, R0.reuse, 0x1, P1 ;  /* 0x000000004d437211 */ /* 0x080fe200008f0eff */
[----:B---3--:R1:W3:Y:S01]  /*0eb0*/  LDG.E.U16 R56, [R60.64] ;  /* 0x000000043c387981 */ /* 0x0082e2000c1e1500 */
[----:B------:R-:W-:-:S02]  /*0ec0*/  LEA.HI.X.SX32 R63, R75, R0, 0x1, P0 ;  /* 0x000000004b3f7211 */ /* 0x000fc400000f0eff */
[----:B------:R-:W-:Y:S01]  /*0ed0*/  LEA R64, P0, R79, R4, 0x1 ;  /* 0x000000044f407211 */ /* 0x000fe200078008ff */
[----:B------:R1:W2:Y:S01]  /*0ee0*/  LDG.E.U16 R57, [R66.64] ;  /* 0x0000000442397981 */ /* 0x0002a2000c1e1500 */
[----:B------:R-:W-:Y:S02]  /*0ef0*/  LEA R77, R13, R89, 0x1 ;  /* 0x000000590d4d7211 */ /* 0x000fe400078e08ff */
[----:B------:R-:W-:Y:S01]  /*0f00*/  LEA.HI.X.SX32 R65, R79, R0, 0x1, P0 ;  /* 0x000000004f417211 */ /* 0x000fe200000f0eff */
[----:B------:R1:W2:Y:S02]  /*0f10*/  LDG.E.U16 R55, [R62.64] ;  /* 0x000000043e377981 */ /* 0x0002a4000c1e1500 */
[----:B------:R-:W-:Y:S01]  /*0f20*/  IMAD R79, R13, 0x2, R77 ;  /* 0x000000020d4f7824 */ /* 0x000fe200078e024d */
[----:B------:R-:W-:Y:S01]  /*0f30*/  LEA R68, P0, R69, R4, 0x1 ;  /* 0x0000000445447211 */ /* 0x000fe200078008ff */
[----:B0-----:R0:W2:Y:S03]  /*0f40*/  LDG.E.U16 R58, [R64.64] ;  /* 0x00000004403a7981 */ /* 0x0010a6000c1e1500 */
[----:B------:R-:W-:-:S02]  /*0f50*/  LEA R91, R13, R79, 0x1 ;  /* 0x0000004f0d5b7211 */ /* 0x000fc400078e08ff */
[----:B------:R-:W-:Y:S02]  /*0f60*/  LEA.HI.X.SX32 R69, R69, R0, 0x1, P0 ;  /* 0x0000000045457211 */ /* 0x000fe400000f0eff */
[-C--:B------:R-:W-:Y:S01]  /*0f70*/  LEA R70, P0, R81, R4.reuse, 0x1 ;  /* 0x0000000451467211 */ /* 0x080fe200078008ff */
[----:B------:R-:W-:Y:S01]  /*0f80*/  IMAD R93, R13, 0x2, R91 ;  /* 0x000000020d5d7824 */ /* 0x000fe200078e025b */
[----:B------:R-:W-:Y:S01]  /*0f90*/  LEA R72, P1, R83, R4, 0x1 ;  /* 0x0000000453487211 */ /* 0x000fe200078208ff */
[----:B------:R0:W2:Y:S01]  /*0fa0*/  LDG.E.U16 R59, [R68.64] ;  /* 0x00000004443b7981 */ /* 0x0000a2000c1e1500 */
[-C--:B------:R-:W-:Y:S02]  /*0fb0*/  LEA.HI.X.SX32 R71, R81, R0.reuse, 0x1, P0 ;  /* 0x0000000051477211 */ /* 0x080fe400000f0eff */
[----:B------:R-:W-:Y:S02]  /*0fc0*/  LEA R81, R13, R93, 0x1 ;  /* 0x0000005d0d517211 */ /* 0x000fe400078e08ff */
[----:B------:R-:W-:Y:S01]  /*0fd0*/  LEA.HI.X.SX32 R73, R83, R0, 0x1, P1 ;  /* 0x0000000053497211 */ /* 0x000fe200008f0eff */
[----:B-1----:R1:W2:Y:S01]  /*0fe0*/  LDG.E.U16 R60, [R70.64] ;  /* 0x00000004463c7981 */ /* 0x0022a2000c1e1500 */
[----:B------:R-:W-:Y:S01]  /*0ff0*/  LEA R66, P0, R85, R4, 0x1 ;  /* 0x0000000455427211 */ /* 0x000fe200078008ff */
[----:B------:R-:W-:-:S02]  /*1000*/  IMAD R83, R13, 0x2, R81 ;  /* 0x000000020d537824 */ /* 0x000fc400078e0251 */
[----:B------:R0:W2:Y:S01]  /*1010*/  LDG.E.U16 R61, [R72.64] ;  /* 0x00000004483d7981 */ /* 0x0000a2000c1e1500 */
[----:B------:R-:W-:Y:S02]  /*1020*/  LEA.HI.X.SX32 R67, R85, R0, 0x1, P0 ;  /* 0x0000000055437211 */ /* 0x000fe400000f0eff */
[----:B------:R-:W-:Y:S02]  /*1030*/  LEA R85, R13, R83, 0x1 ;  /* 0x000000530d557211 */ /* 0x000fe400078e08ff */
[----:B------:R-:W-:Y:S01]  /*1040*/  LEA R74, P0, R87, R4, 0x1 ;  /* 0x00000004574a7211 */ /* 0x000fe200078008ff */
[----:B------:R1:W2:Y:S02]  /*1050*/  LDG.E.U16 R62, [R66.64] ;  /* 0x00000004423e7981 */ /* 0x0002a4000c1e1500 */
[----:B------:R-:W-:Y:S01]  /*1060*/  IMAD R95, R13, 0x2, R85 ;  /* 0x000000020d5f7824 */ /* 0x000fe200078e0255 */
[----:B------:R-:W-:-:S04]  /*1070*/  LEA.HI.X.SX32 R75, R87, R0, 0x1, P0 ;  /* 0x00000000574b7211 */ /* 0x000fc800000f0eff */
[----:B------:R-:W-:Y:S01]  /*1080*/  LEA R87, R13, R95, 0x1 ;  /* 0x0000005f0d577211 */ /* 0x000fe200078e08ff */
[----:B------:R1:W2:Y:S01]  /*1090*/  LDG.E.U16 R63, [R74.64] ;  /* 0x000000044a3f7981 */ /* 0x0002a2000c1e1500 */
[----:B0-----:R-:W-:-:S03]  /*10a0*/  LEA R68, P0, R89, R4, 0x1 ;  /* 0x0000000459447211 */ /* 0x001fc600078008ff */
[----:B------:R-:W-:Y:S01]  /*10b0*/  IMAD R97, R13, 0x2, R87 ;  /* 0x000000020d617824 */ /* 0x000fe200078e0257 */
[----:B------:R-:W-:-:S04]  /*10c0*/  LEA.HI.X.SX32 R69, R89, R0, 0x1, P0 ;  /* 0x0000000059457211 */ /* 0x000fc800000f0eff */
[C---:B------:R-:W-:Y:S01]  /*10d0*/  LEA R89, R13.reuse, R97, 0x1 ;  /* 0x000000610d597211 */ /* 0x040fe200078e08ff */
[----:B------:R0:W2:Y:S04]  /*10e0*/  LDG.E.U16 R64, [R68.64] ;  /* 0x0000000444407981 */ /* 0x0000a8000c1e1500 */
[----:B------:R-:W-:Y:S01]  /*10f0*/  IMAD R99, R13, 0x2, R89 ;  /* 0x000000020d637824 */ /* 0x000fe200078e0259 */
[----:B-1----:R-:W-:-:S04]  /*1100*/  LEA R70, P0, R79, R4, 0x1 ;  /* 0x000000044f467211 */ /* 0x002fc800078008ff */
[----:B------:R-:W-:Y:S02]  /*1110*/  LEA R101, R13, R99, 0x1 ;  /* 0x000000630d657211 */ /* 0x000fe400078e08ff */
        /* <DEDUP_REMOVED lines=9> */
[----:B------:R-:W-:-:S03]  /*11b0*/  LEA.HI.X.SX32 R75, R93, R0, 0x1, P0 ;  /* 0x000000005d4b7211 */ /* 0x000fc600000f0eff */
[----:B------:R-:W-:Y:S01]  /*11c0*/  IMAD R93, R13, 0x2, R105 ;  /* 0x000000020d5d7824 */ /* 0x000fe200078e0269 */
[----:B------:R-:W-:Y:S01]  /*11d0*/  LEA.HI.X.SX32 R77, R77, R0, 0x1, P1 ;  /* 0x000000004d4d7211 */ /* 0x000fe200008f0eff */
[----:B0-----:R0:W2:Y:S03]  /*11e0*/  LDG.E.U16 R68, [R74.64] ;  /* 0x000000044a447981 */ /* 0x0010a6000c1e1500 */
[C---:B------:R-:W-:Y:S01]  /*11f0*/  LEA R107, R13.reuse, R93, 0x1 ;  /* 0x0000005d0d6b7211 */ /* 0x040fe200078e08ff */
[----:B------:R0:W2:Y:S04]  /*1200*/  LDG.E.U16 R65, [R76.64] ;  /* 0x000000044c417981 */ /* 0x0000a8000c1e1500 */
[----:B------:R-:W-:Y:S01]  /*1210*/  IMAD R109, R13, 0x2, R107 ;  /* 0x000000020d6d7824 */ /* 0x000fe200078e026b */
[----:B------:R-:W-:-:S02]  /*1220*/  LEA R78, P1, R81, R4, 0x1 ;  /* 0x00000004514e7211 */ /* 0x000fc400078208ff */
[----:B0-----:R-:W-:Y:S02]  /*1230*/  LEA R76, P0, R83, R4, 0x1 ;  /* 0x00000004534c7211 */ /* 0x001fe400078008ff */
[----:B------:R-:W-:Y:S02]  /*1240*/  LEA R111, R13, R109, 0x1 ;  /* 0x0000006d0d6f7211 */ /* 0x000fe400078e08ff */
[----:B------:R-:W-:Y:S02]  /*1250*/  LEA.HI.X.SX32 R77, R83, R0, 0x1, P0 ;  /* 0x00000000534d7211 */ /* 0x000fe400000f0eff */
[----:B------:R-:W-:Y:S02]  /*1260*/  LEA R80, P0, R85, R4, 0x1 ;  /* 0x0000000455507211 */ /* 0x000fe400078008ff */
[-C--:B------:R-:W-:Y:S01]  /*1270*/  LEA.HI.X.SX32 R79, R81, R0.reuse, 0x1, P1 ;  /* 0x00000000514f7211 */ /* 0x080fe200008f0eff */
[----:B------:R-:W-:Y:S01]  /*1280*/  IMAD R113, R13, 0x2, R111 ;  /* 0x000000020d717824 */ /* 0x000fe200078e026f */
[----:B------:R-:W-:Y:S01]  /*1290*/  LEA.HI.X.SX32 R81, R85, R0, 0x1, P0 ;  /* 0x0000000055517211 */ /* 0x000fe200000f0eff */
[----:B-1----:R0:W2:Y:S01]  /*12a0*/  LDG.E.U16 R70, [R76.64] ;  /* 0x000000044c467981 */ /* 0x0020a2000c1e1500 */
[----:B------:R-:W-:-:S02]  /*12b0*/  LEA R82, P0, R95, R4, 0x1 ;  /* 0x000000045f527211 */ /* 0x000fc400078008ff */
[----:B------:R-:W-:Y:S01]  /*12c0*/  LEA R84, P1, R87, R4, 0x1 ;  /* 0x0000000457547211 */ /* 0x000fe200078208ff */
[----:B------:R1:W2:Y:S01]  /*12d0*/  LDG.E.U16 R69, [R78.64] ;  /* 0x000000044e457981 */ /* 0x0002a2000c1e1500 */
[-C--:B------:R-:W-:Y:S02]  /*12e0*/  LEA.HI.X.SX32 R83, R95, R0.reuse, 0x1, P0 ;  /* 0x000000005f537211 */ /* 0x080fe400000f0eff */
[C---:B------:R-:W-:Y:S01]  /*12f0*/  LEA R95, R13.reuse, R113, 0x1 ;  /* 0x000000710d5f7211 */ /* 0x040fe200078e08ff */
[----:B------:R0:W2:Y:S04]  /*1300*/  LDG.E.U16 R71, [R80.64] ;  /* 0x0000000450477981 */ /* 0x0000a8000c1e1500 */
[----:B------:R-:W-:Y:S01]  /*1310*/  IMAD R115, R13, 0x2, R95 ;  /* 0x000000020d737824 */ /* 0x000fe200078e025f */
[----:B------:R-:W-:Y:S01]  /*1320*/  LEA.HI.X.SX32 R85, R87, R0, 0x1, P1 ;  /* 0x0000000057557211 */ /* 0x000fe200008f0eff */
[----:B------:R0:W2:Y:S03]  /*1330*/  LDG.E.U16 R72, [R82.64] ;  /* 0x0000000452487981 */ /* 0x0000a6000c1e1500 */
[C---:B------:R-:W-:Y:S01]  /*1340*/  LEA R117, R13.reuse, R115, 0x1 ;  /* 0x000000730d757211 */ /* 0x040fe200078e08ff */
[----:B------:R0:W2:Y:S04]  /*1350*/  LDG.E.U16 R73, [R84.64] ;  /* 0x0000000454497981 */ /* 0x0000a8000c1e1500 */
[----:B------:R-:W-:-:S05]  /*1360*/  IMAD R119, R13, 0x2, R117 ;  /* 0x000000020d777824 */ /* 0x000fca00078e0275 */
[----:B------:R-:W-:Y:S02]  /*1370*/  LEA R121, R13, R119, 0x1 ;  /* 0x000000770d797211 */ /* 0x000fe400078e08ff */
[----:B------:R-:W-:-:S03]  /*1380*/  LEA R90, P1, R101, R4, 0x1 ;  /* 0x00000004655a7211 */ /* 0x000fc600078208ff */
[----:B------:R-:W-:Y:S01]  /*1390*/  IMAD R123, R13, 0x2, R121 ;  /* 0x000000020d7b7824 */ /* 0x000fe200078e0279 */
[----:B------:R-:W-:-:S04]  /*13a0*/  LEA.HI.X.SX32 R91, R101, R0, 0x1, P1 ;  /* 0x00000000655b7211 */ /* 0x000fc800008f0eff */
[C---:B------:R-:W-:Y:S01]  /*13b0*/  LEA R101, R13.reuse, R123, 0x1 ;  /* 0x0000007b0d657211 */ /* 0x040fe200078e08ff */
[----:B0-----:R0:W2:Y:S04]  /*13c0*/  LDG.E.U16 R77, [R90.64] ;  /* 0x000000045a4d7981 */ /* 0x0010a8000c1e1500 */
[----:B------:R-:W-:Y:S01]  /*13d0*/  IMAD R125, R13, 0x2, R101 ;  /* 0x000000020d7d7824 */ /* 0x000fe200078e0265 */
[----:B-1----:R-:W-:-:S04]  /*13e0*/  LEA R78, P0, R97, R4, 0x1 ;  /* 0x00000004614e7211 */ /* 0x002fc800078008ff */
[----:B------:R-:W-:Y:S02]  /*13f0*/  LEA R127, R13, R125, 0x1 ;  /* 0x0000007d0d7f7211 */ /* 0x000fe400078e08ff */
[----:B------:R-:W-:Y:S02]  /*1400*/  LEA.HI.X.SX32 R79, R97, R0, 0x1, P0 ;  /* 0x00000000614f7211 */ /* 0x000fe400000f0eff */
[----:B------:R-:W-:Y:S01]  /*1410*/  LEA R86, P0, R89, R4, 0x1 ;  /* 0x0000000459567211 */ /* 0x000fe200078008ff */
[----:B------:R-:W-:Y:S02]  /*1420*/  IMAD R129, R13, 0x2, R127 ;  /* 0x000000020d817824 */ /* 0x000fe400078e027f */
[----:B------:R1:W2:Y:S01]  /*1430*/  LDG.E.U16 R74, [R78.64] ;  /* 0x000000044e4a7981 */ /* 0x0002a2000c1e1500 */
[----:B------:R-:W-:Y:S02]  /*1440*/  LEA.HI.X.SX32 R87, R89, R0, 0x1, P0 ;  /* 0x0000000059577211 */ /* 0x000fe400000f0eff */
[----:B------:R-:W-:-:S02]  /*1450*/  LEA R80, P0, R99, R4, 0x1 ;  /* 0x0000000463507211 */ /* 0x000fc400078008ff */
[----:B------:R-:W-:Y:S01]  /*1460*/  LEA R131, R13, R129, 0x1 ;  /* 0x000000810d837211 */ /* 0x000fe200078e08ff */
[----:B------:R0:W2:Y:S01]  /*1470*/  LDG.E.U16 R75, [R86.64] ;  /* 0x00000004564b7981 */ /* 0x0000a2000c1e1500 */
[----:B------:R-:W-:Y:S02]  /*1480*/  LEA.HI.X.SX32 R81, R99, R0, 0x1, P0 ;  /* 0x0000000063517211 */ /* 0x000fe400000f0eff */
[----:B------:R-:W-:Y:S01]  /*1490*/  LEA R82, P0, R103, R4, 0x1 ;  /* 0x0000000467527211 */ /* 0x000fe200078008ff */
[----:B------:R-:W-:Y:S02]  /*14a0*/  IMAD R133, R13, 0x2, R131 ;  /* 0x000000020d857824 */ /* 0x000fe400078e0283 */
[----:B------:R0:W2:Y:S01]  /*14b0*/  LDG.E.U16 R76, [R80.64] ;  /* 0x00000004504c7981 */ /* 0x0000a2000c1e1500 */
[----:B------:R-:W-:Y:S02]  /*14c0*/  LEA.HI.X.SX32 R83, R103, R0, 0x1, P0 ;  /* 0x0000000067537211 */ /* 0x000fe400000f0eff */
[----:B-1----:R-:W-:-:S02]  /*14d0*/  LEA R78, P0, R105, R4, 0x1 ;  /* 0x00000004694e7211 */ /* 0x002fc400078008ff */
[----:B------:R-:W-:Y:S01]  /*14e0*/  LEA R135, R13, R133, 0x1 ;  /* 0x000000850d877211 */ /* 0x000fe200078e08ff */
[----:B------:R1:W2:Y:S01]  /*14f0*/  LDG.E.U16 R88, [R82.64] ;  /* 0x0000000452587981 */ /* 0x0002a2000c1e1500 */
[----:B------:R-:W-:Y:S02]  /*1500*/  LEA.HI.X.SX32 R79, R105, R0, 0x1, P0 ;  /* 0x00000000694f7211 */ /* 0x000fe400000f0eff */
[-C--:B------:R-:W-:Y:S01]  /*1510*/  LEA R84, P0, R93, R4.reuse, 0x1 ;  /* 0x000000045d547211 */ /* 0x080fe200078008ff */
[----:B------:R-:W-:Y:S01]  /*1520*/  IMAD R137, R13, 0x2, R135 ;  /* 0x000000020d897824 */ /* 0x000fe200078e0287 */
[----:B0-----:R-:W-:Y:S01]  /*1530*/  LEA R80, P1, R107, R4, 0x1 ;  /* 0x000000046b507211 */ /* 0x001fe200078208ff */
[----:B------:R0:W2:Y:S01]  /*1540*/  LDG.E.U16 R89, [R78.64] ;  /* 0x000000044e597981 */ /* 0x0000a2000c1e1500 */
[----:B------:R-:W-:Y:S02]  /*1550*/  LEA.HI.X.SX32 R85, R93, R0, 0x1, P0 ;  /* 0x000000005d557211 */ /* 0x000fe400000f0eff */
[----:B------:R-:W-:-:S02]  /*1560*/  LEA R86, P0, R109, R4, 0x1 ;  /* 0x000000046d567211 */ /* 0x000fc400078008ff */
[----:B------:R-:W-:Y:S01]  /*1570*/  LEA R139, R13, R137, 0x1 ;  /* 0x000000890d8b7211 */ /* 0x000fe200078e08ff */
[----:B------:R4:W2:Y:S01]  /*1580*/  LDG.E.U16 R90, [R84.64] ;  /* 0x00000004545a7981 */ /* 0x0008a2000c1e1500 */
[----:B------:R-:W-:Y:S02]  /*1590*/  LEA.HI.X.SX32 R87, R109, R0, 0x1, P0 ;  /* 0x000000006d577211 */ /* 0x000fe400000f0eff */
[----:B-1----:R-:W-:Y:S01]  /*15a0*/  LEA R82, P0, R111, R4, 0x1 ;  /* 0x000000046f527211 */ /* 0x002fe200078008ff */
[----:B------:R-:W-:Y:S01]  /*15b0*/  IMAD R105, R13, 0x2, R139 ;  /* 0x000000020d697824 */ /* 0x000fe200078e028b */
[-C--:B------:R-:W-:Y:S01]  /*15c0*/  LEA.HI.X.SX32 R81, R107, R0.reuse, 0x1, P1 ;  /* 0x000000006b517211 */ /* 0x080fe200008f0eff */
[----:B------:R1:W3:Y:S01]  /*15d0*/  LDG.E.U16 R96, [R86.64] ;  /* 0x0000000456607981 */ /* 0x0002e2000c1e1500 */
[----:B------:R-:W-:Y:S02]  /*15e0*/  LEA.HI.X.SX32 R83, R111, R0, 0x1, P0 ;  /* 0x000000006f537211 */ /* 0x000fe400000f0eff */
[-C--:B0-----:R-:W-:Y:S01]  /*15f0*/  LEA R78, P0, R113, R4.reuse, 0x1 ;  /* 0x00000004714e7211 */ /* 0x081fe200078008ff */
[----:B------:R0:W3:Y:S01]  /*1600*/  LDG.E.U16 R91, [R80.64] ;  /* 0x00000004505b7981 */ /* 0x0000e2000c1e1500 */
[----:B------:R-:W-:-:S02]  /*1610*/  LEA R92, P1, R95, R4, 0x1 ;  /* 0x000000045f5c7211 */ /* 0x000fc400078208ff */
[----:B------:R-:W-:Y:S01]  /*1620*/  LEA R141, R13, R105, 0x1 ;  /* 0x000000690d8d7211 */ /* 0x000fe200078e08ff */
[----:B------:R1:W3:Y:S01]  /*1630*/  LDG.E.U16 R97, [R82.64] ;  /* 0x0000000452617981 */ /* 0x0002e2000c1e1500 */
[-C--:B------:R-:W-:Y:S02]  /*1640*/  LEA.HI.X.SX32 R79, R113, R0.reuse, 0x1, P0 ;  /* 0x00000000714f7211 */ /* 0x080fe400000f0eff */
[----:B------:R-:W-:Y:S01]  /*1650*/  LEA.HI.X.SX32 R93, R95, R0, 0x1, P1 ;  /* 0x000000005f5d7211 */ /* 0x000fe200008f0eff */
[----:B------:R-:W-:Y:S01]  /*1660*/  IMAD R95, R13, 0x2, R141 ;  /* 0x000000020d5f7824 */ /* 0x000fe200078e028d */
[C---:B0-----:R-:W-:Y:S01]  /*1670*/  LEA R80, P0, R115.reuse, R4, 0x1 ;  /* 0x0000000473507211 */ /* 0x041fe200078008ff */
[----:B------:R0:W3:Y:S03]  /*1680*/  LDG.E.U16 R98, [R78.64] ;  /* 0x000000044e627981 */ /* 0x0000e6000c1e1500 */
[----:B------:R-:W-:Y:S01]  /*1690*/  LEA.HI.X.SX32 R81, R115, R0, 0x1, P0 ;  /* 0x0000000073517211 */ /* 0x000fe200000f0eff */
[----:B------:R0:W3:Y:S01]  /*16a0*/  LDG.E.U16 R99, [R92.64] ;  /* 0x000000045c637981 */ /* 0x0000e2000c1e1500 */
[----:B------:R-:W-:-:S02]  /*16b0*/  LEA R115, R13, R95, 0x1 ;  /* 0x0000005f0d737211 */ /* 0x000fc400078e08ff */
[----:B----4-:R-:W-:Y:S01]  /*16c0*/  LEA R84, P0, R117, R4, 0x1 ;  /* 0x0000000475547211 */ /* 0x010fe200078008ff */
[----:B------:R4:W3:Y:S02]  /*16d0*/  LDG.E.U16 R102, [R80.64] ;  /* 0x0000000450667981 */ /* 0x0008e4000c1e1500 */
[----:B------:R-:W-:Y:S01]  /*16e0*/  IMAD R111, R13, 0x2, R115 ;  /* 0x000000020d6f7824 */ /* 0x000fe200078e0273 */
[----:B------:R-:W-:-:S04]  /*16f0*/  LEA.HI.X.SX32 R85, R117, R0, 0x1, P0 ;  /* 0x0000000075557211 */ /* 0x000fc800000f0eff */
[----:B------:R-:W-:Y:S01]  /*1700*/  LEA R117, R13, R111, 0x1 ;  /* 0x0000006f0d757211 */ /* 0x000fe200078e08ff */
[----:B------:R0:W3:Y:S01]  /*1710*/  LDG.E.U16 R103, [R84.64] ;  /* 0x0000000454677981 */ /* 0x0000e2000c1e1500 */
[----:B-1----:R-:W-:-:S03]  /*1720*/  LEA R82, P0, R119, R4, 0x1 ;  /* 0x0000000477527211 */ /* 0x002fc600078008ff */
[----:B------:R-:W-:Y:S01]  /*1730*/  IMAD R143, R13, 0x2, R117 ;  /* 0x000000020d8f7824 */ /* 0x000fe200078e0275 */
[----:B------:R-:W-:Y:S02]  /*1740*/  LEA.HI.X.SX32 R83, R119, R0, 0x1, P0 ;  /* 0x0000000077537211 */ /* 0x000fe400000f0eff */
[----:B------:R-:W-:Y:S02]  /*1750*/  LEA R86, P1, R121, R4, 0x1 ;  /* 0x0000000479567211 */ /* 0x000fe400078208ff */
[----:B------:R-:W-:Y:S01]  /*1760*/  LEA R119, R13, R143, 0x1 ;  /* 0x0000008f0d777211 */ /* 0x000fe200078e08ff */
[----:B------:R1:W3:Y:S01]  /*1770*/  LDG.E.U16 R104, [R82.64] ;  /* 0x0000000452687981 */ /* 0x0002e2000c1e1500 */
[----:B------:R-:W-:Y:S02]  /*1780*/  LEA.HI.X.SX32 R87, R121, R0, 0x1, P1 ;  /* 0x0000000079577211 */ /* 0x000fe400008f0eff */
[----:B0-----:R-:W-:Y:S01]  /*1790*/  LEA R78, P0, R123, R4, 0x1 ;  /* 0x000000047b4e7211 */ /* 0x001fe200078008ff */
[----:B------:R-:W-:-:S02]  /*17a0*/  IMAD R121, R13, 0x2, R119 ;  /* 0x000000020d797824 */ /* 0x000fc400078e0277 */
[----:B------:R0:W3:Y:S01]  /*17b0*/  LDG.E.U16 R107, [R86.64] ;  /* 0x00000004566b7981 */ /* 0x0000e2000c1e1500 */
[----:B------:R-:W-:Y:S02]  /*17c0*/  LEA.HI.X.SX32 R79, R123, R0, 0x1, P0 ;  /* 0x000000007b4f7211 */ /* 0x000fe400000f0eff */
[----:B----4-:R-:W-:Y:S02]  /*17d0*/  LEA R80, P0, R101, R4, 0x1 ;  /* 0x0000000465507211 */ /* 0x010fe400078008ff */
[----:B------:R-:W-:Y:S01]  /*17e0*/  LEA R123, R13, R121, 0x1 ;  /* 0x000000790d7b7211 */ /* 0x000fe200078e08ff */
[----:B------:R4:W3:Y:S01]  /*17f0*/  LDG.E.U16 R106, [R78.64] ;  /* 0x000000044e6a7981 */ /* 0x0008e2000c1e1500 */
[----:B------:R-:W-:-:S03]  /*1800*/  LEA.HI.X.SX32 R81, R101, R0, 0x1, P0 ;  /* 0x0000000065517211 */ /* 0x000fc600000f0eff */
[----:B------:R-:W-:Y:S01]  /*1810*/  IMAD R101, R13, 0x2, R123 ;  /* 0x000000020d657824 */ /* 0x000fe200078e027b */
[----:B------:R-:W-:Y:S01]  /*1820*/  LEA R84, P0, R125, R4, 0x1 ;  /* 0x000000047d547211 */ /* 0x000fe200078008ff */
[----:B------:R4:W3:Y:S03]  /*1830*/  LDG.E.U16 R108, [R80.64] ;  /* 0x00000004506c7981 */ /* 0x0008e6000c1e1500 */
[----:B------:R-:W-:Y:S02]  /*1840*/  LEA R145, R13, R101, 0x1 ;  /* 0x000000650d917211 */ /* 0x000fe400078e08ff */
[----:B------:R-:W-:Y:S02]  /*1850*/  LEA.HI.X.SX32 R85, R125, R0, 0x1, P0 ;  /* 0x000000007d557211 */ /* 0x000fe400000f0eff */
[-C--:B-1----:R-:W-:Y:S01]  /*1860*/  LEA R82, P1, R127, R4.reuse, 0x1 ;  /* 0x000000047f527211 */ /* 0x082fe200078208ff */
[----:B------:R-:W-:Y:S01]  /*1870*/  IMAD R125, R13, 0x2, R145 ;  /* 0x000000020d7d7824 */ /* 0x000fe200078e0291 */
[----:B0-----:R-:W-:Y:S01]  /*1880*/  LEA R86, P0, R129, R4, 0x1 ;  /* 0x0000000481567211 */ /* 0x001fe200078008ff */
[----:B------:R0:W3:Y:S01]  /*1890*/  LDG.E.U16 R109, [R84.64] ;  /* 0x00000004546d7981 */ /* 0x0000e2000c1e1500 */
[----:B------:R-:W-:-:S02]  /*18a0*/  LEA.HI.X.SX32 R83, R127, R0, 0x1, P1 ;  /* 0x000000007f537211 */ /* 0x000fc400008f0eff */
[----:B------:R-:W-:Y:S02]  /*18b0*/  LEA R127, R13, R125, 0x1 ;  /* 0x0000007d0d7f7211 */ /* 0x000fe400078e08ff */
[----:B------:R-:W-:Y:S01]  /*18c0*/  LEA.HI.X.SX32 R87, R129, R0, 0x1, P0 ;  /* 0x0000000081577211 */ /* 0x000fe200000f0eff */
[----:B------:R1:W5:Y:S02]  /*18d0*/  LDG.E.U16 R113, [R82.64] ;  /* 0x0000000452717981 */ /* 0x000364000c1e1500 */
[----:B------:R-:W-:Y:S01]  /*18e0*/  IMAD R129, R13, 0x2, R127 ;  /* 0x000000020d817824 */ /* 0x000fe200078e027f */
[----:B------:R-:W-:Y:S01]  /*18f0*/  LEA R92, P0, R131, R4, 0x1 ;  /* 0x00000004835c7211 */ /* 0x000fe200078008ff */
[----:B------:R0:W5:Y:S03]  /*1900*/  LDG.E.U16 R110, [R86.64] ;  /* 0x00000004566e7981 */ /* 0x000166000c1e1500 */
[----:B------:R-:W-:-:S02]  /*1910*/  LEA R147, R13, R129, 0x1 ;  /* 0x000000810d937211 */ /* 0x000fc400078e08ff */
[----:B------:R-:W-:Y:S02]  /*1920*/  LEA.HI.X.SX32 R93, R131, R0, 0x1, P0 ;  /* 0x00000000835d7211 */ /* 0x000fe400000f0eff */
[-C--:B----4-:R-:W-:Y:S01]  /*1930*/  LEA R78, P1, R133, R4.reuse, 0x1 ;  /* 0x00000004854e7211 */ /* 0x090fe200078208ff */
[----:B------:R-:W-:Y:S01]  /*1940*/  IMAD R131, R13, 0x2, R147 ;  /* 0x000000020d837824 */ /* 0x000fe200078e0293 */
[----:B------:R-:W-:Y:S01]  /*1950*/  LEA R80, P0, R135, R4, 0x1 ;  /* 0x0000000487507211 */ /* 0x000fe200078008ff */
[----:B------:R4:W5:Y:S01]  /*1960*/  LDG.E.U16 R112, [R92.64] ;  /* 0x000000045c707981 */ /* 0x000962000c1e1500 */
[-C--:B------:R-:W-:Y:S02]  /*1970*/  LEA.HI.X.SX32 R79, R133, R0.reuse, 0x1, P1 ;  /* 0x00000000854f7211 */ /* 0x080fe400008f0eff */
[----:B------:R-:W-:Y:S02]  /*1980*/  LEA R133, R13, R131, 0x1 ;  /* 0x000000830d857211 */ /* 0x000fe400078e08ff */
[----:B------:R-:W-:Y:S01]  /*1990*/  LEA.HI.X.SX32 R81, R135, R0, 0x1, P0 ;  /* 0x0000000087517211 */ /* 0x000fe200000f0eff */
[----:B------:R1:W5:Y:S02]  /*19a0*/  LDG.E.U16 R114, [R78.64] ;  /* 0x000000044e727981 */ /* 0x000364000c1e1500 */
[----:B------:R-:W-:Y:S01]  /*19b0*/  IMAD R135, R13, 0x2, R133 ;  /* 0x000000020d877824 */ /* 0x000fe200078e0285 */
[----:B0-----:R-:W-:Y:S01]  /*19c0*/  LEA R84, P0, R137, R4, 0x1 ;  /* 0x0000000489547211 */ /* 0x001fe200078008ff */
[----:B------:R0:W5:Y:S03]  /*19d0*/  LDG.E.U16 R155, [R80.64] ;  /* 0x00000004509b7981 */ /* 0x000166000c1e1500 */
[----:B------:R-:W-:-:S02]  /*19e0*/  LEA R149, R13, R135, 0x1 ;  /* 0x000000870d957211 */ /* 0x000fc400078e08ff */
[----:B------:R-:W-:Y:S02]  /*19f0*/  LEA.HI.X.SX32 R85, R137, R0, 0x1, P0 ;  /* 0x0000000089557211 */ /* 0x000fe400000f0eff */
[-C--:B-1----:R-:W-:Y:S01]  /*1a00*/  LEA R82, P1, R139, R4.reuse, 0x1 ;  /* 0x000000048b527211 */ /* 0x082fe200078208ff */
        /* <DEDUP_REMOVED lines=12> */
[-C--:B0-----:R-:W-:Y:S01]  /*1ad0*/  LEA R80, P1, R123, R4.reuse, 0x1 ;  /* 0x000000047b507211 */ /* 0x081fe200078208ff */
[----:B------:R-:W-:Y:S01]  /*1ae0*/  IMAD R117, R13, 0x2, R151 ;  /* 0x000000020d757824 */ /* 0x000fe200078e0297 */
[----:B-1----:R-:W-:Y:S01]  /*1af0*/  LEA R84, P0, R127, R4, 0x1 ;  /* 0x000000047f547211 */ /* 0x002fe200078008ff */
[----:B------:R0:W5:Y:S01]  /*1b00*/  LDG.E.U16 R159, [R78.64] ;  /* 0x000000044e9f7981 */ /* 0x000162000c1e1500 */
[-C--:B------:R-:W-:Y:S02]  /*1b10*/  LEA.HI.X.SX32 R81, R123, R0.reuse, 0x1, P1 ;  /* 0x000000007b517211 */ /* 0x080fe400008f0eff */
[----:B------:R-:W-:Y:S02]  /*1b20*/  LEA R123, R13, R117, 0x1 ;  /* 0x000000750d7b7211 */ /* 0x000fe400078e08ff */
[----:B------:R-:W-:Y:S01]  /*1b30*/  LEA.HI.X.SX32 R85, R127, R0, 0x1, P0 ;  /* 0x000000007f557211 */ /* 0x000fe200000f0eff */
[----:B------:R1:W5:Y:S02]  /*1b40*/  LDG.E.U16 R161, [R80.64] ;  /* 0x0000000450a17981 */ /* 0x000364000c1e1500 */
[----:B------:R-:W-:Y:S01]  /*1b50*/  IMAD R127, R13, 0x2, R123 ;  /* 0x000000020d7f7824 */ /* 0x000fe200078e027b */
[----:B----4-:R-:W-:Y:S01]  /*1b60*/  LEA R92, P0, R133, R4, 0x1 ;  /* 0x00000004855c7211 */ /* 0x010fe200078008ff */
[----:B------:R4:W5:Y:S03]  /*1b70*/  LDG.E.U16 R163, [R84.64] ;  /* 0x0000000454a37981 */ /* 0x000966000c1e1500 */
[----:B------:R-:W-:-:S02]  /*1b80*/  LEA R153, R13, R127, 0x1 ;  /* 0x0000007f0d997211 */ /* 0x000fc400078e08ff */
[----:B------:R-:W-:Y:S02]  /*1b90*/  LEA.HI.X.SX32 R93, R133, R0, 0x1, P0 ;  /* 0x00000000855d7211 */ /* 0x000fe400000f0eff */
[-C--:B------:R-:W-:Y:S01]  /*1ba0*/  LEA R82, P1, R139, R4.reuse, 0x1 ;  /* 0x000000048b527211 */ /* 0x080fe200078208ff */
[----:B------:R-:W-:Y:S01]  /*1bb0*/  IMAD R133, R13, 0x2, R153 ;  /* 0x000000020d857824 */ /* 0x000fe200078e0299 */
[----:B0-----:R-:W-:Y:S01]  /*1bc0*/  LEA R78, P0, R123, R4, 0x1 ;  /* 0x000000047b4e7211 */ /* 0x001fe200078008ff */
[----:B------:R0:W5:Y:S01]  /*1bd0*/  LDG.E.U16 R165, [R92.64] ;  /* 0x000000045ca57981 */ /* 0x000162000c1e1500 */
[-C--:B------:R-:W-:Y:S02]  /*1be0*/  LEA.HI.X.SX32 R83, R139, R0.reuse, 0x1, P1 ;  /* 0x000000008b537211 */ /* 0x080fe400008f0eff */
[----:B------:R-:W-:Y:S02]  /*1bf0*/  LEA R139, R13, R133, 0x1 ;  /* 0x000000850d8b7211 */ /* 0x000fe400078e08ff */
[----:B------:R-:W-:Y:S01]  /*1c00*/  LEA.HI.X.SX32 R79, R123, R0, 0x1, P0 ;  /* 0x000000007b4f7211 */ /* 0x000fe200000f0eff */
[----:B------:R0:W5:Y:S01]  /*1c10*/  LDG.E.U16 R167, [R82.64] ;  /* 0x0000000452a77981 */ /* 0x000162000c1e1500 */
[----:B-1----:R-:W-:-:S03]  /*1c20*/  LEA R80, P1, R139, R4, 0x1 ;  /* 0x000000048b507211 */ /* 0x002fc600078208ff */
[----:B------:R1:W5:Y:S01]  /*1c30*/  LDG.E.U16 R169, [R78.64] ;  /* 0x000000044ea97981 */ /* 0x000362000c1e1500 */
[----:B------:R-:W-:Y:S02]  /*1c40*/  LEA.HI.X.SX32 R81, R139, R0, 0x1, P1 ;  /* 0x000000008b517211 */ /* 0x000fe400008f0eff */
[----:B------:R-:W-:-:S03]  /*1c50*/  LEA R86, P0, R95, R4, 0x1 ;  /* 0x000000045f567211 */ /* 0x000fc600078008ff */
[----:B------:R1:W5:Y:S01]  /*1c60*/  LDG.E.U16 R171, [R80.64] ;  /* 0x0000000450ab7981 */ /* 0x000362000c1e1500 */
[----:B------:R-:W-:Y:S02]  /*1c70*/  LEA.HI.X.SX32 R87, R95, R0, 0x1, P0 ;  /* 0x000000005f577211 */ /* 0x000fe400000f0eff */
[-C--:B------:R-:W-:Y:S02]  /*1c80*/  LEA R94, P0, R143, R4.reuse, 0x1 ;  /* 0x000000048f5e7211 */ /* 0x080fe400078008ff */
[----:B----4-:R-:W-:Y:S01]  /*1c90*/  LEA R84, P1, R101, R4, 0x1 ;  /* 0x0000000465547211 */ /* 0x010fe200078208ff */
[----:B------:R-:W-:Y:S01]  /*1ca0*/  IMAD R139, R13, 0x2, R139 ;  /* 0x000000020d8b7824 */ /* 0x000fe200078e028b */
[----:B------:R-:W-:Y:S01]  /*1cb0*/  LEA.HI.X.SX32 R95, R143, R0, 0x1, P0 ;  /* 0x000000008f5f7211 */ /* 0x000fe200000f0eff */
[----:B------:R4:W5:Y:S01]  /*1cc0*/  LDG.E.U16 R120, [R86.64] ;  /* 0x0000000456787981 */ /* 0x000962000c1e1500 */
[----:B0-----:R-:W-:Y:S02]  /*1cd0*/  LEA R92, P0, R129, R4, 0x1 ;  /* 0x00000004815c7211 */ /* 0x001fe400078008ff */
[-C--:B------:R-:W-:Y:S01]  /*1ce0*/  LEA.HI.X.SX32 R85, R101, R0.reuse, 0x1, P1 ;  /* 0x0000000065557211 */ /* 0x080fe200008f0eff */
[----:B------:R0:W5:Y:S01]  /*1cf0*/  LDG.E.U16 R122, [R94.64] ;  /* 0x000000045e7a7981 */ /* 0x000162000c1e1500 */
[----:B------:R-:W-:-:S02]  /*1d00*/  LEA.HI.X.SX32 R93, R129, R0, 0x1, P0 ;  /* 0x00000000815d7211 */ /* 0x000fc400000f0eff */
[-C--:B-1----:R-:W-:Y:S01]  /*1d10*/  LEA R78, P0, R135, R4.reuse, 0x1 ;  /* 0x00000004874e7211 */ /* 0x082fe200078008ff */
[----:B------:R1:W5:Y:S01]  /*1d20*/  LDG.E.U16 R123, [R84.64] ;  /* 0x00000004547b7981 */ /* 0x000362000c1e1500 */
[----:B------:R-:W-:Y:S02]  /*1d30*/  LEA R82, P1, R141, R4, 0x1 ;  /* 0x000000048d527211 */ /* 0x000fe400078208ff */
[-C--:B------:R-:W-:Y:S01]  /*1d40*/  LEA.HI.X.SX32 R79, R135, R0.reuse, 0x1, P0 ;  /* 0x00000000874f7211 */ /* 0x080fe200000f0eff */
[----:B------:R0:W5:Y:S01]  /*1d50*/  LDG.E.U16 R126, [R92.64] ;  /* 0x000000045c7e7981 */ /* 0x000162000c1e1500 */
[----:B------:R-:W-:Y:S02]  /*1d60*/  LEA.HI.X.SX32 R83, R141, R0, 0x1, P1 ;  /* 0x000000008d537211 */ /* 0x000fe400008f0eff */
[-C--:B------:R-:W-:Y:S01]  /*1d70*/  LEA R80, P0, R127, R4.reuse, 0x1 ;  /* 0x000000047f507211 */ /* 0x080fe200078008ff */
[----:B------:R1:W5:Y:S01]  /*1d80*/  LDG.E.U16 R128, [R78.64] ;  /* 0x000000044e807981 */ /* 0x000362000c1e1500 */
[----:B----4-:R-:W-:-:S02]  /*1d90*/  LEA R86, P1, R139, R4, 0x1 ;  /* 0x000000048b567211 */ /* 0x010fc400078208ff */
[-C--:B------:R-:W-:Y:S01]  /*1da0*/  LEA.HI.X.SX32 R81, R127, R0.reuse, 0x1, P0 ;  /* 0x000000007f517211 */ /* 0x080fe200000f0eff */
[----:B------:R4:W5:Y:S01]  /*1db0*/  LDG.E.U16 R130, [R82.64] ;  /* 0x0000000452827981 */ /* 0x000962000c1e1500 */
[----:B------:R-:W-:-:S03]  /*1dc0*/  LEA.HI.X.SX32 R87, R139, R0, 0x1, P1 ;  /* 0x000000008b577211 */ /* 0x000fc600008f0eff */
[----:B------:R4:W5:Y:S01]  /*1dd0*/  LDG.E.U16 R134, [R80.64] ;  /* 0x0000000450867981 */ /* 0x000962000c1e1500 */
[----:B0-----:R-:W-:-:S03]  /*1de0*/  LEA R94, P0, R115, R4, 0x1 ;  /* 0x00000004735e7211 */ /* 0x001fc600078008ff */
[----:B------:R0:W5:Y:S01]  /*1df0*/  LDG.E.U16 R136, [R86.64] ;  /* 0x0000000456887981 */ /* 0x000162000c1e1500 */
[----:B------:R-:W-:Y:S02]  /*1e00*/  LEA.HI.X.SX32 R95, R115, R0, 0x1, P0 ;  /* 0x00000000735f7211 */ /* 0x000fe400000f0eff */
[-C--:B------:R-:W-:Y:S02]  /*1e10*/  LEA R92, P0, R145, R4.reuse, 0x1 ;  /* 0x00000004915c7211 */ /* 0x080fe400078008ff */
[----:B-1----:R-:W-:Y:S01]  /*1e20*/  LEA R84, P1, R119, R4, 0x1 ;  /* 0x0000000477547211 */ /* 0x002fe200078208ff */
[----:B------:R1:W5:Y:S01]  /*1e30*/  LDG.E.U16 R115, [R94.64] ;  /* 0x000000045e737981 */ /* 0x000362000c1e1500 */
[----:B------:R-:W-:Y:S02]  /*1e40*/  LEA.HI.X.SX32 R93, R145, R0, 0x1, P0 ;  /* 0x00000000915d7211 */ /* 0x000fe400000f0eff */
[----:B------:R-:W-:Y:S02]  /*1e50*/  LEA R78, P0, R149, R4, 0x1 ;  /* 0x00000004954e7211 */ /* 0x000fe400078008ff */
[----:B------:R-:W-:Y:S01]  /*1e60*/  LEA.HI.X.SX32 R85, R119, R0, 0x1, P1 ;  /* 0x0000000077557211 */ /* 0x000fe200008f0eff */
[----:B------:R0:W5:Y:S01]  /*1e70*/  LDG.E.U16 R124, [R92.64] ;  /* 0x000000045c7c7981 */ /* 0x000162000c1e1500 */
[----:B------:R-:W-:-:S02]  /*1e80*/  LEA R100, P1, R147, R4, 0x1 ;  /* 0x0000000493647211 */ /* 0x000fc400078208ff */
[----:B------:R-:W-:Y:S01]  /*1e90*/  LEA.HI.X.SX32 R79, R149, R0, 0x1, P0 ;  /* 0x00000000954f7211 */ /* 0x000fe200000f0eff */
[----:B------:R0:W5:Y:S01]  /*1ea0*/  LDG.E.U16 R119, [R84.64] ;  /* 0x0000000454777981 */ /* 0x000162000c1e1500 */
[----:B------:R-:W-:Y:S02]  /*1eb0*/  LEA R139, R13, R139, 0x1 ;  /* 0x0000008b0d8b7211 */ /* 0x000fe400078e08ff */
[----:B----4-:R-:W-:Y:S01]  /*1ec0*/  LEA R82, P0, R151, R4, 0x1 ;  /* 0x0000000497527211 */ /* 0x010fe200078008ff */
[----:B------:R4:W5:Y:S01]  /*1ed0*/  LDG.E.U16 R129, [R78.64] ;  /* 0x000000044e817981 */ /* 0x000962000c1e1500 */
[----:B------:R-:W-:Y:S01]  /*1ee0*/  LEA.HI.X.SX32 R101, R147, R0, 0x1, P1 ;  /* 0x0000000093657211 */ /* 0x000fe200008f0eff */
[----:B------:R-:W-:Y:S01]  /*1ef0*/  IMAD R13, R13, 0x2, R139 ;  /* 0x000000020d0d7824 */ /* 0x000fe200078e028b */
[----:B------:R-:W-:Y:S02]  /*1f00*/  LEA R80, P1, R153, R4, 0x1 ;  /* 0x0000000499507211 */ /* 0x000fe400078208ff */
[----:B------:R-:W-:Y:S01]  /*1f10*/  LEA.HI.X.SX32 R83, R151, R0, 0x1, P0 ;  /* 0x0000000097537211 */ /* 0x000fe200000f0eff */
[----:B------:R1:W5:Y:S01]  /*1f20*/  LDG.E.U16 R127, [R100.64] ;  /* 0x00000004647f7981 */ /* 0x000362000c1e1500 */
[----:B0-----:R-:W-:-:S02]  /*1f30*/  LEA R86, P0, R139, R4, 0x1 ;  /* 0x000000048b567211 */ /* 0x001fc400078008ff */
[-C--:B------:R-:W-:Y:S01]  /*1f40*/  LEA.HI.X.SX32 R81, R153, R0.reuse, 0x1, P1 ;  /* 0x0000000099517211 */ /* 0x080fe200008f0eff */
[----:B------:R0:W5:Y:S01]  /*1f50*/  LDG.E.U16 R132, [R82.64] ;  /* 0x0000000452847981 */ /* 0x000162000c1e1500 */
[----:B------:R-:W-:Y:S02]  /*1f60*/  LEA.HI.X.SX32 R87, R139, R0, 0x1, P0 ;  /* 0x000000008b577211 */ /* 0x000fe400000f0eff */
[C---:B------:R-:W-:Y:S01]  /*1f70*/  LEA R92, P1, R13.reuse, R4, 0x1 ;  /* 0x000000040d5c7211 */ /* 0x040fe200078208ff */
[----:B------:R0:W5:Y:S03]  /*1f80*/  LDG.E.U16 R135, [R80.64] ;  /* 0x0000000450877981 */ /* 0x000166000c1e1500 */
[----:B------:R-:W-:Y:S02]  /*1f90*/  LEA.HI.X.SX32 R93, R13, R0, 0x1, P1 ;  /* 0x000000000d5d7211 */ /* 0x000fe400008f0eff */
[----:B------:R0:W5:Y:S01]  /*1fa0*/  LDG.E.U16 R13, [R86.64] ;  /* 0x00000004560d7981 */ /* 0x000162000c1e1500 */
[----:B------:R-:W-:-:S04]  /*1fb0*/  LEA R84, P0, R105, R4, 0x1 ;  /* 0x0000000469547211 */ /* 0x000fc800078008ff */
[----:B------:R-:W-:Y:S02]  /*1fc0*/  LEA.HI.X.SX32 R85, R105, R0, 0x1, P0 ;  /* 0x0000000069557211 */ /* 0x000fe400000f0eff */
[-C--:B-1----:R-:W-:Y:S01]  /*1fd0*/  LEA R100, P0, R111, R4.reuse, 0x1 ;  /* 0x000000046f647211 */ /* 0x082fe200078008ff */
[----:B------:R1:W5:Y:S01]  /*1fe0*/  LDG.E.U16 R105, [R92.64] ;  /* 0x000000045c697981 */ /* 0x000362000c1e1500 */
[----:B------:R-:W-:Y:S02]  /*1ff0*/  LEA R94, P1, R121, R4, 0x1 ;  /* 0x00000004795e7211 */ /* 0x000fe400078208ff */
[----:B------:R-:W-:Y:S01]  /*2000*/  LEA.HI.X.SX32 R101, R111, R0, 0x1, P0 ;  /* 0x000000006f657211 */ /* 0x000fe200000f0eff */
[----:B------:R-:W5:Y:S01]  /*2010*/  LDG.E.U16 R84, [R84.64] ;  /* 0x0000000454547981 */ /* 0x000f62000c1e1500 */
[----:B----4-:R-:W-:Y:S02]  /*2020*/  LEA R78, P0, R125, R4, 0x1 ;  /* 0x000000047d4e7211 */ /* 0x010fe400078008ff */
[-C--:B------:R-:W-:Y:S01]  /*2030*/  LEA.HI.X.SX32 R95, R121, R0.reuse, 0x1, P1 ;  /* 0x00000000795f7211 */ /* 0x080fe200008f0eff */
[----:B------:R-:W4:Y:S01]  /*2040*/  LDG.E.U16 R100, [R100.64] ;  /* 0x0000000464647981 */ /* 0x000f22000c1e1500 */
[----:B------:R-:W-:-:S02]  /*2050*/  LEA.HI.X.SX32 R79, R125, R0, 0x1, P0 ;  /* 0x000000007d4f7211 */ /* 0x000fc400000f0eff */
[-C--:B0-----:R-:W-:Y:S01]  /*2060*/  LEA R80, P0, R131, R4.reuse, 0x1 ;  /* 0x0000000483507211 */ /* 0x081fe200078008ff */
[----:B------:R-:W4:Y:S01]  /*2070*/  LDG.E.U16 R94, [R94.64] ;  /* 0x000000045e5e7981 */ /* 0x000f22000c1e1500 */
[----:B------:R-:W-:Y:S02]  /*2080*/  LEA R82, P1, R137, R4, 0x1 ;  /* 0x0000000489527211 */ /* 0x000fe400078208ff */
[----:B------:R-:W-:Y:S01]  /*2090*/  LEA.HI.X.SX32 R81, R131, R0, 0x1, P0 ;  /* 0x0000000083517211 */ /* 0x000fe200000f0eff */
[----:B------:R0:W4:Y:S01]  /*20a0*/  LDG.E.U16 R78, [R78.64] ;  /* 0x000000044e4e7981 */ /* 0x000122000c1e1500 */
[----:B------:R-:W-:Y:S02]  /*20b0*/  LEA R86, P0, R117, R4, 0x1 ;  /* 0x0000000475567211 */ /* 0x000fe400078008ff */
[----:B------:R-:W-:Y:S01]  /*20c0*/  LEA.HI.X.SX32 R83, R137, R0, 0x1, P1 ;  /* 0x0000000089537211 */ /* 0x000fe200008f0eff */
[----:B------:R-:W4:Y:S01]  /*20d0*/  LDG.E.U16 R80, [R80.64] ;  /* 0x0000000450507981 */ /* 0x000f22000c1e1500 */
[----:B-1----:R-:W-:-:S02]  /*20e0*/  LEA R92, P1, R133, R4, 0x1 ;  /* 0x00000004855c7211 */ /* 0x002fc400078208ff */
[-C--:B------:R-:W-:Y:S01]  /*20f0*/  LEA.HI.X.SX32 R87, R117, R0.reuse, 0x1, P0 ;  /* 0x0000000075577211 */ /* 0x080fe200000f0eff */
[----:B------:R-:W4:Y:S01]  /*2100*/  LDG.E.U16 R82, [R82.64] ;  /* 0x0000000452527981 */ /* 0x000f22000c1e1500 */
[----:B------:R-:W-:-:S03]  /*2110*/  LEA.HI.X.SX32 R93, R133, R0, 0x1, P1 ;  /* 0x00000000855d7211 */ /* 0x000fc600008f0eff */
[----:B------:R-:W4:Y:S04]  /*2120*/  LDG.E.U16 R86, [R86.64] ;  /* 0x0000000456567981 */ /* 0x000f28000c1e1500 */
[----:B------:R-:W4:Y:S01]  /*2130*/  LDG.E.U16 R92, [R92.64] ;  /* 0x000000045c5c7981 */ /* 0x000f22000c1e1500 */
[----:B------:R-:W-:Y:S02]  /*2140*/  SHF.R.S32.HI R0, RZ, 0x7, R138 ;  /* 0x00000007ff007819 */ /* 0x000fe4000001148a */
[----:B0-----:R-:W-:Y:S02]  /*2150*/  SHF.L.U32 R79, R2, 0x1, RZ ;  /* 0x00000001024f7819 */ /* 0x001fe400000006ff */
[----:B------:R-:W-:-:S04]  /*2160*/  SGXT R0, R0, 0x1 ;  /* 0x000000010000781a */ /* 0x000fc80000000200 */
[----:B------:R-:W-:-:S04]  /*2170*/  LOP3.LUT R0, R79, 0x110, R0, 0x78, !PT ;  /* 0x000001104f007812 */ /* 0x000fc800078e7800 */
[C---:B------:R-:W-:Y:S01]  /*2180*/  LOP3.LUT R146, R0.reuse, 0x20, RZ, 0x3c, !PT ;  /* 0x0000002000927812 */ /* 0x040fe200078e3cff */
[----:B--2---:R0:W-:Y:S04]  /*2190*/  STS.U16 [R0], R3 ;  /* 0x0000000300007388 */ /* 0x0041e80000000400 */
[----:B------:R-:W-:Y:S04]  /*21a0*/  STS.U16 [R0+0x800], R9 ;  /* 0x0008000900007388 */ /* 0x000fe80000000400 */
        /* <DEDUP_REMOVED lines=17> */
[----:B---3--:R-:W-:Y:S04]  /*22c0*/  STS.U16 [R0+0x9800], R91 ;  /* 0x0098005b00007388 */ /* 0x008fe80000000400 */
[----:B------:R-:W-:Y:S04]  /*22d0*/  STS.U16 [R0+0xa000], R99 ;  /* 0x00a0006300007388 */ /* 0x000fe80000000400 */
[----:B------:R-:W-:Y:S04]  /*22e0*/  STS.U16 [R0+0xa800], R107 ;  /* 0x00a8006b00007388 */ /* 0x000fe80000000400 */
[----:B-----5:R-:W-:Y:S04]  /*22f0*/  STS.U16 [R0+0xb000], R113 ;  /* 0x00b0007100007388 */ /* 0x020fe80000000400 */
        /* <DEDUP_REMOVED lines=9> */
[----:B------:R1:W-:Y:S04]  /*2390*/  STS.U16 [R146+0x200], R5 ;  /* 0x0002000592007388 */ /* 0x0003e80000000400 */
        /* <DEDUP_REMOVED lines=22> */
[----:B------:R-:W-:Y:S01]  /*2500*/  STS.U16 [R146+0xba00], R116 ;  /* 0x00ba007492007388 */ /* 0x000fe20000000400 */
[----:B------:R-:W-:-:S03]  /*2510*/  LOP3.LUT R144, R0, 0x40, RZ, 0x3c, !PT ;  /* 0x0000004000907812 */ /* 0x000fc600078e3cff */
        /* <DEDUP_REMOVED lines=32> */
[----:B0-----:R-:W-:-:S03]  /*2720*/  LOP3.LUT R3, R0, 0x60, RZ, 0x3c, !PT ;  /* 0x0000006000037812 */ /* 0x001fc600078e3cff */
        /* <DEDUP_REMOVED lines=27> */
[----:B------:R-:W-:-:S03]  /*28e0*/  IMAD.MOV.U32 R4, RZ, RZ, c[0x0][0x1d0] ;  /* 0x00007400ff047624 */ /* 0x000fc600078e00ff */
[----:B------:R-:W-:Y:S04]  /*28f0*/  STS.U16 [R3+0x9600], R90 ;  /* 0x0096005a03007388 */ /* 0x000fe80000000400 */
[----:B------:R-:W-:Y:S04]  /*2900*/  STS.U16 [R3+0x9e00], R98 ;  /* 0x009e006203007388 */ /* 0x000fe80000000400 */
[----:B------:R-:W-:Y:S04]  /*2910*/  STS.U16 [R3+0xa600], R104 ;  /* 0x00a6006803007388 */ /* 0x000fe80000000400 */
[----:B------:R-:W-:Y:S04]  /*2920*/  STS.U16 [R3+0xae00], R109 ;  /* 0x00ae006d03007388 */ /* 0x000fe80000000400 */
[----:B------:R-:W-:Y:S01]  /*2930*/  STS.U16 [R3+0xb600], R114 ;  /* 0x00b6007203007388 */ /* 0x000fe20000000400 */
[----:B------:R-:W-:-:S03]  /*2940*/  ISETP.GE.AND P0, PT, R4, 0x1, PT ;  /* 0x000000010400780c */ /* 0x000fc60003f06270 */
[----:B------:R-:W-:Y:S01]  /*2950*/  STS.U16 [R3+0xbe00], R84 ;  /* 0x00be005403007388 */ /* 0x000fe20000000400 */
[----:B------:R-:W-:-:S03]  /*2960*/  MOV R4, 0x3f800000 ;  /* 0x3f80000000047802 */ /* 0x000fc60000000f00 */
[----:B----4-:R-:W-:Y:S04]  /*2970*/  STS.U16 [R3+0xc600], R100 ;  /* 0x00c6006403007388 */ /* 0x010fe80000000400 */
[----:B------:R-:W-:Y:S04]  /*2980*/  STS.U16 [R3+0xce00], R94 ;  /* 0x00ce005e03007388 */ /* 0x000fe80000000400 */
[----:B------:R-:W-:Y:S04]  /*2990*/  STS.U16 [R3+0xd600], R78 ;  /* 0x00d6004e03007388 */ /* 0x000fe80000000400 */
[----:B------:R-:W-:Y:S04]  /*29a0*/  STS.U16 [R3+0xde00], R80 ;  /* 0x00de005003007388 */ /* 0x000fe80000000400 */
[----:B------:R-:W-:Y:S01]  /*29b0*/  STS.U16 [R3+0xe600], R82 ;  /* 0x00e6005203007388 */ /* 0x000fe20000000400 */
[----:B-1----:R-:W-:-:S03]  /*29c0*/  MOV R5, 0xff800000 ;  /* 0xff80000000057802 */ /* 0x002fc60000000f00 */
[----:B------:R-:W-:Y:S04]  /*29d0*/  STS.U16 [R3+0xee00], R86 ;  /* 0x00ee005603007388 */ /* 0x000fe80000000400 */
[----:B------:R0:W-:Y:S04]  /*29e0*/  STS.U16 [R3+0xf600], R92 ;  /* 0x00f6005c03007388 */ /* 0x0001e80000000400 */
[----:B------:R1:W-:Y:S01]  /*29f0*/  STL [R1+0x114], R4 ;  /* 0x0001140401007387 */ /* 0x0003e20000100800 */
[----:B0-----:R-:W-:Y:S02]  /*2a00*/  IMAD.MOV.U32 R3, RZ, RZ, -0x800000 ;  /* 0xff800000ff037424 */ /* 0x001fe400078e00ff */
[----:B-1----:R-:W-:-:S03]  /*2a10*/  IMAD.MOV.U32 R4, RZ, RZ, -0x800000 ;  /* 0xff800000ff047424 */ /* 0x002fc600078e00ff */
[----:B------:R-:W-:Y:S04]  /*2a20*/  STL [R1+0x5c], R3 ;  /* 0x00005c0301007387 */ /* 0x000fe80000100800 */
        /* <DEDUP_REMOVED lines=12> */
[----:B------:R0:W-:Y:S04]  /*2af0*/  STL [R1+0x28], R5 ;  /* 0x0000280501007387 */ /* 0x0001e80000100800 */
[----:B------:R1:W-:Y:S04]  /*2b00*/  STL [R1+0x24], R4 ;  /* 0x0000240401007387 */ /* 0x0003e80000100800 */
[----:B------:R2:W-:Y:S01]  /*2b10*/  STL [R1+0x20], R3 ;  /* 0x0000200301007387 */ /* 0x0005e20000100800 */
[----:B0-----:R-:W-:Y:S01]  /*2b20*/  MOV R5, 0x3f800000 ;  /* 0x3f80000000057802 */ /* 0x001fe20000000f00 */
[----:B-1----:R-:W-:-:S04]  /*2b30*/  IMAD.MOV.U32 R4, RZ, RZ, 0x3f800000 ;  /* 0x3f800000ff047424 */ /* 0x002fc800078e00ff */
[----:B------:R0:W-:Y:S01]  /*2b40*/  STL [R1+0x110], R5 ;  /* 0x0001100501007387 */ /* 0x0001e20000100800 */
[----:B--2---:R-:W-:-:S03]  /*2b50*/  MOV R3, 0x3f800000 ;  /* 0x3f80000000037802 */ /* 0x004fc60000000f00 */
[----:B------:R0:W-:Y:S04]  /*2b60*/  STL [R1+0x10c], R4 ;  /* 0x00010c0401007387 */ /* 0x0001e80000100800 */
        /* <DEDUP_REMOVED lines=13> */
[----:B------:R0:W-:Y:S04]  /*2c40*/  STL [R1+0x10], RZ ;  /* 0x000010ff01007387 */ /* 0x0001e80000100800 */
[----:B------:R0:W-:Y:S04]  /*2c50*/  STL [R1+0x14], RZ ;  /* 0x000014ff01007387 */ /* 0x0001e80000100800 */
[----:B------:R0:W-:Y:S04]  /*2c60*/  STL [R1+0x18], RZ ;  /* 0x000018ff01007387 */ /* 0x0001e80000100800 */
[----:B------:R0:W-:Y:S04]  /*2c70*/  STL [R1+0x1c], RZ ;  /* 0x00001cff01007387 */ /* 0x0001e80000100800 */
[----:B------:R0:W-:Y:S04]  /*2c80*/  STL [R1], RZ ;  /* 0x000000ff01007387 */ /* 0x0001e80000100800 */
[----:B------:R0:W-:Y:S04]  /*2c90*/  STL [R1+0x4], RZ ;  /* 0x000004ff01007387 */ /* 0x0001e80000100800 */
[----:B------:R0:W-:Y:S04]  /*2ca0*/  STL [R1+0x8], RZ ;  /* 0x000008ff01007387 */ /* 0x0001e80000100800 */
[----:B------:R0:W-:Y:S01]  /*2cb0*/  STL [R1+0xc], RZ ;  /* 0x00000cff01007387 */ /* 0x0001e20000100800 */
[----:B------:R-:W-:Y:S01]  /*2cc0*/  CS2R R236, SRZ ;  /* 0x0000000000ec7805 */ /* 0x000fe2000001ff00 */
        /* <DEDUP_REMOVED lines=59> */
[C---:B------:R-:W-:Y:S01]  /*3080*/  LOP3.LUT R6, R138.reuse, 0xff, RZ, 0xc0, !PT ;  /* 0x000000ff8a067812 */ /* 0x040fe200078ec0ff */
[----:B------:R-:W-:Y:S01]  /*3090*/  IMAD.SHL.U32 R108, R138, 0x4, RZ ;  /* 0x000000048a6c7824 */ /* 0x000fe200078e00ff */
[----:B------:R-:W-:Y:S05]  /*30a0*/  @!P0 BRA `(.L_x_0) ;  /* 0x00010bd000008947 */ /* 0x000fea0003800000 */
[----:B0-----:R-:W-:Y:S01]  /*30b0*/  MOV R9, c[0x0][0x1b8] ;  /* 0x00006e0000097a02 */ /* 0x001fe20000000f00 */
[----:B------:R-:W-:Y:S01]  /*30c0*/  IMAD R11, R142, c[0x0][0x1b8], RZ ;  /* 0x00006e008e0b7a24 */ /* 0x000fe200078e02ff */
[----:B------:R-:W-:Y:S01]  /*30d0*/  SHF.R.U32.HI R3, RZ, 0x3, R6 ;  /* 0x00000003ff037819 */ /* 0x000fe20000011606 */
[----:B------:R-:W-:Y:S01]  /*30e0*/  IMAD R5, R2, c[0x0][0x1b4], RZ ;  /* 0x00006d0002057a24 */ /* 0x000fe200078e02ff */
[----:B------:R-:W-:Y:S01]  /*30f0*/  LOP3.LUT R14, R138, 0x1c, RZ, 0xc0, !PT ;  /* 0x0000001c8a0e7812 */ /* 0x000fe200078ec0ff */
[----:B------:R-:W-:Y:S01]  /*3100*/  IMAD R13, R9, 0x2, R11 ;  /* 0x00000002090d7824 */ /* 0x000fe200078e020b */
[----:B------:R-:W-:Y:S01]  /*3110*/  LOP3.LUT R8, R3, 0x1c, RZ, 0xc0, !PT ;  /* 0x0000001c03087812 */ /* 0x000fe200078ec0ff */
[C---:B------:R-:W-:Y:S01]  /*3120*/  IMAD R4, R140.reuse, c[0x0][0x1b0], RZ ;  /* 0x00006c008c047a24 */ /* 0x040fe200078e02ff */
[----:B------:R-:W-:Y:S01]  /*3130*/  SHF.L.U32 R3, R5, 0x1, RZ ;  /* 0x0000000105037819 */ /* 0x000fe200000006ff */
[----:B------:R-:W-:Y:S01]  /*3140*/  IMAD R2, R140, c[0x0][0x1a0], RZ ;  /* 0x000068008c027a24 */ /* 0x000fe200078e02ff */
[C---:B------:R-:W-:Y:S01]  /*3150*/  LEA R15, R9.reuse, R13, 0x1 ;  /* 0x0000000d090f7211 */ /* 0x040fe200078e08ff */
[----:B------:R-:W-:Y:S01]  /*3160*/  IMAD R6, R6, c[0x0][0x1a8], RZ ;  /* 0x00006a0006067a24 */ /* 0x000fe200078e02ff */
[----:B------:R-:W-:Y:S01]  /*3170*/  SHF.L.U32 R10, R4, 0x1, RZ ;  /* 0x00000001040a7819 */ /* 0x000fe200000006ff */
[----:B------:R-:W-:Y:S01]  /*3180*/  IMAD.SHL.U32 R228, R2, 0x2, RZ ;  /* 0x0000000202e47824 */ /* 0x000fe200078e00ff */
[----:B------:R-:W-:Y:S01]  /*3190*/  SHF.L.U32 R7, R14, 0x3, RZ ;  /* 0x000000030e077819 */ /* 0x000fe200000006ff */
[----:B------:R-:W-:Y:S01]  /*31a0*/  IMAD R17, R9, 0x2, R15 ;  /* 0x0000000209117824 */ /* 0x000fe200078e020f */
[----:B------:R-:W-:Y:S01]  /*31b0*/  IADD3 R10, P2, P3, R3, c[0x0][0x170], R10 ;  /* 0x00005c00030a7a10 */ /* 0x000fe20007b5e00a */
[----:B------:R-:W-:Y:S01]  /*31c0*/  IMAD.SHL.U32 R28, R138, 0x100, RZ ;  /* 0x000001008a1c7824 */ /* 0x000fe200078e00ff */
[----:B------:R-:W-:Y:S01]  /*31d0*/  IADD3 R3, R7, R8, RZ ;  /* 0x0000000807037210 */ /* 0x000fe20007ffe0ff */
[----:B------:R-:W-:Y:S01]  /*31e0*/  IMAD.HI R8, R5, 0x2, RZ ;  /* 0x0000000205087827 */ /* 0x000fe200078e02ff */
[C---:B------:R-:W-:Y:S01]  /*31f0*/  LEA R19, R9.reuse, R17, 0x1 ;  /* 0x0000001109137211 */ /* 0x040fe200078e08ff */
[----:B------:R-:W-:Y:S01]  /*3200*/  CS2R R236, SRZ ;  /* 0x0000000000ec7805 */ /* 0x000fe2000001ff00 */
[----:B------:R-:W-:Y:S01]  /*3210*/  SHF.L.U32 R229, R6, 0x1, RZ ;  /* 0x0000000106e57819 */ /* 0x000fe200000006ff */
[----:B------:R-:W-:Y:S01]  /*3220*/  IMAD.HI R7, R4, 0x2, RZ ;  /* 0x0000000204077827 */ /* 0x000fe200078e02ff */
[----:B------:R-:W-:Y:S01]  /*3230*/  LOP3.LUT R93, R138, 0xe0, RZ, 0xc0, !PT ;  /* 0x000000e08a5d7812 */ /* 0x000fe200078ec0ff */
[----:B------:R-:W-:Y:S01]  /*3240*/  CS2R R238, SRZ ;  /* 0x0000000000ee7805 */ /* 0x000fe2000001ff00 */
[----:B------:R-:W-:Y:S01]  /*3250*/  LOP3.LUT R12, R108, 0x7c, RZ, 0xc0, !PT ;  /* 0x0000007c6c0c7812 */ /* 0x000fe200078ec0ff */
[----:B------:R-:W-:Y:S01]  /*3260*/  IMAD R21, R9, 0x2, R19 ;  /* 0x0000000209157824 */ /* 0x000fe200078e0213 */
[----:B------:R-:W-:Y:S01]  /*3270*/  IADD3 R228, P0, P1, R229, c[0x0][0x168], R228 ;  /* 0x00005a00e5e47a10 */ /* 0x000fe2000791e0e4 */
[----:B------:R-:W-:Y:S01]  /*3280*/  IMAD.HI R5, R2, 0x2, RZ ;  /* 0x0000000202057827 */ /* 0x000fe200078e02ff */
[----:B------:R-:W-:Y:S01]  /*3290*/  IADD3.X R2, R8, c[0x0][0x174], R7, P2, P3 ;  /* 0x00005d0008027a10 */ /* 0x000fe200017e6407 */
[----:B------:R-:W-:Y:S01]  /*32a0*/  CS2R R232, SRZ ;  /* 0x0000000000e87805 */ /* 0x000fe2000001ff00 */
[C---:B------:R-:W-:Y:S01]  /*32b0*/  LEA R23, R9.reuse, R21, 0x1 ;  /* 0x0000001509177211 */ /* 0x040fe200078e08ff */
[----:B------:R-:W-:Y:S01]  /*32c0*/  IMAD.HI R6, R6, 0x2, RZ ;  /* 0x0000000206067827 */ /* 0x000fe200078e02ff */
[----:B------:R-:W-:Y:S01]  /*32d0*/  LOP3.LUT R8, R138, 0x7, RZ, 0xc0, !PT ;  /* 0x000000078a087812 */ /* 0x000fe200078ec0ff */
[----:B------:R-:W-:Y:S01]  /*32e0*/  CS2R R234, SRZ ;  /* 0x0000000000ea7805 */ /* 0x000fe2000001ff00 */
[----:B------:R-:W-:Y:S01]  /*32f0*/  LEA R91, R14, R12, 0x6 ;  /* 0x0000000c0e5b7211 */ /* 0x000fe200078e30ff */
[C---:B------:R-:W-:Y:S01]  /*3300*/  IMAD R25, R9.reuse, 0x2, R23 ;  /* 0x0000000209197824 */ /* 0x040fe200078e0217 */
[----:B------:R-:W-:Y:S01]  /*3310*/  SHF.R.U32.HI R4, RZ, 0x1, R93 ;  /* 0x00000001ff047819 */ /* 0x000fe2000001165d */
[----:B------:R-:W-:Y:S01]  /*3320*/  CS2R R106, SRZ ;  /* 0x00000000006a7805 */ /* 0x000fe2000001ff00 */
[----:B------:R-:W-:Y:S01]  /*3330*/  IADD3.X R229, R6, c[0x0][0x16c], R5, P0, P1 ;  /* 0x00005b0006e57a10 */ /* 0x000fe200007e2405 */
[----:B------:R-:W-:Y:S01]  /*3340*/  IMAD.SHL.U32 R5, R8, 0x10, RZ ;  /* 0x0000001008057824 */ /* 0x000fe200078e00ff */
[----:B------:R-:W-:-:S02]  /*3350*/  LEA R27, R9, R25, 0x1 ;  /* 0x00000019091b7211 */ /* 0x000fc400078e08ff */
[----:B------:R-:W-:Y:S01]  /*3360*/  LOP3.LUT R4, R91, R4, RZ, 0x3c, !PT ;  /* 0x000000045b047212 */ /* 0x000fe200078e3cff */
[----:B------:R-:W-:Y:S01]  /*3370*/  IMAD R95, R8, 0x100, R5 ;  /* 0x00000100085f7824 */ /* 0x000fe200078e0205 */
[----:B------:R-:W-:Y:S01]  /*3380*/  SHF.L.U32 R6, R138, 0x1, RZ ;  /* 0x000000018a067819 */ /* 0x000fe200000006ff */
[----:B------:R-:W-:Y:S01]  /*3390*/  IMAD R29, R9, 0x2, R27 ;  /* 0x00000002091d7824 */ /* 0x000fe200078e021b */
[----:B------:R-:W-:Y:S02]  /*33a0*/  LEA R97, R8, R93, 0x2 ;  /* 0x0000005d08617211 */ /* 0x000fe400078e10ff */
[--C-:B------:R-:W-:Y:S02]  /*33b0*/  LOP3.LUT R8, R5, 0x30, R6.reuse, 0x78, !PT ;  /* 0x0000003005087812 */ /* 0x100fe400078e7806 */
[----:B------:R-:W-:Y:S02]  /*33c0*/  LEA R31, R9, R29, 0x1 ;  /* 0x0000001d091f7211 */ /* 0x000fe400078e08ff */
[----:B------:R-:W-:Y:S01]  /*33d0*/  LOP3.LUT R6, R95, 0x10, R6, 0x78, !PT ;  /* 0x000000105f067812 */ /* 0x000fe200078e7806 */
[----:B------:R-:W-:Y:S01]  /*33e0*/  IMAD.U32 R148, R97, 0x40, R8 ;  /* 0x0000004061947824 */ /* 0x000fe200078e0008 */
[----:B------:R-:W-:Y:S01]  /*33f0*/  LOP3.LUT R28, R5, 0xf00, R28, 0xf8, !PT ;  /* 0x00000f00051c7812 */ /* 0x000fe200078ef81c */
[----:B------:R-:W-:Y:S01]  /*3400*/  IMAD R33, R9, 0x2, R31 ;  /* 0x0000000209217824 */ /* 0x000fe200078e021f */
[----:B------:R-:W-:-:S02]  /*3410*/  LOP3.LUT R5, R138, 0x10, RZ, 0xc0, !PT ;  /* 0x000000108a057812 */ /* 0x000fc400078ec0ff */
[----:B------:R-:W-:Y:S02]  /*3420*/  LEA R147, R97, R8, 0x7 ;  /* 0x0000000861937211 */ /* 0x000fe400078e38ff */
[----:B------:R-:W-:Y:S01]  /*3430*/  LEA R35, R9, R33, 0x1 ;  /* 0x0000002109237211 */ /* 0x000fe200078e08ff */
[----:B------:R-:W-:Y:S01]  /*3440*/  IMAD R5, R5, 0x80, R6 ;  /* 0x0000008005057824 */ /* 0x000fe200078e0206 */
[-C--:B------:R-:W-:Y:S01]  /*3450*/  LEA R104, P0, R11, R10.reuse, 0x1 ;  /* 0x0000000a0b687211 */ /* 0x080fe200078008ff */
[----:B------:R-:W-:Y:S01]  /*3460*/  STL [R1+0x70], R147 ;  /* 0x0000709301007387 */ /* 0x000fe20000100800 */
[-C--:B------:R-:W-:Y:S01]  /*3470*/  LEA R102, P1, R13, R10.reuse, 0x1 ;  /* 0x0000000a0d667211 */ /* 0x080fe200078208ff */
[----:B------:R-:W-:Y:S01]  /*3480*/  IMAD R37, R9, 0x2, R35 ;  /* 0x0000000209257824 */ /* 0x000fe200078e0223 */
[----:B------:R-:W-:Y:S01]  /*3490*/  LEA R100, P2, R15, R10, 0x1 ;  /* 0x0000000a0f647211 */ /* 0x000fe200078408ff */
[----:B------:R-:W-:Y:S01]  /*34a0*/  STL [R1+0x6c], R148 ;  /* 0x00006c9401007387 */ /* 0x000fe20000100800 */
[----:B------:R-:W-:-:S02]  /*34b0*/  LEA.HI.X.SX32 R105, R11, R2, 0x1, P0 ;  /* 0x000000020b697211 */ /* 0x000fc400000f0eff */
[----:B------:R-:W-:Y:S01]  /*34c0*/  LEA R39, R9, R37, 0x1 ;  /* 0x0000002509277211 */ /* 0x000fe200078e08ff */
[----:B------:R0:W-:Y:S01]  /*34d0*/  STL.64 [R1+0x990], R4 ;  /* 0x0009900401007387 */ /* 0x0001e20000100a00 */
[-C--:B------:R-:W-:Y:S02]  /*34e0*/  LEA.HI.X.SX32 R103, R13, R2.reuse, 0x1, P1 ;  /* 0x000000020d677211 */ /* 0x080fe400008f0eff */
[----:B------:R-:W-:Y:S01]  /*34f0*/  LEA.HI.X.SX32 R101, R15, R2, 0x1, P2 ;  /* 0x000000020f657211 */ /* 0x000fe200010f0eff */
[C---:B------:R-:W-:Y:S01]  /*3500*/  IMAD R41, R9.reuse, 0x2, R39 ;  /* 0x0000000209297824 */ /* 0x040fe200078e0227 */
[----:B------:R1:W-:Y:S04]  /*3510*/  STL.64 [R1+0x940], R104 ;  /* 0x0009406801007387 */ /* 0x0003e80000100a00 */
[----:B------:R-:W-:Y:S01]  /*3520*/  LEA R43, R9, R41, 0x1 ;  /* 0x00000029092b7211 */ /* 0x000fe200078e08ff */
[----:B------:R2:W-:Y:S01]  /*3530*/  STL.64 [R1+0x938], R102 ;  /* 0x0009386601007387 */ /* 0x0005e20000100a00 */
[----:B0-----:R-:W-:-:S03]  /*3540*/  LEA R4, P0, R17, R10, 0x1 ;  /* 0x0000000a11047211 */ /* 0x001fc600078008ff */
[----:B------:R-:W-:Y:S01]  /*3550*/  IMAD R45, R9, 0x2, R43 ;  /* 0x00000002092d7824 */ /* 0x000fe200078e022b */
[----:B------:R0:W-:Y:S01]  /*3560*/  STL.64 [R1+0x930], R100 ;  /* 0x0009306401007387 */ /* 0x0001e20000100a00 */
[----:B------:R-:W-:Y:S01]  /*3570*/  LEA.HI.X.SX32 R5, R17, R2, 0x1, P0 ;  /* 0x0000000211057211 */ /* 0x000fe200000f0eff */
[----:B-1----:R-:W-:Y:S02]  /*3580*/  CS2R R104, SRZ ;  /* 0x0000000000687805 */ /* 0x002fe4000001ff00 */
[----:B------:R-:W-:Y:S02]  /*3590*/  LEA R47, R9, R45, 0x1 ;  /* 0x0000002d092f7211 */ /* 0x000fe400078e08ff */
[----:B------:R1:W-:Y:S01]  /*35a0*/  STL.64 [R1+0x928], R4 ;  /* 0x0009280401007387 */ /* 0x0003e20000100a00 */
[----:B--2---:R-:W-:Y:S02]  /*35b0*/  LEA R102, P0, R19, R10, 0x1 ;  /* 0x0000000a13667211 */ /* 0x004fe400078008ff */
[----:B------:R-:W-:-:S02]  /*35c0*/  IMAD R49, R9, 0x2, R47 ;  /* 0x0000000209317824 */ /* 0x000fc400078e022f */
[----:B------:R-:W-:Y:S02]  /*35d0*/  LEA.HI.X.SX32 R103, R19, R2, 0x1, P0 ;  /* 0x0000000213677211 */ /* 0x000fe400000f0eff */
[----:B0-----:R-:W-:Y:S02]  /*35e0*/  LEA R100, P1, R21, R10, 0x1 ;  /* 0x0000000a15647211 */ /* 0x001fe400078208ff */
[----:B------:R-:W-:Y:S01]  /*35f0*/  LEA R51, R9, R49, 0x1 ;  /* 0x0000003109337211 */ /* 0x000fe200078e08ff */
[----:B------:R-:W-:Y:S01]  /*3600*/  STL.64 [R1+0x920], R102 ;  /* 0x0009206601007387 */ /* 0x000fe20000100a00 */
[----:B------:R-:W-:Y:S02]  /*3610*/  LEA.HI.X.SX32 R101, R21, R2, 0x1, P1 ;  /* 0x0000000215657211 */ /* 0x000fe400008f0eff */
[-C--:B-1----:R-:W-:Y:S01]  /*3620*/  LEA R4, P2, R23, R10.reuse, 0x1 ;  /* 0x0000000a17047211 */ /* 0x082fe200078408ff */
[----:B------:R-:W-:Y:S01]  /*3630*/  IMAD R53, R9, 0x2, R51 ;  /* 0x0000000209357824 */ /* 0x000fe200078e0233 */
[----:B------:R-:W-:Y:S01]  /*3640*/  LEA R20, P1, R27, R10, 0x1 ;  /* 0x0000000a1b147211 */ /* 0x000fe200078208ff */
[----:B------:R0:W-:Y:S01]  /*3650*/  STL.64 [R1+0x918], R100 ;  /* 0x0009186401007387 */ /* 0x0001e20000100a00 */
[----:B------:R-:W-:-:S02]  /*3660*/  LEA.HI.X.SX32 R5, R23, R2, 0x1, P2 ;  /* 0x0000000217057211 */ /* 0x000fc400010f0eff */
[----:B------:R-:W-:Y:S02]  /*3670*/  LEA R55, R9, R53, 0x1 ;  /* 0x0000003509377211 */ /* 0x000fe400078e08ff */
[----:B------:R-:W-:Y:S01]  /*3680*/  LEA.HI.X.SX32 R21, R27, R2, 0x1, P1 ;  /* 0x000000021b157211 */ /* 0x000fe200008f0eff */
[----:B------:R1:W-:Y:S01]  /*3690*/  STL.64 [R1+0x910], R4 ;  /* 0x0009100401007387 */ /* 0x0003e20000100a00 */
[-C--:B------:R-:W-:Y:S01]  /*36a0*/  LEA R24, P1, R33, R10.reuse, 0x1 ;  /* 0x0000000a21187211 */ /* 0x080fe200078208ff */
[----:B------:R-:W-:Y:S02]  /*36b0*/  IMAD R57, R9, 0x2, R55 ;  /* 0x0000000209397824 */ /* 0x000fe400078e0237 */
[----:B------:R-:W-:Y:S01]  /*36c0*/  STL.64 [R1+0x900], R20 ;  /* 0x0009001401007387 */ /* 0x000fe20000100a00 */
[----:B0-----:R-:W-:Y:S02]  /*36d0*/  LEA R100, P0, R25, R10, 0x1 ;  /* 0x0000000a19647211 */ /* 0x001fe400078008ff */
[----:B------:R-:W-:-:S02]  /*36e0*/  LEA R59, R9, R57, 0x1 ;  /* 0x00000039093b7211 */ /* 0x000fc400078e08ff */
[----:B------:R-:W-:Y:S02]  /*36f0*/  LEA.HI.X.SX32 R101, R25, R2, 0x1, P0 ;  /* 0x0000000219657211 */ /* 0x000fe400000f0eff */
[-C--:B-1----:R-:W-:Y:S01]  /*3700*/  LEA R4, P2, R29, R10.reuse, 0x1 ;  /* 0x0000000a1d047211 */ /* 0x082fe200078408ff */
[----:B------:R-:W-:Y:S01]  /*3710*/  IMAD R61, R9, 0x2, R59 ;  /* 0x00000002093d7824 */ /* 0x000fe200078e023b */
[----:B------:R-:W-:Y:S01]  /*3720*/  LEA R26, P0, R31, R10, 0x1 ;  /* 0x0000000a1f1a7211 */ /* 0x000fe200078008ff */
[----:B------:R-:W-:Y:S01]  /*3730*/  STL.64 [R1+0x908], R100 ;  /* 0x0009086401007387 */ /* 0x000fe20000100a00 */
[-C--:B------:R-:W-:Y:S02]  /*3740*/  LEA.HI.X.SX32 R5, R29, R2.reuse, 0x1, P2 ;  /* 0x000000021d057211 */ /* 0x080fe400010f0eff */
[----:B------:R-:W-:Y:S02]  /*3750*/  LEA R63, R9, R61, 0x1 ;  /* 0x0000003d093f7211 */ /* 0x000fe400078e08ff */
[-C--:B------:R-:W-:Y:S01]  /*3760*/  LEA.HI.X.SX32 R25, R33, R2.reuse, 0x1, P1 ;  /* 0x0000000221197211 */ /* 0x080fe200008f0eff */
[----:B------:R0:W-:Y:S01]  /*3770*/  STL.64 [R1+0x8f8], R4 ;  /* 0x0008f80401007387 */ /* 0x0001e20000100a00 */
[----:B------:R-:W-:Y:S01]  /*3780*/  LEA.HI.X.SX32 R27, R31, R2, 0x1, P0 ;  /* 0x000000021f1b7211 */ /* 0x000fe200000f0eff */
[----:B------:R-:W-:Y:S01]  /*3790*/  IMAD R65, R9, 0x2, R63 ;  /* 0x0000000209417824 */ /* 0x000fe200078e023f */
[-C--:B------:R-:W-:Y:S01]  /*37a0*/  LEA R32, P0, R37, R10.reuse, 0x1 ;  /* 0x0000000a25207211 */ /* 0x080fe200078008ff */
[----:B------:R-:W-:Y:S01]  /*37b0*/  STL.64 [R1+0x500], R24 ;  /* 0x0005001801007387 */ /* 0x000fe20000100a00 */
[----:B------:R-:W-:-:S02]  /*37c0*/  LEA R30, P1, R39, R10, 0x1 ;  /* 0x0000000a271e7211 */ /* 0x000fc400078208ff */
[----:B------:R-:W-:Y:S01]  /*37d0*/  LEA R67, R9, R65, 0x1 ;  /* 0x0000004109437211 */ /* 0x000fe200078e08ff */
[----:B------:R-:W-:Y:S01]  /*37e0*/  STL.64 [R1+0x508], R26 ;  /* 0x0005081a01007387 */ /* 0x000fe20000100a00 */
[-C--:B------:R-:W-:Y:S02]  /*37f0*/  LEA.HI.X.SX32 R33, R37, R2.reuse, 0x1, P0 ;  /* 0x0000000225217211 */ /* 0x080fe400000f0eff */
[----:B------:R-:W-:Y:S01]  /*3800*/  LEA.HI.X.SX32 R31, R39, R2, 0x1, P1 ;  /* 0x00000002271f7211 */ /* 0x000fe200008f0eff */
[----:B------:R-:W-:Y:S01]  /*3810*/  IMAD R69, R9, 0x2, R67 ;  /* 0x0000000209457824 */ /* 0x000fe200078e0243 */
[-C--:B0-----:R-:W-:Y:S02]  /*3820*/  LEA R4, P2, R35, R10.reuse, 0x1 ;  /* 0x0000000a23047211 */ /* 0x081fe400078408ff */
[----:B------:R-:W-:Y:S02]  /*3830*/  LEA R34, P0, R43, R10, 0x1 ;  /* 0x0000000a2b227211 */ /* 0x000fe400078008ff */
[----:B------:R-:W-:-:S02]  /*3840*/  LEA R71, R9, R69, 0x1 ;  /* 0x0000004509477211 */ /* 0x000fc400078e08ff */
[-C--:B------:R-:W-:Y:S02]  /*3850*/  LEA.HI.X.SX32 R5, R35, R2.reuse, 0x1, P2 ;  /* 0x0000000223057211 */ /* 0x080fe400010f0eff */
[----:B------:R-:W-:Y:S01]  /*3860*/  LEA.HI.X.SX32 R35, R43, R2, 0x1, P0 ;  /* 0x000000022b237211 */ /* 0x000fe200000f0eff */
[----:B------:R-:W-:Y:S01]  /*3870*/  IMAD R73, R9, 0x2, R71 ;  /* 0x0000000209497824 */ /* 0x000fe200078e0247 */
[----:B------:R-:W-:Y:S01]  /*3880*/  LEA R38, P0, R49, R10, 0x1 ;  /* 0x0000000a31267211 */ /* 0x000fe200078008ff */
[----:B------:R0:W-:Y:S03]  /*3890*/  STL.64 [R1+0x4f8], R4 ;  /* 0x0004f80401007387 */ /* 0x0001e60000100a00 */
[----:B------:R-:W-:Y:S01]  /*38a0*/  LEA R75, R9, R73, 0x1 ;  /* 0x00000049094b7211 */ /* 0x000fe200078e08ff */
[----:B------:R1:W-:Y:S01]  /*38b0*/  STL.64 [R1+0x4f0], R32 ;  /* 0x0004f02001007387 */ /* 0x0003e20000100a00 */
[----:B------:R-:W-:-:S02]  /*38c0*/  LEA.HI.X.SX32 R39, R49, R2, 0x1, P0 ;  /* 0x0000000231277211 */ /* 0x000fc400000f0eff */
[----:B------:R-:W-:Y:S01]  /*38d0*/  LEA R42, P0, R55, R10, 0x1 ;  /* 0x0000000a372a7211 */ /* 0x000fe200078008ff */
[----:B------:R-:W-:Y:S01]  /*38e0*/  IMAD R77, R9, 0x2, R75 ;  /* 0x00000002094d7824 */ /* 0x000fe200078e024b */
[----:B------:R-:W-:Y:S02]  /*38f0*/  STL.64 [R1+0x4e8], R30 ;  /* 0x0004e81e01007387 */ /* 0x000fe40000100a00 */
[----:B------:R-:W-:Y:S01]  /*3900*/  LEA.HI.X.SX32 R43, R55, R2, 0x1, P0 ;  /* 0x00000002372b7211 */ /* 0x000fe200000f0eff */
[----:B------:R-:W-:Y:S01]  /*3910*/  IMAD R79, R9, 0x2, R77 ;  /* 0x00000002094f7824 */ /* 0x000fe200078e024d */
[-C--:B0-----:R-:W-:Y:S02]  /*3920*/  LEA R4, P2, R41, R10.reuse, 0x1 ;  /* 0x0000000a29047211 */ /* 0x081fe400078408ff */
[----:B------:R-:W-:Y:S01]  /*3930*/  LEA R46, P0, R61, R10, 0x1 ;  /* 0x0000000a3d2e7211 */ /* 0x000fe200078008ff */
[----:B------:R-:W-:Y:S01]  /*3940*/  IMAD R81, R9, 0x2, R79 ;  /* 0x0000000209517824 */ /* 0x000fe200078e024f */
[----:B------:R-:W-:-:S02]  /*3950*/  LEA.HI.X.SX32 R5, R41, R2, 0x1, P2 ;  /* 0x0000000229057211 */ /* 0x000fc400010f0eff */
[----:B-1----:R-:W-:Y:S01]  /*3960*/  LEA R32, P1, R45, R10, 0x1 ;  /* 0x0000000a2d207211 */ /* 0x002fe200078208ff */
[----:B------:R-:W-:Y:S02]  /*3970*/  IMAD R83, R9, 0x2, R81 ;  /* 0x0000000209537824 */ /* 0x000fe400078e0251 */
[----:B------:R0:W-:Y:S01]  /*3980*/  STL.64 [R1+0x4e0], R4 ;  /* 0x0004e00401007387 */ /* 0x0001e20000100a00 */
[----:B------:R-:W-:Y:S01]  /*3990*/  LEA.HI.X.SX32 R33, R45, R2, 0x1, P1 ;  /* 0x000000022d217211 */ /* 0x000fe200008f0eff */
[----:B------:R-:W-:Y:S01]  /*39a0*/  IMAD R85, R9, 0x2, R83 ;  /* 0x0000000209557824 */ /* 0x000fe200078e0253 */
[----:B------:R-:W-:-:S03]  /*39b0*/  LEA R36, P1, R51, R10, 0x1 ;  /* 0x0000000a33247211 */ /* 0x000fc600078208ff */
[----:B------:R-:W-:Y:S01]  /*39c0*/  IMAD R87, R9, 0x2, R85 ;  /* 0x0000000209577824 */ /* 0x000fe200078e0255 */
[----:B------:R-:W-:Y:S01]  /*39d0*/  STL.64 [R1+0x4d0], R32 ;  /* 0x0004d02001007387 */ /* 0x000fe20000100a00 */
[----:B------:R-:W-:Y:S02]  /*39e0*/  LEA.HI.X.SX32 R37, R51, R2, 0x1, P1 ;  /* 0x0000000233257211 */ /* 0x000fe400008f0eff */
[-C--:B------:R-:W-:Y:S01]  /*39f0*/  LEA R40, P1, R57, R10.reuse, 0x1 ;  /* 0x0000000a39287211 */ /* 0x080fe200078208ff */
[----:B------:R-:W-:Y:S01]  /*3a00*/  STL.64 [R1+0x4d8], R34 ;  /* 0x0004d82201007387 */ /* 0x000fe20000100a00 */
[----:B------:R-:W-:Y:S02]  /*3a10*/  LEA R89, R9, R87, 0x1 ;  /* 0x0000005709597211 */ /* 0x000fe400078e08ff */
[----:B0-----:R-:W-:Y:S02]  /*3a20*/  LEA R4, P2, R47, R10, 0x1 ;  /* 0x0000000a2f047211 */ /* 0x001fe400078408ff */
[-C--:B------:R-:W-:Y:S01]  /*3a30*/  LEA.HI.X.SX32 R41, R57, R2.reuse, 0x1, P1 ;  /* 0x0000000239297211 */ /* 0x080fe200008f0eff */
[----:B------:R-:W-:Y:S01]  /*3a40*/  IMAD R7, R9, 0x2, R89 ;  /* 0x0000000209077824 */ /* 0x000fe200078e0259 */
[----:B------:R-:W-:-:S02]  /*3a50*/  LEA.HI.X.SX32 R5, R47, R2, 0x1, P2 ;  /* 0x000000022f057211 */ /* 0x000fc400010f0eff */
[----:B------:R-:W-:Y:S02]  /*3a60*/  LEA R44, P1, R63, R10, 0x1 ;  /* 0x0000000a3f2c7211 */ /* 0x000fe400078208ff */
[----:B------:R-:W-:Y:S01]  /*3a70*/  LEA R91, R9, R7, 0x1 ;  /* 0x00000007095b7211 */ /* 0x000fe200078e08ff */
[----:B------:R0:W-:Y:S01]  /*3a80*/  STL.64 [R1+0x4c8], R4 ;  /* 0x0004c80401007387 */ /* 0x0001e20000100a00 */
[-C--:B------:R-:W-:Y:S02]  /*3a90*/  LEA.HI.X.SX32 R45, R63, R2.reuse, 0x1, P1 ;  /* 0x000000023f2d7211 */ /* 0x080fe400008f0eff */
[----:B------:R-:W-:Y:S01]  /*3aa0*/  LEA R93, R9, R91, 0x1 ;  /* 0x0000005b095d7211 */ /* 0x000fe200078e08ff */
[----:B------:R-:W-:Y:S01]  /*3ab0*/  STL.64 [R1+0x4b8], R36 ;  /* 0x0004b82401007387 */ /* 0x000fe20000100a00 */
[----:B------:R-:W-:Y:S02]  /*3ac0*/  LEA.HI.X.SX32 R47, R61, R2, 0x1, P0 ;  /* 0x000000023d2f7211 */ /* 0x000fe400000f0eff */
[-C--:B------:R-:W-:Y:S01]  /*3ad0*/  LEA R48, P1, R69, R10.reuse, 0x1 ;  /* 0x0000000a45307211 */ /* 0x080fe200078208ff */
[----:B------:R-:W-:Y:S01]  /*3ae0*/  IMAD R95, R9, 0x2, R93 ;  /* 0x00000002095f7824 */ /* 0x000fe200078e025d */
[----:B------:R-:W-:Y:S01]  /*3af0*/  STL.64 [R1+0x4c0], R38 ;  /* 0x0004c02601007387 */ /* 0x000fe20000100a00 */
[----:B------:R-:W-:-:S02]  /*3b00*/  LEA R50, P0, R67, R10, 0x1 ;  /* 0x0000000a43327211 */ /* 0x000fc400078008ff */
[----:B0-----:R-:W-:Y:S02]  /*3b10*/  LEA R4, P2, R53, R10, 0x1 ;  /* 0x0000000a35047211 */ /* 0x001fe400078408ff */
[----:B------:R-:W-:Y:S02]  /*3b20*/  LEA R97, R9, R95, 0x1 ;  /* 0x0000005f09617211 */ /* 0x000fe400078e08ff */
        /* <DEDUP_REMOVED lines=14> */
[-C--:B0-----:R-:W-:Y:S01]  /*3c10*/  LEA R4, P2, R59, R10.reuse, 0x1 ;  /* 0x0000000a3b047211 */ /* 0x081fe200078408ff */
[----:B------:R-:W-:Y:S01]  /*3c20*/  CS2R R74, SRZ ;  /* 0x00000000004a7805 */ /* 0x000fe2000001ff00 */
[----:B------:R-:W-:Y:S02]  /*3c30*/  LEA R56, P1, R81, R10, 0x1 ;  /* 0x0000000a51387211 */ /* 0x000fe400078208ff */
[----:B------:R-:W-:-:S02]  /*3c40*/  LEA R17, R9, R15, 0x1 ;  /* 0x0000000f09117211 */ /* 0x000fc400078e08ff */
[----:B------:R-:W-:Y:S02]  /*3c50*/  LEA.HI.X.SX32 R5, R59, R2, 0x1, P2 ;  /* 0x000000023b057211 */ /* 0x000fe400010f0eff */
[----:B------:R-:W-:Y:S01]  /*3c60*/  LEA R58, P0, R79, R10, 0x1 ;  /* 0x0000000a4f3a7211 */ /* 0x000fe200078008ff */
[----:B------:R-:W-:Y:S01]  /*3c70*/  IMAD R19, R9, 0x2, R17 ;  /* 0x0000000209137824 */ /* 0x000fe200078e0211 */
[-C--:B------:R-:W-:Y:S01]  /*3c80*/  LEA.HI.X.SX32 R57, R81, R2.reuse, 0x1, P1 ;  /* 0x0000000251397211 */ /* 0x080fe200008f0eff */
[----:B------:R0:W-:Y:S01]  /*3c90*/  STL.64 [R1+0x498], R4 ;  /* 0x0004980401007387 */ /* 0x0001e20000100a00 */
[----:B------:R-:W-:Y:S01]  /*3ca0*/  LEA.HI.X.SX32 R59, R79, R2, 0x1, P0 ;  /* 0x000000024f3b7211 */ /* 0x000fe200000f0eff */
[----:B------:R-:W-:Y:S01]  /*3cb0*/  CS2R R80, SRZ ;  /* 0x0000000000507805 */ /* 0x000fe2000001ff00 */
[----:B------:R-:W-:Y:S01]  /*3cc0*/  LEA R21, R9, R19, 0x1 ;  /* 0x0000001309157211 */ /* 0x000fe200078e08ff */
[----:B------:R-:W-:Y:S01]  /*3cd0*/  STL.64 [R1+0x488], R44 ;  /* 0x0004882c01007387 */ /* 0x000fe20000100a00 */
[-C--:B------:R-:W-:Y:S01]  /*3ce0*/  LEA R60, P1, R87, R10.reuse, 0x1 ;  /* 0x0000000a573c7211 */ /* 0x080fe200078208ff */
[----:B------:R-:W-:Y:S01]  /*3cf0*/  CS2R R78, SRZ ;  /* 0x00000000004e7805 */ /* 0x000fe2000001ff00 */
[----:B------:R-:W-:Y:S01]  /*3d00*/  LEA R62, P0, R85, R10, 0x1 ;  /* 0x0000000a553e7211 */ /* 0x000fe200078008ff */
[----:B------:R-:W-:Y:S01]  /*3d10*/  IMAD R23, R9, 0x2, R21 ;  /* 0x0000000209177824 */ /* 0x000fe200078e0215 */
[----:B------:R-:W-:Y:S01]  /*3d20*/  STL.64 [R1+0x490], R46 ;  /* 0x0004902e01007387 */ /* 0x000fe20000100a00 */
[----:B------:R-:W-:-:S02]  /*3d30*/  LEA.HI.X.SX32 R61, R87, R2, 0x1, P1 ;  /* 0x00000002573d7211 */ /* 0x000fc400008f0eff */
[----:B0-----:R-:W-:Y:S01]  /*3d40*/  LEA R4, P2, R65, R10, 0x1 ;  /* 0x0000000a41047211 */ /* 0x001fe200078408ff */
[----:B------:R-:W-:Y:S01]  /*3d50*/  CS2R R86, SRZ ;  /* 0x0000000000567805 */ /* 0x000fe2000001ff00 */
[----:B------:R-:W-:Y:S02]  /*3d60*/  LEA R25, R9, R23, 0x1 ;  /* 0x0000001709197211 */ /* 0x000fe400078e08ff */
[-C--:B------:R-:W-:Y:S02]  /*3d70*/  LEA.HI.X.SX32 R5, R65, R2.reuse, 0x1, P2 ;  /* 0x0000000241057211 */ /* 0x080fe400010f0eff */
[----:B------:R-:W-:Y:S01]  /*3d80*/  LEA.HI.X.SX32 R63, R85, R2, 0x1, P0 ;  /* 0x00000002553f7211 */ /* 0x000fe200000f0eff */
[----:B------:R-:W-:Y:S01]  /*3d90*/  IMAD R27, R9, 0x2, R25 ;  /* 0x00000002091b7824 */ /* 0x000fe200078e0219 */
[-C--:B------:R-:W-:Y:S01]  /*3da0*/  LEA R66, P0, R7, R10.reuse, 0x1 ;  /* 0x0000000a07427211 */ /* 0x080fe200078008ff */
[----:B------:R0:W-:Y:S01]  /*3db0*/  STL.64 [R1+0x480], R4 ;  /* 0x0004800401007387 */ /* 0x0001e20000100a00 */
[----:B------:R-:W-:Y:S01]  /*3dc0*/  LEA R64, P1, R91, R10, 0x1 ;  /* 0x0000000a5b407211 */ /* 0x000fe200078208ff */
[----:B------:R-:W-:Y:S01]  /*3dd0*/  CS2R R84, SRZ ;  /* 0x0000000000547805 */ /* 0x000fe2000001ff00 */
[----:B------:R-:W-:Y:S01]  /*3de0*/  LEA R29, R9, R27, 0x1 ;  /* 0x0000001b091d7211 */ /* 0x000fe200078e08ff */
[----:B------:R-:W-:Y:S01]  /*3df0*/  STL.64 [R1+0x470], R48 ;  /* 0x0004703001007387 */ /* 0x000fe20000100a00 */
[----:B------:R-:W-:-:S02]  /*3e00*/  LEA.HI.X.SX32 R67, R7, R2, 0x1, P0 ;  /* 0x0000000207437211 */ /* 0x000fc400000f0eff */
[----:B------:R-:W-:Y:S01]  /*3e10*/  LEA.HI.X.SX32 R65, R91, R2, 0x1, P1 ;  /* 0x000000025b417211 */ /* 0x000fe200008f0eff */
[----:B------:R-:W-:Y:S01]  /*3e20*/  IMAD R31, R9, 0x2, R29 ;  /* 0x00000002091f7824 */ /* 0x000fe200078e021d */
[----:B------:R-:W-:Y:S01]  /*3e30*/  STL.64 [R1+0x478], R50 ;  /* 0x0004783201007387 */ /* 0x000fe20000100a00 */
[-C--:B------:R-:W-:Y:S01]  /*3e40*/  LEA R68, P0, R95, R10.reuse, 0x1 ;  /* 0x0000000a5f447211 */ /* 0x080fe200078008ff */
[----:B------:R-:W-:Y:S01]  /*3e50*/  CS2R R90, SRZ ;  /* 0x00000000005a7805 */ /* 0x000fe2000001ff00 */
[----:B0-----:R-:W-:Y:S02]  /*3e60*/  LEA R4, P2, R71, R10, 0x1 ;  /* 0x0000000a47047211 */ /* 0x001fe400078408ff */
[----:B------:R-:W-:Y:S02]  /*3e70*/  LEA R33, R9, R31, 0x1 ;  /* 0x0000001f09217211 */ /* 0x000fe400078e08ff */
[-C--:B------:R-:W-:Y:S02]  /*3e80*/  LEA.HI.X.SX32 R5, R71, R2.reuse, 0x1, P2 ;  /* 0x0000000247057211 */ /* 0x080fe400010f0eff */
[----:B------:R-:W-:Y:S01]  /*3e90*/  LEA.HI.X.SX32 R69, R95, R2, 0x1, P0 ;  /* 0x000000025f457211 */ /* 0x000fe200000f0eff */
[----:B------:R-:W-:Y:S01]  /*3ea0*/  IMAD R35, R9, 0x2, R33 ;  /* 0x0000000209237824 */ /* 0x000fe200078e0221 */
[----:B------:R-:W-:Y:S01]  /*3eb0*/  LEA R72, P0, R11, R10, 0x1 ;  /* 0x0000000a0b487211 */ /* 0x000fe200078008ff */
[----:B------:R0:W-:Y:S03]  /*3ec0*/  STL.64 [R1+0x468], R4 ;  /* 0x0004680401007387 */ /* 0x0001e60000100a00 */
[----:B------:R-:W-:Y:S01]  /*3ed0*/  LEA R37, R9, R35, 0x1 ;  /* 0x0000002309257211 */ /* 0x000fe200078e08ff */
[----:B------:R-:W-:Y:S01]  /*3ee0*/  STL.64 [R1+0x458], R52 ;  /* 0x0004583401007387 */ /* 0x000fe20000100a00 */
[----:B------:R-:W-:-:S03]  /*3ef0*/  LEA.HI.X.SX32 R73, R11, R2, 0x1, P0 ;  /* 0x000000020b497211 */ /* 0x000fc600000f0eff */
[----:B------:R-:W-:Y:S01]  /*3f00*/  IMAD R39, R9, 0x2, R37 ;  /* 0x0000000209277824 */ /* 0x000fe200078e0225 */
[----:B------:R-:W-:Y:S01]  /*3f10*/  STL.64 [R1+0x460], R54 ;  /* 0x0004603601007387 */ /* 0x000fe20000100a00 */
[----:B0-----:R-:W-:-:S03]  /*3f20*/  LEA R4, P2, R77, R10, 0x1 ;  /* 0x0000000a4d047211 */ /* 0x001fc600078408ff */
[----:B------:R-:W-:Y:S02]  /*3f30*/  LEA R41, R9, R39, 0x1 ;  /* 0x0000002709297211 */ /* 0x000fe400078e08ff */
[----:B------:R-:W-:Y:S02]  /*3f40*/  LEA.HI.X.SX32 R5, R77, R2, 0x1, P2 ;  /* 0x000000024d057211 */ /* 0x000fe400010f0eff */
[----:B------:R-:W-:Y:S01]  /*3f50*/  CS2R R76, SRZ ;  /* 0x00000000004c7805 */ /* 0x000fe2000001ff00 */
[C---:B------:R-:W-:Y:S02]  /*3f60*/  IMAD R43, R9.reuse, 0x2, R41 ;  /* 0x00000002092b7824 */ /* 0x040fe400078e0229 */
[----:B------:R0:W-:Y:S03]  /*3f70*/  STL.64 [R1+0x450], R4 ;  /* 0x0004500401007387 */ /* 0x0001e60000100a00 */
[C---:B------:R-:W-:Y:S01]  /*3f80*/  LEA R45, R9.reuse, R43, 0x1 ;  /* 0x0000002b092d7211 */ /* 0x040fe200078e08ff */
[----:B------:R-:W-:Y:S04]  /*3f90*/  STL.64 [R1+0x440], R56 ;  /* 0x0004403801007387 */ /* 0x000fe80000100a00 */
        /* <DEDUP_REMOVED lines=9> */
[----:B------:R1:W-:Y:S04]  /*4030*/  STL.64 [R1+0x428], R60 ;  /* 0x0004283c01007387 */ /* 0x0003e80000100a00 */
[----:B------:R-:W-:Y:S01]  /*4040*/  IMAD R55, R9, 0x2, R53 ;  /* 0x0000000209377824 */ /* 0x000fe200078e0235 */
[----:B------:R2:W-:Y:S01]  /*4050*/  STL.64 [R1+0x430], R62 ;  /* 0x0004303e01007387 */ /* 0x0005e20000100a00 */
[----:B0-----:R-:W-:-:S03]  /*4060*/  LEA R4, P2, R89, R10, 0x1 ;  /* 0x0000000a59047211 */ /* 0x001fc600078408ff */
[----:B------:R-:W-:Y:S02]  /*4070*/  LEA R57, R9, R55, 0x1 ;  /* 0x0000003709397211 */ /* 0x000fe400078e08ff */
[----:B------:R-:W-:Y:S02]  /*4080*/  LEA.HI.X.SX32 R5, R89, R2, 0x1, P2 ;  /* 0x0000000259057211 */ /* 0x000fe400010f0eff */
[----:B------:R-:W-:Y:S01]  /*4090*/  CS2R R88, SRZ ;  /* 0x0000000000587805 */ /* 0x000fe2000001ff00 */
[C---:B------:R-:W-:Y:S02]  /*40a0*/  IMAD R59, R9.reuse, 0x2, R57 ;  /* 0x00000002093b7824 */ /* 0x040fe400078e0239 */
[----:B------:R0:W-:Y:S03]  /*40b0*/  STL.64 [R1+0x420], R4 ;  /* 0x0004200401007387 */ /* 0x0001e60000100a00 */
[C---:B-1----:R-:W-:Y:S01]  /*40c0*/  LEA R61, R9.reuse, R59, 0x1 ;  /* 0x0000003b093d7211 */ /* 0x042fe200078e08ff */
[----:B------:R1:W-:Y:S04]  /*40d0*/  STL.64 [R1+0x418], R66 ;  /* 0x0004184201007387 */ /* 0x0003e80000100a00 */
[----:B--2---:R-:W-:Y:S01]  /*40e0*/  IMAD R63, R9, 0x2, R61 ;  /* 0x00000002093f7824 */ /* 0x004fe200078e023d */
[----:B------:R2:W-:Y:S01]  /*40f0*/  STL.64 [R1+0x410], R64 ;  /* 0x0004104001007387 */ /* 0x0005e20000100a00 */
[----:B0-----:R-:W-:-:S03]  /*4100*/  LEA R4, P2, R93, R10, 0x1 ;  /* 0x0000000a5d047211 */ /* 0x001fc600078408ff */
[----:B------:R-:W-:Y:S02]  /*4110*/  LEA R7, R9, R63, 0x1 ;  /* 0x0000003f09077211 */ /* 0x000fe400078e08ff */
[----:B------:R-:W-:Y:S02]  /*4120*/  LEA.HI.X.SX32 R5, R93, R2, 0x1, P2 ;  /* 0x000000025d057211 */ /* 0x000fe400010f0eff */
[----:B-1----:R-:W-:-:S03]  /*4130*/  LEA R66, P1, R97, R10, 0x1 ;  /* 0x0000000a61427211 */ /* 0x002fc600078208ff */
[----:B------:R0:W-:Y:S01]  /*4140*/  STL.64 [R1+0x408], R4 ;  /* 0x0004080401007387 */ /* 0x0001e20000100a00 */
[----:B------:R-:W-:Y:S01]  /*4150*/  LEA.HI.X.SX32 R67, R97, R2, 0x1, P1 ;  /* 0x0000000261437211 */ /* 0x000fe200008f0eff */
[----:B--2---:R-:W-:Y:S01]  /*4160*/  IMAD R65, R9, 0x2, R7 ;  /* 0x0000000209417824 */ /* 0x004fe200078e0207 */
[C---:B------:R-:W-:Y:S01]  /*4170*/  LEA R70, P1, R13.reuse, R10, 0x1 ;  /* 0x0000000a0d467211 */ /* 0x040fe200078208ff */
[----:B------:R-:W-:Y:S02]  /*4180*/  CS2R R96, SRZ ;  /* 0x0000000000607805 */ /* 0x000fe4000001ff00 */
[----:B------:R1:W-:Y:S01]  /*4190*/  STL.64 [R1+0x3f8], R66 ;  /* 0x0003f84201007387 */ /* 0x0003e20000100a00 */
[----:B------:R-:W-:-:S03]  /*41a0*/  LEA.HI.X.SX32 R71, R13, R2, 0x1, P1 ;  /* 0x000000020d477211 */ /* 0x000fc600008f0eff */
[----:B------:R2:W-:Y:S01]  /*41b0*/  STL.64 [R1+0x400], R68 ;  /* 0x0004004401007387 */ /* 0x0005e20000100a00 */
[----:B0-----:R-:W-:-:S04]  /*41c0*/  LEA R4, P2, R99, R10, 0x1 ;  /* 0x0000000a63047211 */ /* 0x001fc800078408ff */
[----:B------:R-:W-:Y:S02]  /*41d0*/  LEA.HI.X.SX32 R5, R99, R2, 0x1, P2 ;  /* 0x0000000263057211 */ /* 0x000fe400010f0eff */
[C---:B-1----:R-:W-:Y:S01]  /*41e0*/  LEA R67, R9.reuse, R65, 0x1 ;  /* 0x0000004109437211 */ /* 0x042fe200078e08ff */
[----:B------:R-:W-:Y:S02]  /*41f0*/  CS2R R98, SRZ ;  /* 0x0000000000627805 */ /* 0x000fe4000001ff00 */
[----:B------:R0:W-:Y:S02]  /*4200*/  STL.64 [R1+0x3f0], R4 ;  /* 0x0003f00401007387 */ /* 0x0001e40000100a00 */
[C---:B--2---:R-:W-:Y:S02]  /*4210*/  IMAD R69, R9.reuse, 0x2, R67 ;  /* 0x0000000209457824 */ /* 0x044fe400078e0243 */
[----:B------:R1:W-:Y:S03]  /*4220*/  STL.64 [R1+0x3e8], R72 ;  /* 0x0003e84801007387 */ /* 0x0003e60000100a00 */
[----:B------:R-:W-:Y:S01]  /*4230*/  LEA R11, R9, R69, 0x1 ;  /* 0x00000045090b7211 */ /* 0x000fe200078e08ff */
[----:B------:R2:W-:Y:S01]  /*4240*/  STL.64 [R1+0x3e0], R70 ;  /* 0x0003e04601007387 */ /* 0x0005e20000100a00 */
[----:B0-----:R-:W-:-:S03]  /*4250*/  LEA R4, P2, R15, R10, 0x1 ;  /* 0x0000000a0f047211 */ /* 0x001fc600078408ff */
[----:B------:R-:W-:Y:S01]  /*4260*/  IMAD R13, R9, 0x2, R11 ;  /* 0x00000002090d7824 */ /* 0x000fe200078e020b */
[----:B------:R-:W-:Y:S02]  /*4270*/  LEA.HI.X.SX32 R5, R15, R2, 0x1, P2 ;  /* 0x000000020f057211 */ /* 0x000fe400010f0eff */
[-C--:B-1----:R-:W-:Y:S02]  /*4280*/  LEA R72, P0, R17, R10.reuse, 0x1 ;  /* 0x0000000a11487211 */ /* 0x082fe400078008ff */
[----:B--2---:R-:W-:Y:S01]  /*4290*/  LEA R70, P1, R19, R10, 0x1 ;  /* 0x0000000a13467211 */ /* 0x004fe200078208ff */
[----:B------:R0:W-:Y:S01]  /*42a0*/  STL.64 [R1+0x3d8], R4 ;  /* 0x0003d80401007387 */ /* 0x0001e20000100a00 */
[-C--:B------:R-:W-:Y:S02]  /*42b0*/  LEA.HI.X.SX32 R73, R17, R2.reuse, 0x1, P0 ;  /* 0x0000000211497211 */ /* 0x080fe400000f0eff */
[----:B------:R-:W-:Y:S02]  /*42c0*/  LEA.HI.X.SX32 R71, R19, R2, 0x1, P1 ;  /* 0x0000000213477211 */ /* 0x000fe400008f0eff */
[----:B------:R-:W-:Y:S01]  /*42d0*/  LEA R15, R9, R13, 0x1 ;  /* 0x0000000d090f7211 */ /* 0x000fe200078e08ff */
[----:B------:R1:W-:Y:S01]  /*42e0*/  STL.64 [R1+0x3d0], R72 ;  /* 0x0003d04801007387 */ /* 0x0003e20000100a00 */
[----:B------:R-:W-:-:S03]  /*42f0*/  LEA R16, P1, R25, R10, 0x1 ;  /* 0x0000000a19107211 */ /* 0x000fc600078208ff */
[----:B------:R2:W-:Y:S01]  /*4300*/  STL.64 [R1+0x3c8], R70 ;  /* 0x0003c84601007387 */ /* 0x0005e20000100a00 */
[----:B------:R-:W-:Y:S01]  /*4310*/  IMAD R19, R9, 0x2, R15 ;  /* 0x0000000209137824 */ /* 0x000fe200078e020f */
[----:B0-----:R-:W-:Y:S02]  /*4320*/  LEA R4, P2, R21, R10, 0x1 ;  /* 0x0000000a15047211 */ /* 0x001fe400078408ff */
[-C--:B------:R-:W-:Y:S02]  /*4330*/  LEA.HI.X.SX32 R17, R25, R2.reuse, 0x1, P1 ;  /* 0x0000000219117211 */ /* 0x080fe400008f0eff */
[----:B------:R-:W-:Y:S02]  /*4340*/  LEA.HI.X.SX32 R5, R21, R2, 0x1, P2 ;  /* 0x0000000215057211 */ /* 0x000fe400010f0eff */
[----:B------:R-:W-:Y:S01]  /*4350*/  LEA R21, R9, R19, 0x1 ;  /* 0x0000001309157211 */ /* 0x000fe200078e08ff */
[----:B-1----:R-:W-:Y:S02]  /*4360*/  CS2R R72, SRZ ;  /* 0x0000000000487805 */ /* 0x002fe4000001ff00 */
[----:B------:R0:W-:Y:S01]  /*4370*/  STL.64 [R1+0x3c0], R4 ;  /* 0x0003c00401007387 */ /* 0x0001e20000100a00 */
[----:B--2---:R-:W-:Y:S01]  /*4380*/  LEA R70, P0, R23, R10, 0x1 ;  /* 0x0000000a17467211 */ /* 0x004fe200078008ff */
[----:B------:R-:W-:-:S03]  /*4390*/  IMAD R25, R9, 0x2, R21 ;  /* 0x0000000209197824 */ /* 0x000fc600078e0215 */
[----:B------:R-:W-:Y:S02]  /*43a0*/  LEA.HI.X.SX32 R71, R23, R2, 0x1, P0 ;  /* 0x0000000217477211 */ /* 0x000fe400000f0eff */
[----:B------:R-:W-:-:S03]  /*43b0*/  LEA R22, P0, R29, R10, 0x1 ;  /* 0x0000000a1d167211 */ /* 0x000fc600078008ff */
[----:B------:R1:W-:Y:S01]  /*43c0*/  STL.64 [R1+0x3b8], R70 ;  /* 0x0003b84601007387 */ /* 0x0003e20000100a00 */
[----:B------:R-:W-:Y:S02]  /*43d0*/  LEA.HI.X.SX32 R23, R29, R2, 0x1, P0 ;  /* 0x000000021d177211 */ /* 0x000fe400000f0eff */
[C---:B0-----:R-:W-:Y:S01]  /*43e0*/  LEA R4, P2, R27.reuse, R10, 0x1 ;  /* 0x0000000a1b047211 */ /* 0x041fe200078408ff */
[----:B------:R0:W-:Y:S03]  /*43f0*/  STL.64 [R1+0x3b0], R16 ;  /* 0x0003b01001007387 */ /* 0x0001e60000100a00 */
[----:B------:R-:W-:Y:S02]  /*4400*/  LEA.HI.X.SX32 R5, R27, R2, 0x1, P2 ;  /* 0x000000021b057211 */ /* 0x000fe400010f0eff */
[----:B------:R-:W-:-:S03]  /*4410*/  LEA R27, R9, R25, 0x1 ;  /* 0x00000019091b7211 */ /* 0x000fc600078e08ff */
[----:B------:R2:W-:Y:S01]  /*4420*/  STL.64 [R1+0x3a8], R4 ;  /* 0x0003a80401007387 */ /* 0x0005e20000100a00 */
[----:B-1----:R-:W-:Y:S01]  /*4430*/  CS2R R70, SRZ ;  /* 0x0000000000467805 */ /* 0x002fe2000001ff00 */
[----:B------:R-:W-:Y:S01]  /*4440*/  IMAD R29, R9, 0x2, R27 ;  /* 0x00000002091d7824 */ /* 0x000fe200078e021b */
[C---:B0-----:R-:W-:Y:S01]  /*4450*/  LEA R16, P1, R31.reuse, R10, 0x1 ;  /* 0x0000000a1f107211 */ /* 0x041fe200078208ff */
[----:B------:R0:W-:Y:S03]  /*4460*/  STL.64 [R1+0x3a0], R22 ;  /* 0x0003a01601007387 */ /* 0x0001e60000100a00 */
[----:B------:R-:W-:Y:S02]  /*4470*/  LEA.HI.X.SX32 R17, R31, R2, 0x1, P1 ;  /* 0x000000021f117211 */ /* 0x000fe400008f0eff */
[----:B------:R-:W-:Y:S02]  /*4480*/  LEA R31, R9, R29, 0x1 ;  /* 0x0000001d091f7211 */ /* 0x000fe400078e08ff */
[C---:B--2---:R-:W-:Y:S01]  /*4490*/  LEA R4, P2, R33.reuse, R10, 0x1 ;  /* 0x0000000a21047211 */ /* 0x044fe200078408ff */
[----:B------:R1:W-:Y:S03]  /*44a0*/  STL.64 [R1+0x398], R16 ;  /* 0x0003981001007387 */ /* 0x0003e60000100a00 */
[----:B------:R-:W-:Y:S01]  /*44b0*/  LEA.HI.X.SX32 R5, R33, R2, 0x1, P2 ;  /* 0x0000000221057211 */ /* 0x000fe200010f0eff */
[----:B------:R-:W-:Y:S01]  /*44c0*/  IMAD R33, R9, 0x2, R31 ;  /* 0x0000000209217824 */ /* 0x000fe200078e021f */
[----:B0-----:R-:W-:-:S03]  /*44d0*/  LEA R22, P0, R35, R10, 0x1 ;  /* 0x0000000a23167211 */ /* 0x001fc600078008ff */
[----:B------:R0:W-:Y:S01]  /*44e0*/  STL.64 [R1+0x390], R4 ;  /* 0x0003900401007387 */ /* 0x0001e20000100a00 */
[----:B------:R-:W-:Y:S02]  /*44f0*/  LEA.HI.X.SX32 R23, R35, R2, 0x1, P0 ;  /* 0x0000000223177211 */ /* 0x000fe400000f0eff */
[----:B------:R-:W-:Y:S02]  /*4500*/  LEA R35, R9, R33, 0x1 ;  /* 0x0000002109237211 */ /* 0x000fe400078e08ff */
[C---:B-1----:R-:W-:Y:S01]  /*4510*/  LEA R16, P1, R37.reuse, R10, 0x1 ;  /* 0x0000000a25107211 */ /* 0x042fe200078208ff */
[----:B------:R1:W-:Y:S03]  /*4520*/  STL.64 [R1+0x388], R22 ;  /* 0x0003881601007387 */ /* 0x0003e60000100a00 */
[----:B------:R-:W-:Y:S01]  /*4530*/  LEA.HI.X.SX32 R17, R37, R2, 0x1, P1 ;  /* 0x0000000225117211 */ /* 0x000fe200008f0eff */
[----:B------:R-:W-:Y:S01]  /*4540*/  IMAD R37, R9, 0x2, R35 ;  /* 0x0000000209257824 */ /* 0x000fe200078e0223 */
[----:B0-----:R-:W-:-:S03]  /*4550*/  LEA R4, P2, R39, R10, 0x1 ;  /* 0x0000000a27047211 */ /* 0x001fc600078408ff */
[----:B------:R0:W-:Y:S01]  /*4560*/  STL.64 [R1+0x380], R16 ;  /* 0x0003801001007387 */ /* 0x0001e20000100a00 */
[----:B------:R-:W-:Y:S02]  /*4570*/  LEA.HI.X.SX32 R5, R39, R2, 0x1, P2 ;  /* 0x0000000227057211 */ /* 0x000fe400010f0eff */
[----:B-1----:R-:W-:Y:S02]  /*4580*/  LEA R22, P0, R41, R10, 0x1 ;  /* 0x0000000a29167211 */ /* 0x002fe400078008ff */
[----:B------:R-:W-:Y:S01]  /*4590*/  LEA R39, R9, R37, 0x1 ;  /* 0x0000002509277211 */ /* 0x000fe200078e08ff */
[----:B------:R1:W-:Y:S01]  /*45a0*/  STL.64 [R1+0x378], R4 ;  /* 0x0003780401007387 */ /* 0x0003e20000100a00 */
[----:B------:R-:W-:-:S03]  /*45b0*/  LEA.HI.X.SX32 R23, R41, R2, 0x1, P0 ;  /* 0x0000000229177211 */ /* 0x000fc600000f0eff */
[----:B------:R-:W-:Y:S01]  /*45c0*/  IMAD R41, R9, 0x2, R39 ;  /* 0x0000000209297824 */ /* 0x000fe200078e0227 */
[C---:B0-----:R-:W-:Y:S01]  /*45d0*/  LEA R16, P1, R43.reuse, R10, 0x1 ;  /* 0x0000000a2b107211 */ /* 0x041fe200078208ff */
[----:B------:R0:W-:Y:S03]  /*45e0*/  STL.64 [R1+0x370], R22 ;  /* 0x0003701601007387 */ /* 0x0001e60000100a00 */
        /* <DEDUP_REMOVED lines=25> */
[----:B-1----:R-:W-:-:S03]  /*4780*/  LEA R4, P2, R57, R10, 0x1 ;  /* 0x0000000a39047211 */ /* 0x002fc600078408ff */
[----:B------:R1:W-:Y:S01]  /*4790*/  STL.64 [R1+0x338], R16 ;  /* 0x0003381001007387 */ /* 0x0003e20000100a00 */
[----:B------:R-:W-:Y:S02]  /*47a0*/  LEA.HI.X.SX32 R5, R57, R2, 0x1, P2 ;  /* 0x0000000239057211 */ /* 0x000fe400010f0eff */
[C---:B0-----:R-:W-:Y:S01]  /*47b0*/  LEA R22, P0, R59.reuse, R10, 0x1 ;  /* 0x0000000a3b167211 */ /* 0x041fe200078008ff */
[----:B------:R-:W-:Y:S02]  /*47c0*/  CS2R R56, SRZ ;  /* 0x0000000000387805 */ /* 0x000fe4000001ff00 */
[----:B------:R0:W-:Y:S01]  /*47d0*/  STL.64 [R1+0x330], R4 ;  /* 0x0003300401007387 */ /* 0x0001e20000100a00 */
[----:B------:R-:W-:Y:S02]  /*47e0*/  LEA.HI.X.SX32 R23, R59, R2, 0x1, P0 ;  /* 0x000000023b177211 */ /* 0x000fe400000f0eff */
[----:B------:R-:W-:Y:S01]  /*47f0*/  CS2R R58, SRZ ;  /* 0x00000000003a7805 */ /* 0x000fe2000001ff00 */
[----:B-1----:R-:W-:-:S02]  /*4800*/  LEA R16, P1, R61, R10, 0x1 ;  /* 0x0000000a3d107211 */ /* 0x002fc400078208ff */
[----:B------:R1:W-:Y:S02]  /*4810*/  STL.64 [R1+0x320], R22 ;  /* 0x0003201601007387 */ /* 0x0003e40000100a00 */
[----:B------:R-:W-:Y:S02]  /*4820*/  LEA.HI.X.SX32 R17, R61, R2, 0x1, P1 ;  /* 0x000000023d117211 */ /* 0x000fe400008f0eff */
[----:B------:R-:W-:Y:S01]  /*4830*/  CS2R R60, SRZ ;  /* 0x00000000003c7805 */ /* 0x000fe2000001ff00 */
[C---:B0-----:R-:W-:Y:S02]  /*4840*/  LEA R4, P2, R63.reuse, R10, 0x1 ;  /* 0x0000000a3f047211 */ /* 0x041fe400078408ff */
[----:B------:R0:W-:Y:S02]  /*4850*/  STL.64 [R1+0x318], R16 ;  /* 0x0003181001007387 */ /* 0x0001e40000100a00 */
[----:B------:R-:W-:Y:S02]  /*4860*/  LEA.HI.X.SX32 R5, R63, R2, 0x1, P2 ;  /* 0x000000023f057211 */ /* 0x000fe400010f0eff */
[----:B-1----:R-:W-:Y:S01]  /*4870*/  LEA R22, P0, R7, R10, 0x1 ;  /* 0x0000000a07167211 */ /* 0x002fe200078008ff */
[----:B------:R-:W-:-:S02]  /*4880*/  CS2R R62, SRZ ;  /* 0x00000000003e7805 */ /* 0x000fc4000001ff00 */
[----:B------:R1:W-:Y:S01]  /*4890*/  STL.64 [R1+0x310], R4 ;  /* 0x0003100401007387 */ /* 0x0003e20000100a00 */
[----:B------:R-:W-:Y:S02]  /*48a0*/  LEA.HI.X.SX32 R23, R7, R2, 0x1, P0 ;  /* 0x0000000207177211 */ /* 0x000fe400000f0eff */
[----:B0-----:R-:W-:-:S03]  /*48b0*/  LEA R16, P1, R65, R10, 0x1 ;  /* 0x0000000a41107211 */ /* 0x001fc600078208ff */
[----:B------:R-:W-:Y:S01]  /*48c0*/  STL.64 [R1+0x308], R22 ;  /* 0x0003081601007387 */ /* 0x000fe20000100a00 */
[----:B------:R-:W-:Y:S02]  /*48d0*/  LEA.HI.X.SX32 R17, R65, R2, 0x1, P1 ;  /* 0x0000000241117211 */ /* 0x000fe400008f0eff */
[-C--:B------:R-:W-:Y:S01]  /*48e0*/  LEA R6, P1, R11, R10.reuse, 0x1 ;  /* 0x0000000a0b067211 */ /* 0x080fe200078208ff */
[----:B------:R-:W-:Y:S01]  /*48f0*/  CS2R R64, SRZ ;  /* 0x0000000000407805 */ /* 0x000fe2000001ff00 */
[----:B-1----:R-:W-:Y:S01]  /*4900*/  LEA R4, P2, R67, R10, 0x1 ;  /* 0x0000000a43047211 */ /* 0x002fe200078408ff */
[----:B------:R0:W-:Y:S01]  /*4910*/  STL.64 [R1+0x300], R16 ;  /* 0x0003001001007387 */ /* 0x0001e20000100a00 */
[-C--:B------:R-:W-:Y:S02]  /*4920*/  LEA.HI.X.SX32 R7, R11, R2.reuse, 0x1, P1 ;  /* 0x000000020b077211 */ /* 0x080fe400008f0eff */
[----:B------:R-:W-:Y:S02]  /*4930*/  LEA.HI.X.SX32 R5, R67, R2, 0x1, P2 ;  /* 0x0000000243057211 */ /* 0x000fe400010f0eff */
[----:B------:R-:W-:Y:S01]  /*4940*/  LEA R11, R9, R53, 0x1 ;  /* 0x00000035090b7211 */ /* 0x000fe200078e08ff */
[----:B------:R-:W-:-:S02]  /*4950*/  CS2R R66, SRZ ;  /* 0x0000000000427805 */ /* 0x000fc4000001ff00 */
[----:B------:R1:W-:Y:S01]  /*4960*/  STL.64 [R1+0x2f8], R4 ;  /* 0x0002f80401007387 */ /* 0x0003e20000100a00 */
[----:B0-----:R-:W-:-:S04]  /*4970*/  LEA R16, P0, R69, R10, 0x1 ;  /* 0x0000000a45107211 */ /* 0x001fc800078008ff */
[----:B------:R-:W-:Y:S02]  /*4980*/  LEA.HI.X.SX32 R17, R69, R2, 0x1, P0 ;  /* 0x0000000245117211 */ /* 0x000fe400000f0eff */
[-C--:B------:R-:W-:Y:S01]  /*4990*/  LEA R22, P0, R15, R10.reuse, 0x1 ;  /* 0x0000000a0f167211 */ /* 0x080fe200078008ff */
[----:B------:R-:W-:Y:S01]  /*49a0*/  CS2R R68, SRZ ;  /* 0x0000000000447805 */ /* 0x000fe2000001ff00 */
[----:B-1----:R-:W-:Y:S01]  /*49b0*/  LEA R4, P2, R13, R10, 0x1 ;  /* 0x0000000a0d047211 */ /* 0x002fe200078408ff */
[----:B------:R0:W-:Y:S01]  /*49c0*/  STL.64 [R1+0x2f0], R16 ;  /* 0x0002f01001007387 */ /* 0x0001e20000100a00 */
[-C--:B------:R-:W-:Y:S02]  /*49d0*/  LEA.HI.X.SX32 R23, R15, R2.reuse, 0x1, P0 ;  /* 0x000000020f177211 */ /* 0x080fe400000f0eff */
[----:B------:R-:W-:Y:S01]  /*49e0*/  LEA.HI.X.SX32 R5, R13, R2, 0x1, P2 ;  /* 0x000000020d057211 */ /* 0x000fe200010f0eff */
[----:B------:R1:W-:Y:S01]  /*49f0*/  STL.64 [R1+0x2d8], R6 ;  /* 0x0002d80601007387 */ /* 0x0003e20000100a00 */
[----:B------:R-:W-:-:S03]  /*4a00*/  LEA R12, P0, R25, R10, 0x1 ;  /* 0x0000000a190c7211 */ /* 0x000fc600078008ff */
[----:B------:R2:W-:Y:S01]  /*4a10*/  STL.64 [R1+0x2d0], R4 ;  /* 0x0002d00401007387 */ /* 0x0005e20000100a00 */
[----:B------:R-:W-:Y:S01]  /*4a20*/  LEA.HI.X.SX32 R13, R25, R2, 0x1, P0 ;  /* 0x00000002190d7211 */ /* 0x000fe200000f0eff */
[----:B0-----:R-:W-:Y:S02]  /*4a30*/  IMAD R17, R9, 0x2, R11 ;  /* 0x0000000209117824 */ /* 0x001fe400078e020b */
[----:B------:R0:W-:Y:S01]  /*4a40*/  STL.64 [R1+0x2c8], R22 ;  /* 0x0002c81601007387 */ /* 0x0001e20000100a00 */
[-C--:B-1----:R-:W-:Y:S02]  /*4a50*/  LEA R6, P1, R19, R10.reuse, 0x1 ;  /* 0x0000000a13067211 */ /* 0x082fe400078208ff */
[----:B------:R-:W-:Y:S02]  /*4a60*/  LEA R55, R9, R17, 0x1 ;  /* 0x0000001109377211 */ /* 0x000fe400078e08ff */
[----:B--2---:R-:W-:Y:S02]  /*4a70*/  LEA R4, P2, R21, R10, 0x1 ;  /* 0x0000000a15047211 */ /* 0x004fe400078408ff */
[----:B------:R-:W-:-:S02]  /*4a80*/  LEA.HI.X.SX32 R7, R19, R2, 0x1, P1 ;  /* 0x0000000213077211 */ /* 0x000fc400008f0eff */
[----:B------:R-:W-:Y:S01]  /*4a90*/  LEA.HI.X.SX32 R5, R21, R2, 0x1, P2 ;  /* 0x0000000215057211 */ /* 0x000fe200010f0eff */
[----:B0-----:R-:W-:Y:S02]  /*4aa0*/  IMAD R23, R9, 0x2, R55 ;  /* 0x0000000209177824 */ /* 0x001fe400078e0237 */
[----:B------:R0:W-:Y:S04]  /*4ab0*/  STL.64 [R1+0x2c0], R6 ;  /* 0x0002c00601007387 */ /* 0x0001e80000100a00 */
[----:B------:R1:W-:Y:S04]  /*4ac0*/  STL.64 [R1+0x2b8], R4 ;  /* 0x0002b80401007387 */ /* 0x0003e80000100a00 */
[----:B------:R2:W-:Y:S01]  /*4ad0*/  STL.64 [R1+0x2b0], R12 ;  /* 0x0002b00c01007387 */ /* 0x0005e20000100a00 */
[----:B0-----:R-:W-:-:S02]  /*4ae0*/  LEA R6, P1, R27, R10, 0x1 ;  /* 0x0000000a1b067211 */ /* 0x001fc400078208ff */
[----:B-1----:R-:W-:Y:S02]  /*4af0*/  LEA R4, P2, R29, R10, 0x1 ;  /* 0x0000000a1d047211 */ /* 0x002fe400078408ff */
[-C--:B------:R-:W-:Y:S02]  /*4b00*/  LEA.HI.X.SX32 R7, R27, R2.reuse, 0x1, P1 ;  /* 0x000000021b077211 */ /* 0x080fe400008f0eff */
[----:B------:R-:W-:Y:S02]  /*4b10*/  LEA.HI.X.SX32 R5, R29, R2, 0x1, P2 ;  /* 0x000000021d057211 */ /* 0x000fe400010f0eff */
[----:B------:R-:W-:Y:S01]  /*4b20*/  LEA R27, R9, R23, 0x1 ;  /* 0x00000017091b7211 */ /* 0x000fe200078e08ff */
[----:B------:R0:W-:Y:S01]  /*4b30*/  STL.64 [R1+0x2a8], R6 ;  /* 0x0002a80601007387 */ /* 0x0001e20000100a00 */
[----:B--2---:R-:W-:-:S03]  /*4b40*/  LEA R12, P0, R31, R10, 0x1 ;  /* 0x0000000a1f0c7211 */ /* 0x004fc600078008ff */
[----:B------:R1:W-:Y:S01]  /*4b50*/  STL.64 [R1+0x2a0], R4 ;  /* 0x0002a00401007387 */ /* 0x0003e20000100a00 */
[----:B------:R-:W-:Y:S01]  /*4b60*/  LEA.HI.X.SX32 R13, R31, R2, 0x1, P0 ;  /* 0x000000021f0d7211 */ /* 0x000fe200000f0eff */
[----:B------:R-:W-:Y:S01]  /*4b70*/  IMAD R29, R9, 0x2, R27 ;  /* 0x00000002091d7824 */ /* 0x000fe200078e021b */
[----:B------:R-:W-:-:S03]  /*4b80*/  LEA R14, P0, R37, R10, 0x1 ;  /* 0x0000000a250e7211 */ /* 0x000fc600078008ff */
[----:B------:R2:W-:Y:S01]  /*4b90*/  STL.64 [R1+0x298], R12 ;  /* 0x0002980c01007387 */ /* 0x0005e20000100a00 */
[----:B------:R-:W-:Y:S02]  /*4ba0*/  LEA.HI.X.SX32 R15, R37, R2, 0x1, P0 ;  /* 0x00000002250f7211 */ /* 0x000fe400000f0eff */
[-C--:B0-----:R-:W-:Y:S01]  /*4bb0*/  LEA R6, P1, R33, R10.reuse, 0x1 ;  /* 0x0000000a21067211 */ /* 0x081fe200078208ff */
[----:B------:R-:W-:Y:S01]  /*4bc0*/  CS2R R36, SRZ ;  /* 0x0000000000247805 */ /* 0x000fe2000001ff00 */
[-C--:B------:R-:W-:Y:S02]  /*4bd0*/  LEA R18, P0, R43, R10.reuse, 0x1 ;  /* 0x0000000a2b127211 */ /* 0x080fe400078008ff */
[----:B-1----:R-:W-:Y:S02]  /*4be0*/  LEA R4, P2, R35, R10, 0x1 ;  /* 0x0000000a23047211 */ /* 0x002fe400078408ff */
[-C--:B------:R-:W-:Y:S02]  /*4bf0*/  LEA.HI.X.SX32 R7, R33, R2.reuse, 0x1, P1 ;  /* 0x0000000221077211 */ /* 0x080fe400008f0eff */
[----:B------:R-:W-:-:S02]  /*4c00*/  LEA.HI.X.SX32 R5, R35, R2, 0x1, P2 ;  /* 0x0000000223057211 */ /* 0x000fc400010f0eff */
[----:B--2---:R-:W-:Y:S01]  /*4c10*/  LEA R13, R9, R29, 0x1 ;  /* 0x0000001d090d7211 */ /* 0x004fe200078e08ff */
[----:B------:R0:W-:Y:S01]  /*4c20*/  STL.64 [R1+0x290], R6 ;  /* 0x0002900601007387 */ /* 0x0001e20000100a00 */
[----:B------:R-:W-:Y:S01]  /*4c30*/  LEA.HI.X.SX32 R19, R43, R2, 0x1, P0 ;  /* 0x000000022b137211 */ /* 0x000fe200000f0eff */
[----:B------:R-:W-:Y:S01]  /*4c40*/  CS2R R34, SRZ ;  /* 0x0000000000227805 */ /* 0x000fe2000001ff00 */
[----:B------:R-:W-:Y:S01]  /*4c50*/  LEA R32, P0, R49, R10, 0x1 ;  /* 0x0000000a31207211 */ /* 0x000fe200078008ff */
[----:B------:R1:W-:Y:S01]  /*4c60*/  STL.64 [R1+0x288], R4 ;  /* 0x0002880401007387 */ /* 0x0003e20000100a00 */
[----:B------:R-:W-:Y:S01]  /*4c70*/  IMAD R21, R9, 0x2, R13 ;  /* 0x0000000209157824 */ /* 0x000fe200078e020d */
[----:B------:R-:W-:Y:S01]  /*4c80*/  CS2R R42, SRZ ;  /* 0x00000000002a7805 */ /* 0x000fe2000001ff00 */
[----:B------:R-:W-:Y:S01]  /*4c90*/  LEA.HI.X.SX32 R33, R49, R2, 0x1, P0 ;  /* 0x0000000231217211 */ /* 0x000fe200000f0eff */
[----:B------:R2:W-:Y:S01]  /*4ca0*/  STL.64 [R1+0x280], R14 ;  /* 0x0002800e01007387 */ /* 0x0005e20000100a00 */
[----:B------:R-:W-:Y:S01]  /*4cb0*/  CS2R R48, SRZ ;  /* 0x0000000000307805 */ /* 0x000fe2000001ff00 */
[----:B------:R-:W-:-:S02]  /*4cc0*/  LEA R25, R9, R21, 0x1 ;  /* 0x0000001509197211 */ /* 0x000fc400078e08ff */
[-C--:B0-----:R-:W-:Y:S02]  /*4cd0*/  LEA R6, P1, R39, R10.reuse, 0x1 ;  /* 0x0000000a27067211 */ /* 0x081fe400078208ff */
[----:B-1----:R-:W-:Y:S02]  /*4ce0*/  LEA R4, P2, R41, R10, 0x1 ;  /* 0x0000000a29047211 */ /* 0x002fe400078408ff */
[-C--:B------:R-:W-:Y:S02]  /*4cf0*/  LEA.HI.X.SX32 R7, R39, R2.reuse, 0x1, P1 ;  /* 0x0000000227077211 */ /* 0x080fe400008f0eff */
[----:B------:R-:W-:Y:S01]  /*4d00*/  LEA.HI.X.SX32 R5, R41, R2, 0x1, P2 ;  /* 0x0000000229057211 */ /* 0x000fe200010f0eff */
[----:B------:R-:W-:Y:S01]  /*4d10*/  CS2R R38, SRZ ;  /* 0x0000000000267805 */ /* 0x000fe2000001ff00 */
[----:B--2---:R-:W-:Y:S01]  /*4d20*/  LEA R14, P1, R45, R10, 0x1 ;  /* 0x0000000a2d0e7211 */ /* 0x004fe200078208ff */
[----:B------:R0:W-:Y:S01]  /*4d30*/  STL.64 [R1+0x278], R6 ;  /* 0x0002780601007387 */ /* 0x0001e20000100a00 */
[----:B------:R-:W-:-:S02]  /*4d40*/  CS2R R40, SRZ ;  /* 0x0000000000287805 */ /* 0x000fc4000001ff00 */
[----:B------:R-:W-:Y:S01]  /*4d50*/  LEA.HI.X.SX32 R15, R45, R2, 0x1, P1 ;  /* 0x000000022d0f7211 */ /* 0x000fe200008f0eff */
[----:B------:R1:W-:Y:S01]  /*4d60*/  STL.64 [R1+0x270], R4 ;  /* 0x0002700401007387 */ /* 0x0003e20000100a00 */
[C---:B------:R-:W-:Y:S01]  /*4d70*/  LEA R30, P1, R51.reuse, R10, 0x1 ;  /* 0x0000000a331e7211 */ /* 0x040fe200078208ff */
[----:B------:R-:W-:Y:S02]  /*4d80*/  CS2R R44, SRZ ;  /* 0x00000000002c7805 */ /* 0x000fe4000001ff00 */
[----:B------:R2:W-:Y:S01]  /*4d90*/  STL.64 [R1+0x260], R14 ;  /* 0x0002600e01007387 */ /* 0x0005e20000100a00 */
[----:B------:R-:W-:Y:S02]  /*4da0*/  LEA.HI.X.SX32 R31, R51, R2, 0x1, P1 ;  /* 0x00000002331f7211 */ /* 0x000fe400008f0eff */
[----:B------:R-:W-:Y:S01]  /*4db0*/  CS2R R50, SRZ ;  /* 0x0000000000327805 */ /* 0x000fe2000001ff00 */
[----:B0-----:R-:W-:Y:S01]  /*4dc0*/  IMAD R7, R9, 0x2, R25 ;  /* 0x0000000209077824 */ /* 0x001fe200078e0219 */
[----:B------:R0:W-:Y:S01]  /*4dd0*/  STL.64 [R1+0x268], R18 ;  /* 0x0002681201007387 */ /* 0x0001e20000100a00 */
[----:B-1----:R-:W-:-:S04]  /*4de0*/  LEA R4, P2, R47, R10, 0x1 ;  /* 0x0000000a2f047211 */ /* 0x002fc800078408ff */
[----:B------:R-:W-:Y:S02]  /*4df0*/  LEA.HI.X.SX32 R5, R47, R2, 0x1, P2 ;  /* 0x000000022f057211 */ /* 0x000fe400010f0eff */
[C---:B--2---:R-:W-:Y:S01]  /*4e00*/  LEA R15, R9.reuse, R7, 0x1 ;  /* 0x00000007090f7211 */ /* 0x044fe200078e08ff */
[----:B------:R-:W-:Y:S02]  /*4e10*/  CS2R R46, SRZ ;  /* 0x00000000002e7805 */ /* 0x000fe4000001ff00 */
[----:B------:R1:W-:Y:S02]  /*4e20*/  STL.64 [R1+0x258], R4 ;  /* 0x0002580401007387 */ /* 0x0003e40000100a00 */
[C---:B0-----:R-:W-:Y:S02]  /*4e30*/  IMAD R19, R9.reuse, 0x2, R15 ;  /* 0x0000000209137824 */ /* 0x041fe400078e020f */
[----:B------:R0:W-:Y:S03]  /*4e40*/  STL.64 [R1+0x250], R32 ;  /* 0x0002502001007387 */ /* 0x0001e60000100a00 */
[----:B------:R-:W-:Y:S01]  /*4e50*/  LEA R8, R9, R19, 0x1 ;  /* 0x0000001309087211 */ /* 0x000fe200078e08ff */
[----:B------:R2:W-:Y:S01]  /*4e60*/  STL.64 [R1+0x248], R30 ;  /* 0x0002481e01007387 */ /* 0x0005e20000100a00 */
[----:B-1----:R-:W-:-:S03]  /*4e70*/  LEA R4, P2, R53, R10, 0x1 ;  /* 0x0000000a35047211 */ /* 0x002fc600078408ff */
[----:B------:R-:W-:Y:S01]  /*4e80*/  IMAD R14, R9, 0x2, R8 ;  /* 0x00000002090e7824 */ /* 0x000fe200078e0208 */
[----:B------:R-:W-:Y:S02]  /*4e90*/  LEA.HI.X.SX32 R5, R53, R2, 0x1, P2 ;  /* 0x0000000235057211 */ /* 0x000fe400010f0eff */
[-C--:B0-----:R-:W-:Y:S01]  /*4ea0*/  LEA R32, P0, R11, R10.reuse, 0x1 ;  /* 0x0000000a0b207211 */ /* 0x081fe200078008ff */
[----:B------:R-:W-:Y:S01]  /*4eb0*/  CS2R R52, SRZ ;  /* 0x0000000000347805 */ /* 0x000fe2000001ff00 */
[----:B--2---:R-:W-:Y:S01]  /*4ec0*/  LEA R30, P1, R17, R10, 0x1 ;  /* 0x0000000a111e7211 */ /* 0x004fe200078208ff */
[----:B------:R0:W-:Y:S01]  /*4ed0*/  STL.64 [R1+0x240], R4 ;  /* 0x0002400401007387 */ /* 0x0001e20000100a00 */
[-C--:B------:R-:W-:Y:S02]  /*4ee0*/  LEA.HI.X.SX32 R33, R11, R2.reuse, 0x1, P0 ;  /* 0x000000020b217211 */ /* 0x080fe400000f0eff */
[----:B------:R-:W-:Y:S02]  /*4ef0*/  LEA.HI.X.SX32 R31, R17, R2, 0x1, P1 ;  /* 0x00000002111f7211 */ /* 0x000fe400008f0eff */
[C---:B------:R-:W-:Y:S01]  /*4f00*/  LEA R17, R9.reuse, R14, 0x1 ;  /* 0x0000000e09117211 */ /* 0x040fe200078e08ff */
[----:B------:R1:W-:Y:S04]  /*4f10*/  STL.64 [R1+0x238], R32 ;  /* 0x0002382001007387 */ /* 0x0003e80000100a00 */
[----:B------:R2:W-:Y:S01]  /*4f20*/  STL.64 [R1+0x230], R30 ;  /* 0x0002301e01007387 */ /* 0x0005e20000100a00 */
[----:B------:R-:W-:Y:S01]  /*4f30*/  IMAD R11, R9, 0x2, R17 ;  /* 0x00000002090b7824 */ /* 0x000fe200078e0211 */
[----:B0-----:R-:W-:-:S04]  /*4f40*/  LEA R4, P2, R55, R10, 0x1 ;  /* 0x0000000a37047211 */ /* 0x001fc800078408ff */
[----:B------:R-:W-:Y:S02]  /*4f50*/  LEA.HI.X.SX32 R5, R55, R2, 0x1, P2 ;  /* 0x0000000237057211 */ /* 0x000fe400010f0eff */
[-C--:B-1----:R-:W-:Y:S01]  /*4f60*/  LEA R32, P0, R23, R10.reuse, 0x1 ;  /* 0x0000000a17207211 */ /* 0x082fe200078008ff */
[----:B------:R-:W-:Y:S01]  /*4f70*/  CS2R R54, SRZ ;  /* 0x0000000000367805 */ /* 0x000fe2000001ff00 */
[----:B------:R-:W-:Y:S01]  /*4f80*/  LEA R12, R9, R11, 0x1 ;  /* 0x0000000b090c7211 */ /* 0x000fe200078e08ff */
[----:B------:R0:W-:Y:S01]  /*4f90*/  STL.64 [R1+0x228], R4 ;  /* 0x0002280401007387 */ /* 0x0001e20000100a00 */
[----:B--2---:R-:W-:Y:S02]  /*4fa0*/  LEA R30, P1, R27, R10, 0x1 ;  /* 0x0000000a1b1e7211 */ /* 0x004fe400078208ff */
[-C--:B------:R-:W-:Y:S01]  /*4fb0*/  LEA.HI.X.SX32 R33, R23, R2.reuse, 0x1, P0 ;  /* 0x0000000217217211 */ /* 0x080fe200000f0eff */
[----:B------:R-:W-:Y:S01]  /*4fc0*/  IMAD R16, R9, 0x2, R12 ;  /* 0x0000000209107824 */ /* 0x000fe200078e020c */
[----:B------:R-:W-:-:S02]  /*4fd0*/  LEA.HI.X.SX32 R31, R27, R2, 0x1, P1 ;  /* 0x000000021b1f7211 */ /* 0x000fc400008f0eff */
[-C--:B------:R-:W-:Y:S01]  /*4fe0*/  LEA R26, P0, R13, R10.reuse, 0x1 ;  /* 0x0000000a0d1a7211 */ /* 0x080fe200078008ff */
[----:B------:R1:W-:Y:S01]  /*4ff0*/  STL.64 [R1+0x220], R32 ;  /* 0x0002202001007387 */ /* 0x0003e20000100a00 */
[----:B------:R-:W-:Y:S02]  /*5000*/  LEA R22, P1, R21, R10, 0x1 ;  /* 0x0000000a15167211 */ /* 0x000fe400078208ff */
[----:B------:R-:W-:Y:S01]  /*5010*/  LEA.HI.X.SX32 R27, R13, R2, 0x1, P0 ;  /* 0x000000020d1b7211 */ /* 0x000fe200000f0eff */
[----:B------:R-:W-:Y:S01]  /*5020*/  STL.64 [R1+0x218], R30 ;  /* 0x0002181e01007387 */ /* 0x000fe20000100a00 */
[----:B0-----:R-:W-:Y:S02]  /*5030*/  LEA R4, P2, R29, R10, 0x1 ;  /* 0x0000000a1d047211 */ /* 0x001fe400078408ff */
[-C--:B------:R-:W-:Y:S02]  /*5040*/  LEA.HI.X.SX32 R23, R21, R2.reuse, 0x1, P1 ;  /* 0x0000000215177211 */ /* 0x080fe400008f0eff */
[----:B------:R-:W-:-:S02]  /*5050*/  LEA.HI.X.SX32 R5, R29, R2, 0x1, P2 ;  /* 0x000000021d057211 */ /* 0x000fc400010f0eff */
[----:B------:R-:W-:Y:S01]  /*5060*/  LEA R6, R9, R16, 0x1 ;  /* 0x0000001009067211 */ /* 0x000fe200078e08ff */
[----:B-1----:R-:W-:Y:S01]  /*5070*/  CS2R R32, SRZ ;  /* 0x0000000000207805 */ /* 0x002fe2000001ff00 */
[----:B------:R-:W-:Y:S01]  /*5080*/  LEA R20, P1, R15, R10, 0x1 ;  /* 0x0000000a0f147211 */ /* 0x000fe200078208ff */
[----:B------:R0:W-:Y:S02]  /*5090*/  STL.64 [R1+0x210], R4 ;  /* 0x0002100401007387 */ /* 0x0001e40000100a00 */
[----:B------:R-:W-:Y:S01]  /*50a0*/  IMAD R13, R9, 0x2, R6 ;  /* 0x00000002090d7824 */ /* 0x000fe200078e0206 */
[----:B------:R-:W-:Y:S01]  /*50b0*/  LEA.HI.X.SX32 R21, R15, R2, 0x1, P1 ;  /* 0x000000020f157211 */ /* 0x000fe200008f0eff */
[----:B------:R1:W-:Y:S03]  /*50c0*/  STL.64 [R1+0x208], R26 ;  /* 0x0002081a01007387 */ /* 0x0003e60000100a00 */
[----:B------:R-:W-:Y:S01]  /*50d0*/  LEA R15, R9, R13, 0x1 ;  /* 0x0000000d090f7211 */ /* 0x000fe200078e08ff */
[----:B------:R2:W-:Y:S01]  /*50e0*/  STL.64 [R1+0x200], R22 ;  /* 0x0002001601007387 */ /* 0x0005e20000100a00 */
[----:B0-----:R-:W-:-:S04]  /*50f0*/  LEA R4, P2, R25, R10, 0x1 ;  /* 0x0000000a19047211 */ /* 0x001fc800078408ff */
[----:B------:R-:W-:Y:S01]  /*5100*/  LEA.HI.X.SX32 R5, R25, R2, 0x1, P2 ;  /* 0x0000000219057211 */ /* 0x000fe200010f0eff */
[----:B-1----:R-:W-:Y:S01]  /*5110*/  CS2R R26, SRZ ;  /* 0x00000000001a7805 */ /* 0x002fe2000001ff00 */
[----:B------:R-:W-:Y:S01]  /*5120*/  CS2R R24, SRZ ;  /* 0x0000000000187805 */ /* 0x000fe2000001ff00 */
[C---:B--2---:R-:W-:Y:S02]  /*5130*/  LEA R22, P0, R7.reuse, R10, 0x1 ;  /* 0x0000000a07167211 */ /* 0x044fe400078008ff */
[----:B------:R0:W-:Y:S02]  /*5140*/  STL.64 [R1+0x1f8], R4 ;  /* 0x0001f80401007387 */ /* 0x0001e40000100a00 */
[----:B------:R-:W-:Y:S01]  /*5150*/  LEA.HI.X.SX32 R23, R7, R2, 0x1, P0 ;  /* 0x0000000207177211 */ /* 0x000fe200000f0eff */
[----:B------:R-:W-:-:S04]  /*5160*/  IMAD R7, R9, 0x2, R15 ;  /* 0x0000000209077824 */ /* 0x000fc800078e020f */
[----:B------:R1:W-:Y:S01]  /*5170*/  STL.64 [R1+0x1f0], R22 ;  /* 0x0001f01601007387 */ /* 0x0003e20000100a00 */
[----:B0-----:R-:W-:-:S03]  /*5180*/  LEA R4, P2, R19, R10, 0x1 ;  /* 0x0000000a13047211 */ /* 0x001fc600078408ff */
[----:B------:R0:W-:Y:S01]  /*5190*/  STL.64 [R1+0x1e8], R20 ;  /* 0x0001e81401007387 */ /* 0x0001e20000100a00 */
[----:B------:R-:W-:Y:S02]  /*51a0*/  LEA.HI.X.SX32 R5, R19, R2, 0x1, P2 ;  /* 0x0000000213057211 */ /* 0x000fe400010f0eff */
[----:B-1----:R-:W-:-:S03]  /*51b0*/  LEA R22, P0, R8, R10, 0x1 ;  /* 0x0000000a08167211 */ /* 0x002fc600078008ff */
[----:B------:R1:W-:Y:S01]  /*51c0*/  STL.64 [R1+0x1e0], R4 ;  /* 0x0001e00401007387 */ /* 0x0003e20000100a00 */
[----:B------:R-:W-:Y:S02]  /*51d0*/  LEA.HI.X.SX32 R23, R8, R2, 0x1, P0 ;  /* 0x0000000208177211 */ /* 0x000fe400000f0eff */
[C---:B0-----:R-:W-:Y:S02]  /*51e0*/  LEA R20, P1, R14.reuse, R10, 0x1 ;  /* 0x0000000a0e147211 */ /* 0x041fe400078208ff */
[C---:B------:R-:W-:Y:S01]  /*51f0*/  LEA R8, R9.reuse, R7, 0x1 ;  /* 0x0000000709087211 */ /* 0x040fe200078e08ff */
[----:B------:R0:W-:Y:S01]  /*5200*/  STL.64 [R1+0x1d8], R22 ;  /* 0x0001d81601007387 */ /* 0x0001e20000100a00 */
[----:B------:R-:W-:Y:S02]  /*5210*/  LEA.HI.X.SX32 R21, R14, R2, 0x1, P1 ;  /* 0x000000020e157211 */ /* 0x000fe400008f0eff */
[CC--:B------:R-:W-:Y:S01]  /*5220*/  LEA R18, P1, R12.reuse, R10.reuse, 0x1 ;  /* 0x0000000a0c127211 */ /* 0x0c0fe200078208ff */
[----:B------:R-:W-:Y:S01]  /*5230*/  IMAD R14, R9, 0x2, R8 ;  /* 0x00000002090e7824 */ /* 0x000fe200078e0208 */
[----:B-1----:R-:W-:Y:S01]  /*5240*/  LEA R4, P2, R17, R10, 0x1 ;  /* 0x0000000a11047211 */ /* 0x002fe200078408ff */
[----:B------:R1:W-:Y:S01]  /*5250*/  STL.64 [R1+0x1d0], R20 ;  /* 0x0001d01401007387 */ /* 0x0003e20000100a00 */
[----:B------:R-:W-:-:S02]  /*5260*/  LEA.HI.X.SX32 R19, R12, R2, 0x1, P1 ;  /* 0x000000020c137211 */ /* 0x000fc400008f0eff */
[----:B------:R-:W-:Y:S01]  /*5270*/  LEA.HI.X.SX32 R5, R17, R2, 0x1, P2 ;  /* 0x0000000211057211 */ /* 0x000fe200010f0eff */
[----:B0-----:R-:W-:-:S04]  /*5280*/  CS2R R22, SRZ ;  /* 0x0000000000167805 */ /* 0x001fc8000001ff00 */
[----:B------:R0:W-:Y:S01]  /*5290*/  STL.64 [R1+0x1c8], R4 ;  /* 0x0001c80401007387 */ /* 0x0001e20000100a00 */
[----:B-1----:R-:W-:-:S04]  /*52a0*/  LEA R20, P0, R11, R10, 0x1 ;  /* 0x0000000a0b147211 */ /* 0x002fc800078008ff */
[----:B------:R-:W-:Y:S02]  /*52b0*/  LEA.HI.X.SX32 R21, R11, R2, 0x1, P0 ;  /* 0x000000020b157211 */ /* 0x000fe400000f0eff */
[C---:B------:R-:W-:Y:S02]  /*52c0*/  LEA R11, R9.reuse, R14, 0x1 ;  /* 0x0000000e090b7211 */ /* 0x040fe400078e08ff */
[C---:B0-----:R-:W-:Y:S01]  /*52d0*/  LEA R4, P2, R16.reuse, R10, 0x1 ;  /* 0x0000000a10047211 */ /* 0x041fe200078408ff */
[----:B------:R0:W-:Y:S02]  /*52e0*/  STL.64 [R1+0x1c0], R20 ;  /* 0x0001c01401007387 */ /* 0x0001e40000100a00 */
[----:B------:R-:W-:Y:S01]  /*52f0*/  IMAD R12, R9, 0x2, R11 ;  /* 0x00000002090c7824 */ /* 0x000fe200078e020b */
[----:B------:R-:W-:Y:S01]  /*5300*/  LEA.HI.X.SX32 R5, R16, R2, 0x1, P2 ;  /* 0x0000000210057211 */ /* 0x000fe200010f0eff */
[----:B------:R1:W-:Y:S04]  /*5310*/  STL.64 [R1+0x1b8], R18 ;  /* 0x0001b81201007387 */ /* 0x0003e80000100a00 */
[----:B------:R2:W-:Y:S01]  /*5320*/  STL.64 [R1+0x1b0], R4 ;  /* 0x0001b00401007387 */ /* 0x0005e20000100a00 */
[----:B0-----:R-:W-:-:S02]  /*5330*/  LEA R20, P0, R6, R10, 0x1 ;  /* 0x0000000a06147211 */ /* 0x001fc400078008ff */
[----:B-1----:R-:W-:Y:S02]  /*5340*/  LEA R18, P1, R13, R10, 0x1 ;  /* 0x0000000a0d127211 */ /* 0x002fe400078208ff */
[----:B------:R-:W-:Y:S02]  /*5350*/  LEA.HI.X.SX32 R21, R6, R2, 0x1, P0 ;  /* 0x0000000206157211 */ /* 0x000fe400000f0eff */
[----:B--2---:R-:W-:Y:S02]  /*5360*/  LEA R4, P2, R15, R10, 0x1 ;  /* 0x0000000a0f047211 */ /* 0x004fe400078408ff */
[-C--:B------:R-:W-:Y:S01]  /*5370*/  LEA.HI.X.SX32 R19, R13, R2.reuse, 0x1, P1 ;  /* 0x000000020d137211 */ /* 0x080fe200008f0eff */
[----:B------:R0:W-:Y:S01]  /*5380*/  STL.64 [R1+0x1a8], R20 ;  /* 0x0001a81401007387 */ /* 0x0001e20000100a00 */
[----:B------:R-:W-:Y:S02]  /*5390*/  LEA.HI.X.SX32 R5, R15, R2, 0x1, P2 ;  /* 0x000000020f057211 */ /* 0x000fe400010f0eff */
[----:B------:R-:W-:Y:S01]  /*53a0*/  LEA R13, R9, R12, 0x1 ;  /* 0x0000000c090d7211 */ /* 0x000fe200078e08ff */
[----:B------:R1:W-:Y:S01]  /*53b0*/  STL.64 [R1+0x1a0], R18 ;  /* 0x0001a01201007387 */ /* 0x0003e20000100a00 */
[----:B------:R-:W-:-:S03]  /*53c0*/  LEA R16, P1, R8, R10, 0x1 ;  /* 0x0000000a08107211 */ /* 0x000fc600078208ff */
[----:B------:R2:W-:Y:S01]  /*53d0*/  STL.64 [R1+0x198], R4 ;  /* 0x0001980401007387 */ /* 0x0005e20000100a00 */
[----:B------:R-:W-:Y:S01]  /*53e0*/  IMAD R6, R9, 0x2, R13 ;  /* 0x0000000209067824 */ /* 0x000fe200078e020d */
[----:B------:R-:W-:Y:S01]  /*53f0*/  LEA.HI.X.SX32 R17, R8, R2, 0x1, P1 ;  /* 0x0000000208117211 */ /* 0x000fe200008f0eff */
[----:B0-----:R-:W-:Y:S01]  /*5400*/  CS2R R20, SRZ ;  /* 0x0000000000147805 */ /* 0x001fe2000001ff00 */
[CC--:B-1----:R-:W-:Y:S02]  /*5410*/  LEA R18, P0, R7.reuse, R10.reuse, 0x1 ;  /* 0x0000000a07127211 */ /* 0x0c2fe400078008ff */
[C---:B--2---:R-:W-:Y:S02]  /*5420*/  LEA R4, P2, R14.reuse, R10, 0x1 ;  /* 0x0000000a0e047211 */ /* 0x044fe400078408ff */
[-C--:B------:R-:W-:Y:S02]  /*5430*/  LEA.HI.X.SX32 R19, R7, R2.reuse, 0x1, P0 ;  /* 0x0000000207137211 */ /* 0x080fe400000f0eff */
[----:B------:R-:W-:-:S02]  /*5440*/  LEA.HI.X.SX32 R5, R14, R2, 0x1, P2 ;  /* 0x000000020e057211 */ /* 0x000fc400010f0eff */
[C---:B------:R-:W-:Y:S01]  /*5450*/  LEA R7, R9.reuse, R6, 0x1 ;  /* 0x0000000609077211 */ /* 0x040fe200078e08ff */
[----:B------:R0:W-:Y:S04]  /*5460*/  STL.64 [R1+0x190], R18 ;  /* 0x0001901201007387 */ /* 0x0001e80000100a00 */
[----:B------:R1:W-:Y:S01]  /*5470*/  STL.64 [R1+0x188], R16 ;  /* 0x0001881001007387 */ /* 0x0003e20000100a00 */
[----:B------:R-:W-:-:S03]  /*5480*/  IMAD R8, R9, 0x2, R7 ;  /* 0x0000000209087824 */ /* 0x000fc600078e0207 */
[----:B------:R2:W-:Y:S02]  /*5490*/  STL.64 [R1+0x180], R4 ;  /* 0x0001800401007387 */ /* 0x0005e40000100a00 */
[----:B------:R-:W-:Y:S02]  /*54a0*/  LEA R9, R9, R8, 0x1 ;  /* 0x0000000809097211 */ /* 0x000fe400078e08ff */
[CC--:B0-----:R-:W-:Y:S02]  /*54b0*/  LEA R18, P0, R11.reuse, R10.reuse, 0x1 ;  /* 0x0000000a0b127211 */ /* 0x0c1fe400078008ff */
[----:B-1----:R-:W-:Y:S02]  /*54c0*/  LEA R16, P1, R12, R10, 0x1 ;  /* 0x0000000a0c107211 */ /* 0x002fe400078208ff */
[----:B------:R-:W-:Y:S02]  /*54d0*/  LEA.HI.X.SX32 R19, R11, R2, 0x1, P0 ;  /* 0x000000020b137211 */ /* 0x000fe400000f0eff */
[----:B--2---:R-:W-:-:S02]  /*54e0*/  LEA R4, P2, R13, R10, 0x1 ;  /* 0x0000000a0d047211 */ /* 0x004fc400078408ff */
[-C--:B------:R-:W-:Y:S01]  /*54f0*/  LEA.HI.X.SX32 R17, R12, R2.reuse, 0x1, P1 ;  /* 0x000000020c117211 */ /* 0x080fe200008f0eff */
[----:B------:R0:W-:Y:S01]  /*5500*/  STL.64 [R1+0x178], R18 ;  /* 0x0001781201007387 */ /* 0x0001e20000100a00 */
[----:B------:R-:W-:Y:S02]  /*5510*/  LEA.HI.X.SX32 R5, R13, R2, 0x1, P2 ;  /* 0x000000020d057211 */ /* 0x000fe400010f0eff */
[C---:B------:R-:W-:Y:S01]  /*5520*/  LEA R14, P2, R8.reuse, R10, 0x1 ;  /* 0x0000000a080e7211 */ /* 0x040fe200078408ff */
[----:B------:R1:W-:Y:S01]  /*5530*/  STL.64 [R1+0x170], R16 ;  /* 0x0001701001007387 */ /* 0x0003e20000100a00 */
[----:B------:R-:W-:Y:S02]  /*5540*/  CS2R R12, SRZ ;  /* 0x00000000000c7805 */ /* 0x000fe4000001ff00 */
[----:B------:R-:W-:Y:S01]  /*5550*/  LEA.HI.X.SX32 R15, R8, R2, 0x1, P2 ;  /* 0x00000002080f7211 */ /* 0x000fe200010f0eff */
[----:B------:R2:W-:Y:S01]  /*5560*/  STL.64 [R1+0x168], R4 ;  /* 0x0001680401007387 */ /* 0x0005e20000100a00 */
[----:B0-----:R-:W-:-:S02]  /*5570*/  LEA R18, P0, R6, R10, 0x1 ;  /* 0x0000000a06127211 */ /* 0x001fc400078008ff */
[----:B-1----:R-:W-:Y:S02]  /*5580*/  LEA R16, P1, R7, R10, 0x1 ;  /* 0x0000000a07107211 */ /* 0x002fe400078208ff */
[----:B------:R-:W-:Y:S01]  /*5590*/  LEA.HI.X.SX32 R19, R6, R2, 0x1, P0 ;  /* 0x0000000206137211 */ /* 0x000fe200000f0eff */
[----:B------:R-:W-:Y:S01]  /*55a0*/  IMAD.MOV.U32 R6, RZ, RZ, c[0x0][0x1a4] ;  /* 0x00006900ff067624 */ /* 0x000fe200078e00ff */
[----:B--2---:R-:W-:Y:S02]  /*55b0*/  LEA R4, P3, R9, R10, 0x1 ;  /* 0x0000000a09047211 */ /* 0x004fe400078608ff */
[-C--:B------:R-:W-:Y:S01]  /*55c0*/  LEA.HI.X.SX32 R17, R7, R2.reuse, 0x1, P1 ;  /* 0x0000000207117211 */ /* 0x080fe200008f0eff */
[----:B------:R-:W-:Y:S01]  /*55d0*/  STL.64 [R1+0x160], R18 ;  /* 0x0001601201007387 */ /* 0x000fe20000100a00 */
[----:B------:R-:W-:Y:S01]  /*55e0*/  LEA.HI.X.SX32 R5, R9, R2, 0x1, P3 ;  /* 0x0000000209057211 */ /* 0x000fe200018f0eff */
[C---:B------:R-:W-:Y:S01]  /*55f0*/  IMAD R155, R6.reuse, 0x82, RZ ;  /* 0x00000082069b7824 */ /* 0x040fe200078e02ff */
[----:B------:R-:W-:Y:S01]  /*5600*/  MOV R2, 0x3f800000 ;  /* 0x3f80000000027802 */ /* 0x000fe20000000f00 */
[----:B------:R-:W-:Y:S01]  /*5610*/  STL.64 [R1+0x158], R16 ;  /* 0x0001581001007387 */ /* 0x000fe20000100a00 */
[----:B------:R-:W-:Y:S01]  /*5620*/  IMAD R159, R6, 0x41, RZ ;  /* 0x00000041069f7824 */ /* 0x000fe200078e02ff */
[----:B------:R-:W-:Y:S01]  /*5630*/  LOP3.LUT P0, RZ, R138, 0x7, RZ, 0xc0, !PT ;  /* 0x000000078aff7812 */ /* 0x000fe2000780c0ff */
[C---:B------:R-:W-:Y:S01]  /*5640*/  IMAD R29, R6.reuse, 0x42, RZ ;  /* 0x00000042061d7824 */ /* 0x040fe200078e02ff */
[----:B------:R0:W-:Y:S01]  /*5650*/  STL.64 [R1+0x150], R14 ;  /* 0x0001500e01007387 */ /* 0x0001e20000100a00 */
[----:B------:R-:W-:Y:S01]  /*5660*/  IMAD R156, R6, 0x84, RZ ;  /* 0x00000084069c7824 */ /* 0x000fe200078e02ff */
[----:B------:R-:W-:Y:S01]  /*5670*/  LOP3.LUT P1, RZ, R138, 0x3, RZ, 0xc0, !PT ;  /* 0x000000038aff7812 */ /* 0x000fe2000782c0ff */
[C---:B------:R-:W-:Y:S01]  /*5680*/  IMAD R157, R6.reuse, 0x86, RZ ;  /* 0x00000086069d7824 */ /* 0x040fe200078e02ff */
[----:B------:R1:W-:Y:S01]  /*5690*/  STL.64 [R1+0x148], R4 ;  /* 0x0001480401007387 */ /* 0x0003e20000100a00 */
[C---:B------:R-:W-:Y:S01]  /*56a0*/  IMAD R160, R6.reuse, 0x21, RZ ;  /* 0x0000002106a07824 */ /* 0x040fe200078e02ff */
[----:B------:R-:W-:Y:S01]  /*56b0*/  MOV R7, RZ ;  /* 0x000000ff00077202 */ /* 0x000fe20000000f00 */
[C---:B------:R-:W-:Y:S01]  /*56c0*/  IMAD R158, R6.reuse, 0x88, RZ ;  /* 0x00000088069e7824 */ /* 0x040fe200078e02ff */
[----:B------:R2:W-:Y:S01]  /*56d0*/  STL [R1+0x114], R2 ;  /* 0x0001140201007387 */ /* 0x0005e20000100800 */
[C---:B------:R-:W-:Y:S01]  /*56e0*/  IMAD R30, R6.reuse, 0x22, RZ ;  /* 0x00000022061e7824 */ /* 0x040fe200078e02ff */
[----:B------:R-:W-:Y:S01]  /*56f0*/  CS2R R8, SRZ ;  /* 0x0000000000087805 */ /* 0x000fe2000001ff00 */
[C---:B------:R-:W-:Y:S01]  /*5700*/  IMAD R31, R6.reuse, 0x44, RZ ;  /* 0x00000044061f7824 */ /* 0x040fe200078e02ff */
[----:B------:R-:W-:Y:S01]  /*5710*/  CS2R R10, SRZ ;  /* 0x00000000000a7805 */ /* 0x000fe2000001ff00 */
[C---:B------:R-:W-:Y:S01]  /*5720*/  IMAD R162, R6.reuse, 0x43, RZ ;  /* 0x0000004306a27824 */ /* 0x040fe200078e02ff */
[----:B0-----:R-:W-:Y:S01]  /*5730*/  CS2R R14, SRZ ;  /* 0x00000000000e7805 */ /* 0x001fe2000001ff00 */
[----:B------:R-:W-:Y:S01]  /*5740*/  IMAD R164, R6, 0x11, RZ ;  /* 0x0000001106a47824 */ /* 0x000fe200078e02ff */
[----:B------:R-:W-:Y:S01]  /*5750*/  CS2R R16, SRZ ;  /* 0x0000000000107805 */ /* 0x000fe2000001ff00 */
[----:B-1----:R-:W-:Y:S01]  /*5760*/  IMAD.MOV.U32 R4, RZ, RZ, -0x800000 ;  /* 0xff800000ff047424 */ /* 0x002fe200078e00ff */
[----:B------:R-:W-:Y:S01]  /*5770*/  CS2R R18, SRZ ;  /* 0x0000000000127805 */ /* 0x000fe2000001ff00 */
[----:B--2---:R-:W-:-:S02]  /*5780*/  IMAD.MOV.U32 R2, RZ, RZ, RZ ;  /* 0x000000ffff027224 */ /* 0x004fc400078e00ff */
[C---:B------:R-:W-:Y:S01]  /*5790*/  IMAD R92, R6.reuse, 0x46, RZ ;  /* 0x00000046065c7824 */ /* 0x040fe200078e02ff */
[----:B------:R-:W-:Y:S01]  /*57a0*/  STL [R1+0xc0], R4 ;  /* 0x0000c00401007387 */ /* 0x000fe20000100800 */
[C---:B------:R-:W-:Y:S02]  /*57b0*/  IMAD R161, R6.reuse, 0x8a, RZ ;  /* 0x0000008a06a17824 */ /* 0x040fe400078e02ff */
[C---:B------:R-:W-:Y:S01]  /*57c0*/  IMAD R163, R6.reuse, 0x8c, RZ ;  /* 0x0000008c06a37824 */ /* 0x040fe200078e02ff */
[----:B------:R0:W-:Y:S01]  /*57d0*/  STL.64 [R1+0x998], R2 ;  /* 0x0009980201007387 */ /* 0x0001e20000100a00 */
[C---:B------:R-:W-:Y:S02]  /*57e0*/  IMAD R165, R6.reuse, 0x8e, RZ ;  /* 0x0000008e06a57824 */ /* 0x040fe400078e02ff */
[C---:B------:R-:W-:Y:S01]  /*57f0*/  IMAD R167, R6.reuse, 0x45, RZ ;  /* 0x0000004506a77824 */ /* 0x040fe200078e02ff */
[----:B------:R-:W-:Y:S01]  /*5800*/  STL [R1+0xc4], R4 ;  /* 0x0000c40401007387 */ /* 0x000fe20000100800 */
[----:B------:R-:W-:-:S02]  /*5810*/  IMAD R168, R6, 0x23, RZ ;  /* 0x0000002306a87824 */ /* 0x000fc400078e02ff */
[C---:B------:R-:W-:Y:S02]  /*5820*/  IMAD R169, R6.reuse, 0x47, RZ ;  /* 0x0000004706a97824 */ /* 0x040fe400078e02ff */
[C---:B------:R-:W-:Y:S02]  /*5830*/  IMAD R93, R6.reuse, 0x12, RZ ;  /* 0x00000012065d7824 */ /* 0x040fe400078e02ff */
[C---:B------:R-:W-:Y:S01]  /*5840*/  IMAD R171, R6.reuse, 0x9, RZ ;  /* 0x0000000906ab7824 */ /* 0x040fe200078e02ff */
[----:B0-----:R-:W-:Y:S01]  /*5850*/  MOV R3, 0xff800000 ;  /* 0xff80000000037802 */ /* 0x001fe20000000f00 */
[----:B------:R-:W-:Y:S02]  /*5860*/  IMAD.MOV.U32 R2, RZ, RZ, -0x800000 ;  /* 0xff800000ff027424 */ /* 0x000fe400078e00ff */
[C---:B------:R-:W-:Y:S02]  /*5870*/  IMAD R94, R6.reuse, 0x24, RZ ;  /* 0x00000024065e7824 */ /* 0x040fe400078e02ff */
[----:B------:R-:W-:Y:S01]  /*5880*/  STL [R1+0xc8], R3 ;  /* 0x0000c80301007387 */ /* 0x000fe20000100800 */
[----:B------:R-:W-:-:S02]  /*5890*/  IMAD R95, R6, 0x48, RZ ;  /* 0x00000048065f7824 */ /* 0x000fc400078e02ff */
[C---:B------:R-:W-:Y:S01]  /*58a0*/  IMAD R166, R6.reuse, 0x90, RZ ;  /* 0x0000009006a67824 */ /* 0x040fe200078e02ff */
[----:B------:R-:W-:Y:S01]  /*58b0*/  STL [R1+0xcc], R2 ;  /* 0x0000cc0201007387 */ /* 0x000fe20000100800 */
[C---:B------:R-:W-:Y:S02]  /*58c0*/  IMAD R170, R6.reuse, 0x92, RZ ;  /* 0x0000009206aa7824 */ /* 0x040fe400078e02ff */
[C---:B------:R-:W-:Y:S01]  /*58d0*/  IMAD R100, R6.reuse, 0x4a, RZ ;  /* 0x0000004a06647824 */ /* 0x040fe200078e02ff */
[----:B------:R-:W-:Y:S01]  /*58e0*/  STL [R1+0xd0], R4 ;  /* 0x0000d00401007387 */ /* 0x000fe20000100800 */
[C---:B------:R-:W-:Y:S02]  /*58f0*/  IMAD R175, R6.reuse, 0x49, RZ ;  /* 0x0000004906af7824 */ /* 0x040fe400078e02ff */
[C---:B------:R-:W-:Y:S01]  /*5900*/  IMAD R176, R6.reuse, 0x25, RZ ;  /* 0x0000002506b07824 */ /* 0x040fe200078e02ff */
        /* <DEDUP_REMOVED lines=24> */
[----:B------:R0:W-:Y:S01]  /*5a90*/  STL [R1+0xf4], R4 ;  /* 0x0000f40401007387 */ /* 0x0001e20000100800 */
[C---:B------:R-:W-:Y:S02]  /*5aa0*/  IMAD R109, R6.reuse, 0x14, RZ ;  /* 0x00000014066d7824 */ /* 0x040fe400078e02ff */
[C---:B------:R-:W-:Y:S01]  /*5ab0*/  IMAD R110, R6.reuse, 0x28, RZ ;  /* 0x00000028066e7824 */ /* 0x040fe200078e02ff */
[----:B------:R1:W-:Y:S01]  /*5ac0*/  STL [R1+0xf8], R3 ;  /* 0x0000f80301007387 */ /* 0x0003e20000100800 */
[----:B------:R-:W-:-:S02]  /*5ad0*/  IMAD R111, R6, 0x50, RZ ;  /* 0x00000050066f7824 */ /* 0x000fc400078e02ff */
[C---:B------:R-:W-:Y:S01]  /*5ae0*/  IMAD R182, R6.reuse, 0xa0, RZ ;  /* 0x000000a006b67824 */ /* 0x040fe200078e02ff */
[----:B------:R-:W-:Y:S01]  /*5af0*/  STL [R1+0x100], RZ ;  /* 0x000100ff01007387 */ /* 0x000fe20000100800 */
[C---:B------:R-:W-:Y:S01]  /*5b00*/  IMAD R187, R6.reuse, 0xa2, RZ ;  /* 0x000000a206bb7824 */ /* 0x040fe200078e02ff */
[----:B0-----:R-:W-:Y:S01]  /*5b10*/  MOV R4, 0x3f800000 ;  /* 0x3f80000000047802 */ /* 0x001fe20000000f00 */
[C---:B------:R-:W-:Y:S01]  /*5b20*/  IMAD R112, R6.reuse, 0x52, RZ ;  /* 0x0000005206707824 */ /* 0x040fe200078e02ff */
[----:B------:R0:W-:Y:S01]  /*5b30*/  STL [R1+0xfc], R2 ;  /* 0x0000fc0201007387 */ /* 0x0001e20000100800 */
[C---:B------:R-:W-:Y:S02]  /*5b40*/  IMAD R188, R6.reuse, 0xa4, RZ ;  /* 0x000000a406bc7824 */ /* 0x040fe400078e02ff */
[----:B-1----:R-:W-:Y:S01]  /*5b50*/  IMAD.MOV.U32 R3, RZ, RZ, 0x3f800000 ;  /* 0x3f800000ff037424 */ /* 0x002fe200078e00ff */
[----:B------:R-:W-:Y:S01]  /*5b60*/  STL [R1+0x110], R4 ;  /* 0x0001100401007387 */ /* 0x000fe20000100800 */
[----:B------:R-:W-:-:S02]  /*5b70*/  IMAD R191, R6, 0x51, RZ ;  /* 0x0000005106bf7824 */ /* 0x000fc400078e02ff */
[C---:B------:R-:W-:Y:S01]  /*5b80*/  IMAD R192, R6.reuse, 0x29, RZ ;  /* 0x0000002906c07824 */ /* 0x040fe200078e02ff */
[----:B------:R-:W-:Y:S01]  /*5b90*/  STL [R1+0x10c], R3 ;  /* 0x00010c0301007387 */ /* 0x000fe20000100800 */
[C---:B------:R-:W-:Y:S01]  /*5ba0*/  IMAD R189, R6.reuse, 0xa6, RZ ;  /* 0x000000a606bd7824 */ /* 0x040fe200078e02ff */
[----:B0-----:R-:W-:Y:S01]  /*5bb0*/  MOV R2, 0x3f800000 ;  /* 0x3f80000000027802 */ /* 0x001fe20000000f00 */
[C---:B------:R-:W-:Y:S02]  /*5bc0*/  IMAD R113, R6.reuse, 0x2a, RZ ;  /* 0x0000002a06717824 */ /* 0x040fe400078e02ff */
[C---:B------:R-:W-:Y:S02]  /*5bd0*/  IMAD R114, R6.reuse, 0x54, RZ ;  /* 0x0000005406727824 */ /* 0x040fe400078e02ff */
        /* <DEDUP_REMOVED lines=30> */
[----:B------:R0:W-:Y:S01]  /*5dc0*/  STL [R1+0x138], R4 ;  /* 0x0001380401007387 */ /* 0x0001e20000100800 */
[----:B------:R-:W-:-:S02]  /*5dd0*/  IMAD R205, R6, 0xb6, RZ ;  /* 0x000000b606cd7824 */ /* 0x000fc400078e02ff */
[C---:B------:R-:W-:Y:S01]  /*5de0*/  IMAD R120, R6.reuse, 0x2e, RZ ;  /* 0x0000002e06787824 */ /* 0x040fe200078e02ff */
[----:B------:R1:W-:Y:S01]  /*5df0*/  STL [R1+0x13c], R3 ;  /* 0x00013c0301007387 */ /* 0x0003e20000100800 */
[C---:B------:R-:W-:Y:S02]  /*5e00*/  IMAD R121, R6.reuse, 0x5c, RZ ;  /* 0x0000005c06797824 */ /* 0x040fe400078e02ff */
[C---:B------:R-:W-:Y:S01]  /*5e10*/  IMAD R210, R6.reuse, 0x5b, RZ ;  /* 0x0000005b06d27824 */ /* 0x040fe200078e02ff */
[----:B------:R2:W-:Y:S01]  /*5e20*/  STL [R1+0x140], R2 ;  /* 0x0001400201007387 */ /* 0x0005e20000100800 */
[C---:B------:R-:W-:Y:S01]  /*5e30*/  IMAD R212, R6.reuse, 0x17, RZ ;  /* 0x0000001706d47824 */ /* 0x040fe200078e02ff */
[-C--:B0-----:R-:W-:Y:S01]  /*5e40*/  IADD3 R4, P5, R155, R228.reuse, RZ ;  /* 0x000000e49b047210 */ /* 0x081fe20007fbe0ff */
[C---:B------:R-:W-:Y:S01]  /*5e50*/  IMAD R206, R6.reuse, 0xb8, RZ ;  /* 0x000000b806ce7824 */ /* 0x040fe200078e02ff */
[----:B------:R0:W-:Y:S01]  /*5e60*/  STL.64 [R1+0x9a0], R236 ;  /* 0x0009a0ec01007387 */ /* 0x0001e20000100a00 */
[----:B------:R-:W-:Y:S01]  /*5e70*/  IMAD R209, R6, 0xba, RZ ;  /* 0x000000ba06d17824 */ /* 0x000fe200078e02ff */
[----:B------:R-:W-:Y:S01]  /*5e80*/  LEA.HI.X.SX32 R5, R159, R229, 0x1, P5 ;  /* 0x000000e59f057211 */ /* 0x000fe200028f0eff */
[----:B-1----:R-:W-:Y:S01]  /*5e90*/  IMAD.MOV.U32 R3, RZ, RZ, R148 ;  /* 0x000000ffff037224 */ /* 0x002fe200078e0094 */
[----:B------:R1:W-:Y:S01]  /*5ea0*/  STL.64 [R1+0x9a8], R238 ;  /* 0x0009a8ee01007387 */ /* 0x0003e20000100a00 */
[----:B------:R-:W-:Y:S01]  /*5eb0*/  IMAD.MOV.U32 R159, RZ, RZ, R239 ;  /* 0x000000ffff9f7224 */ /* 0x000fe200078e00ef */
[-C--:B--2---:R-:W-:Y:S01]  /*5ec0*/  IADD3 R2, P3, R156, R228.reuse, RZ ;  /* 0x000000e49c027210 */ /* 0x084fe20007f7e0ff */
[C---:B------:R-:W-:Y:S01]  /*5ed0*/  IMAD R122, R6.reuse, 0x5e, RZ ;  /* 0x0000005e067a7824 */ /* 0x040fe200078e02ff */
[----:B------:R-:W-:Y:S01]  /*5ee0*/  STL [R1+0x10], RZ ;  /* 0x000010ff01007387 */ /* 0x000fe20000100800 */
[----:B------:R-:W-:Y:S01]  /*5ef0*/  MOV R155, R3 ;  /* 0x00000003009b7202 */ /* 0x000fe20000000f00 */
[C---:B------:R-:W-:Y:S01]  /*5f00*/  IMAD R211, R6.reuse, 0xbc, RZ ;  /* 0x000000bc06d37824 */ /* 0x040fe200078e02ff */
[----:B0-----:R-:W-:Y:S01]  /*5f10*/  MOV R237, R147 ;  /* 0x0000009300ed7202 */ /* 0x001fe20000000f00 */
[----:B------:R-:W-:Y:S01]  /*5f20*/  STL [R1+0x14], RZ ;  /* 0x000014ff01007387 */ /* 0x000fe20000100800 */
[-C--:B------:R-:W-:Y:S01]  /*5f30*/  IADD3 R236, P4, R29, R228.reuse, RZ ;  /* 0x000000e41dec7210 */ /* 0x080fe20007f9e0ff */
[----:B------:R-:W-:Y:S01]  /*5f40*/  IMAD R215, R6, 0x5d, RZ ;  /* 0x0000005d06d77824 */ /* 0x000fe200078e02ff */
[----:B-1----:R-:W-:Y:S01]  /*5f50*/  IADD3 R238, P2, R157, R228, RZ ;  /* 0x000000e49dee7210 */ /* 0x002fe20007f5e0ff */
[----:B------:R-:W-:Y:S01]  /*5f60*/  STL [R1+0x18], RZ ;  /* 0x000018ff01007387 */ /* 0x000fe20000100800 */
[----:B------:R-:W-:Y:S01]  /*5f70*/  IMAD.MOV.U32 R156, RZ, RZ, R237 ;  /* 0x000000ffff9c7224 */ /* 0x000fe200078e00ed */
[-C--:B------:R-:W-:Y:S01]  /*5f80*/  LEA.HI.X.SX32 R237, R160, R229.reuse, 0x1, P4 ;  /* 0x000000e5a0ed7211 */ /* 0x080fe200020f0eff */
[C---:B------:R-:W-:Y:S01]  /*5f90*/  IMAD R216, R6.reuse, 0x2f, RZ ;  /* 0x0000002f06d87824 */ /* 0x040fe200078e02ff */
[----:B------:R-:W-:Y:S01]  /*5fa0*/  STL [R1+0x1c], RZ ;  /* 0x00001cff01007387 */ /* 0x000fe20000100800 */
[----:B------:R-:W-:Y:S01]  /*5fb0*/  LEA.HI.X.SX32 R3, R29, R229, 0x1, P3 ;  /* 0x000000e51d037211 */ /* 0x000fe200018f0eff */
[----:B------:R-:W-:-:S02]  /*5fc0*/  IMAD R213, R6, 0xbe, RZ ;  /* 0x000000be06d57824 */ /* 0x000fc400078e02ff */
[----:B------:R-:W-:Y:S01]  /*5fd0*/  STL [R1], RZ ;  /* 0x000000ff01007387 */ /* 0x000fe20000100800 */
[C---:B------:R-:W-:Y:S02]  /*5fe0*/  IMAD R123, R6.reuse, 0x6, RZ ;  /* 0x00000006067b7824 */ /* 0x040fe400078e02ff */
[C---:B------:R-:W-:Y:S01]  /*5ff0*/  IMAD R124, R6.reuse, 0xc, RZ ;  /* 0x0000000c067c7824 */ /* 0x040fe200078e02ff */
[----:B------:R-:W-:Y:S01]  /*6000*/  STL [R1+0x4], RZ ;  /* 0x000004ff01007387 */ /* 0x000fe20000100800 */
[C---:B------:R-:W-:Y:S02]  /*6010*/  IMAD R217, R6.reuse, 0x5f, RZ ;  /* 0x0000005f06d97824 */ /* 0x040fe400078e02ff */
[C---:B------:R-:W-:Y:S01]  /*6020*/  IMAD R218, R6.reuse, 0x3, RZ ;  /* 0x0000000306da7824 */ /* 0x040fe200078e02ff */
[----:B------:R0:W-:Y:S01]  /*6030*/  STL.64 [R1+0x6f8], R4 ;  /* 0x0006f80401007387 */ /* 0x0001e20000100a00 */
[C---:B------:R-:W-:Y:S02]  /*6040*/  IMAD R125, R6.reuse, 0x18, RZ ;  /* 0x00000018067d7824 */ /* 0x040fe400078e02ff */
[----:B------:R-:W-:Y:S01]  /*6050*/  IMAD R126, R6, 0x30, RZ ;  /* 0x00000030067e7824 */ /* 0x000fe200078e02ff */
[----:B------:R1:W-:Y:S01]  /*6060*/  STL [R1+0x6e8], R238 ;  /* 0x0006e8ee01007387 */ /* 0x0003e20000100800 */
[----:B------:R-:W-:Y:S01]  /*6070*/  LEA.HI.X.SX32 R159, R162, R229, 0x1, P2 ;  /* 0x000000e5a29f7211 */ /* 0x000fe200010f0eff */
[----:B------:R-:W-:-:S02]  /*6080*/  IMAD R127, R6, 0x60, RZ ;  /* 0x00000060067f7824 */ /* 0x000fc400078e02ff */
[C---:B------:R-:W-:Y:S02]  /*6090*/  IMAD R214, R6.reuse, 0xc0, RZ ;  /* 0x000000c006d67824 */ /* 0x040fe400078e02ff */
[----:B------:R-:W-:Y:S01]  /*60a0*/  IMAD R219, R6, 0xc2, RZ ;  /* 0x000000c206db7824 */ /* 0x000fe200078e02ff */
[----:B0-----:R-:W-:Y:S01]  /*60b0*/  IADD3 R4, P5, R158, R228, RZ ;  /* 0x000000e49e047210 */ /* 0x001fe20007fbe0ff */
[C---:B------:R-:W-:Y:S01]  /*60c0*/  IMAD R128, R6.reuse, 0x62, RZ ;  /* 0x0000006206807824 */ /* 0x040fe200078e02ff */
[----:B------:R-:W-:Y:S01]  /*60d0*/  MOV R158, R238 ;  /* 0x000000ee009e7202 */ /* 0x000fe20000000f00 */
[C---:B------:R-:W-:Y:S01]  /*60e0*/  IMAD R220, R6.reuse, 0xc4, RZ ;  /* 0x000000c406dc7824 */ /* 0x040fe200078e02ff */
[----:B-1----:R0:W5:Y:S01]  /*60f0*/  LDL.LU.64 R238, [R1+0x9a8] ;  /* 0x0009a80001ee7983 */ /* 0x0021620000300a00 */
[C---:B------:R-:W-:Y:S02]  /*6100*/  IMAD R223, R6.reuse, 0x61, RZ ;  /* 0x0000006106df7824 */ /* 0x040fe400078e02ff */
[C---:B------:R-:W-:Y:S01]  /*6110*/  IMAD R224, R6.reuse, 0x31, RZ ;  /* 0x0000003106e07824 */ /* 0x040fe200078e02ff */
[----:B------:R1:W-:Y:S01]  /*6120*/  STL.64 [R1+0x7f0], R236 ;  /* 0x0007f0ec01007387 */ /* 0x0003e20000100a00 */
[----:B------:R-:W-:-:S02]  /*6130*/  IMAD R221, R6, 0xc6, RZ ;  /* 0x000000c606dd7824 */ /* 0x000fc400078e02ff */
[C---:B------:R-:W-:Y:S01]  /*6140*/  IMAD R129, R6.reuse, 0x32, RZ ;  /* 0x0000003206817824 */ /* 0x040fe200078e02ff */
[----:B------:R2:W-:Y:S01]  /*6150*/  STL.64 [R1+0x6f0], R2 ;  /* 0x0006f00201007387 */ /* 0x0005e20000100a00 */
[C---:B------:R-:W-:Y:S02]  /*6160*/  IMAD R130, R6.reuse, 0x64, RZ ;  /* 0x0000006406827824 */ /* 0x040fe400078e02ff */
[C---:B------:R-:W-:Y:S02]  /*6170*/  IMAD R226, R6.reuse, 0x63, RZ ;  /* 0x0000006306e27824 */ /* 0x040fe400078e02ff */
[C---:B------:R-:W-:Y:S02]  /*6180*/  IMAD R222, R6.reuse, 0xc8, RZ ;  /* 0x000000c806de7824 */ /* 0x040fe400078e02ff */
[----:B------:R-:W-:Y:S01]  /*6190*/  IMAD R230, R6, 0x19, RZ ;  /* 0x0000001906e67824 */ /* 0x000fe200078e02ff */
[----:B-1----:R-:W-:Y:S01]  /*61a0*/  IADD3 R236, P4, R30, R228, RZ ;  /* 0x000000e41eec7210 */ /* 0x002fe20007f9e0ff */
[----:B------:R-:W-:-:S02]  /*61b0*/  IMAD R225, R6, 0xca, RZ ;  /* 0x000000ca06e17824 */ /* 0x000fc400078e02ff */
[C---:B------:R-:W-:Y:S01]  /*61c0*/  IMAD R131, R6.reuse, 0x66, RZ ;  /* 0x0000006606837824 */ /* 0x040fe200078e02ff */
[CC--:B--2---:R-:W-:Y:S01]  /*61d0*/  IADD3 R2, P3, R31.reuse, R228.reuse, RZ ;  /* 0x000000e41f027210 */ /* 0x0c4fe20007f7e0ff */
[----:B------:R-:W-:Y:S01]  /*61e0*/  IMAD R227, R6, 0xcc, RZ ;  /* 0x000000cc06e37824 */ /* 0x000fe200078e02ff */
[-C--:B------:R-:W-:Y:S01]  /*61f0*/  LEA.HI.X.SX32 R237, R164, R229.reuse, 0x1, P4 ;  /* 0x000000e5a4ed7211 */ /* 0x080fe200020f0eff */
[----:B------:R-:W-:Y:S01]  /*6200*/  IMAD R231, R6, 0xce, RZ ;  /* 0x000000ce06e77824 */ /* 0x000fe200078e02ff */
[-C--:B------:R-:W-:Y:S01]  /*6210*/  LEA.HI.X.SX32 R3, R30, R229.reuse, 0x1, P3 ;  /* 0x000000e51e037211 */ /* 0x080fe200018f0eff */
[----:B------:R-:W-:Y:S01]  /*6220*/  STL [R1+0x6ec], R159 ;  /* 0x0006ec9f01007387 */ /* 0x000fe20000100800 */
[----:B------:R-:W-:Y:S01]  /*6230*/  LEA.HI.X.SX32 R5, R31, R229, 0x1, P5 ;  /* 0x000000e51f057211 */ /* 0x000fe200028f0eff */
[----:B------:R-:W-:Y:S01]  /*6240*/  IMAD R241, R6, 0x65, RZ ;  /* 0x0000006506f17824 */ /* 0x000fe200078e02ff */
[-C--:B------:R-:W-:Y:S01]  /*6250*/  IADD3 R162, P3, R92, R228.reuse, RZ ;  /* 0x000000e45ca27210 */ /* 0x080fe20007f7e0ff */
[----:B------:R1:W-:Y:S01]  /*6260*/  STL.64 [R1+0x870], R236 ;  /* 0x000870ec01007387 */ /* 0x0003e20000100a00 */
[-C--:B------:R-:W-:Y:S01]  /*6270*/  IADD3 R158, P2, R161, R228.reuse, RZ ;  /* 0x000000e4a19e7210 */ /* 0x080fe20007f5e0ff */
[C---:B------:R-:W-:Y:S01]  /*6280*/  IMAD R242, R6.reuse, 0x33, RZ ;  /* 0x0000003306f27824 */ /* 0x040fe200078e02ff */
[----:B------:R-:W-:Y:S01]  /*6290*/  IADD3 R160, P4, R163, R228, RZ ;  /* 0x000000e4a3a07210 */ /* 0x000fe20007f9e0ff */
[C---:B------:R-:W-:Y:S01]  /*62a0*/  IMAD R243, R6.reuse, 0x67, RZ ;  /* 0x0000006706f37824 */ /* 0x040fe200078e02ff */
[----:B------:R-:W-:Y:S01]  /*62b0*/  MOV R30, R162 ;  /* 0x000000a2001e7202 */ /* 0x000fe20000000f00 */
[----:B------:R-:W-:-:S02]  /*62c0*/  IMAD R132, R6, 0x1a, RZ ;  /* 0x0000001a06847824 */ /* 0x000fc400078e02ff */
[C---:B------:R-:W-:Y:S02]  /*62d0*/  IMAD R133, R6.reuse, 0x34, RZ ;  /* 0x0000003406857824 */ /* 0x040fe400078e02ff */
[C---:B------:R-:W-:Y:S01]  /*62e0*/  IMAD R134, R6.reuse, 0x68, RZ ;  /* 0x0000006806867824 */ /* 0x040fe200078e02ff */
[----:B-1----:R0:W5:Y:S01]  /*62f0*/  LDL.LU.64 R236, [R1+0x9a0] ;  /* 0x0009a00001ec7983 */ /* 0x0021620000300a00 */
[C---:B------:R-:W-:Y:S02]  /*6300*/  IMAD R245, R6.reuse, 0xd, RZ ;  /* 0x0000000d06f57824 */ /* 0x040fe400078e02ff */
[C---:B------:R-:W-:Y:S01]  /*6310*/  IMAD R240, R6.reuse, 0xd0, RZ ;  /* 0x000000d006f07824 */ /* 0x040fe200078e02ff */
[----:B------:R1:W-:Y:S01]  /*6320*/  STL.64 [R1+0x7e8], R2 ;  /* 0x0007e80201007387 */ /* 0x0003e20000100a00 */
[----:B------:R-:W-:Y:S01]  /*6330*/  IMAD.MOV.U32 R31, RZ, RZ, R163 ;  /* 0x000000ffff1f7224 */ /* 0x000fe200078e00a3 */
[-C--:B------:R-:W-:Y:S01]  /*6340*/  LEA.HI.X.SX32 R159, R167, R229.reuse, 0x1, P2 ;  /* 0x000000e5a79f7211 */ /* 0x080fe200010f0eff */
[----:B------:R-:W-:Y:S01]  /*6350*/  IMAD R244, R6, 0xd2, RZ ;  /* 0x000000d206f47824 */ /* 0x000fe200078e02ff */
[----:B------:R-:W-:Y:S01]  /*6360*/  LEA.HI.X.SX32 R31, R168, R229, 0x1, P3 ;  /* 0x000000e5a81f7211 */ /* 0x000fe200018f0eff */
[----:B------:R-:W-:-:S02]  /*6370*/  IMAD R135, R6, 0x6a, RZ ;  /* 0x0000006a06877824 */ /* 0x000fc400078e02ff */
[C---:B------:R-:W-:Y:S02]  /*6380*/  IMAD R249, R6.reuse, 0x69, RZ ;  /* 0x0000006906f97824 */ /* 0x040fe400078e02ff */
[C---:B------:R-:W-:Y:S02]  /*6390*/  IMAD R250, R6.reuse, 0x35, RZ ;  /* 0x0000003506fa7824 */ /* 0x040fe400078e02ff */
[C---:B------:R-:W-:Y:S01]  /*63a0*/  IMAD R246, R6.reuse, 0xd4, RZ ;  /* 0x000000d406f67824 */ /* 0x040fe200078e02ff */
[----:B-1----:R0:W5:Y:S01]  /*63b0*/  LDL.LU.64 R2, [R1+0x998] ;  /* 0x0009980001027983 */ /* 0x0021620000300a00 */
[C---:B------:R-:W-:Y:S02]  /*63c0*/  IMAD R247, R6.reuse, 0xd6, RZ ;  /* 0x000000d606f77824 */ /* 0x040fe400078e02ff */
[----:B------:R-:W-:Y:S01]  /*63d0*/  IMAD R136, R6, 0x36, RZ ;  /* 0x0000003606887824 */ /* 0x000fe200078e02ff */
[----:B------:R1:W-:Y:S01]  /*63e0*/  STL.64 [R1+0x6e0], R4 ;  /* 0x0006e00401007387 */ /* 0x0003e20000100a00 */
[----:B------:R-:W-:Y:S01]  /*63f0*/  LEA.HI.X.SX32 R161, R92, R229, 0x1, P4 ;  /* 0x000000e55ca17211 */ /* 0x000fe200020f0eff */
[C---:B------:R-:W-:Y:S01]  /*6400*/  IMAD R252, R6.reuse, 0x6b, RZ ;  /* 0x0000006b06fc7824 */ /* 0x040fe200078e02ff */
[----:B------:R-:W-:Y:S01]  /*6410*/  IADD3 R30, P3, R93, R228, RZ ;  /* 0x000000e45d1e7210 */ /* 0x000fe20007f7e0ff */
[----:B------:R-:W-:-:S02]  /*6420*/  IMAD R137, R6, 0x6c, RZ ;  /* 0x0000006c06897824 */ /* 0x000fc400078e02ff */
[C---:B------:R-:W-:Y:S02]  /*6430*/  IMAD R248, R6.reuse, 0xd8, RZ ;  /* 0x000000d806f87824 */ /* 0x040fe400078e02ff */
[C---:B------:R-:W-:Y:S02]  /*6440*/  IMAD R251, R6.reuse, 0xda, RZ ;  /* 0x000000da06fb7824 */ /* 0x040fe400078e02ff */
[C---:B------:R-:W-:Y:S01]  /*6450*/  IMAD R138, R6.reuse, 0x6e, RZ ;  /* 0x0000006e068a7824 */ /* 0x040fe200078e02ff */
[----:B-1----:R-:W2:Y:S01]  /*6460*/  LDL.LU.64 R4, [R1+0x990] ;  /* 0x0009900001047983 */ /* 0x002ea20000300a00 */
[C---:B------:R-:W-:Y:S02]  /*6470*/  IMAD R139, R6.reuse, 0xe, RZ ;  /* 0x0000000e068b7824 */ /* 0x040fe400078e02ff */
[C---:B------:R-:W-:Y:S01]  /*6480*/  IMAD R140, R6.reuse, 0x1c, RZ ;  /* 0x0000001c068c7824 */ /* 0x040fe200078e02ff */
[----:B------:R1:W-:Y:S01]  /*6490*/  STL [R1+0x7e0], R162 ;  /* 0x0007e0a201007387 */ /* 0x0003e20000100800 */
[----:B------:R-:W-:-:S02]  /*64a0*/  IMAD R141, R6, 0x38, RZ ;  /* 0x00000038068d7824 */ /* 0x000fc400078e02ff */
[C---:B------:R-:W-:Y:S01]  /*64b0*/  IMAD R142, R6.reuse, 0x70, RZ ;  /* 0x00000070068e7824 */ /* 0x040fe200078e02ff */
[----:B------:R3:W-:Y:S01]  /*64c0*/  STL.64 [R1+0x6d8], R158 ;  /* 0x0006d89e01007387 */ /* 0x0007e20000100a00 */
[C---:B------:R-:W-:Y:S02]  /*64d0*/  IMAD R143, R6.reuse, 0x72, RZ ;  /* 0x00000072068f7824 */ /* 0x040fe400078e02ff */
[C---:B------:R-:W-:Y:S02]  /*64e0*/  IMAD R144, R6.reuse, 0x3a, RZ ;  /* 0x0000003a06907824 */ /* 0x040fe400078e02ff */
[C---:B------:R-:W-:Y:S01]  /*64f0*/  IMAD R145, R6.reuse, 0x74, RZ ;  /* 0x0000007406917824 */ /* 0x040fe200078e02ff */
[-C--:B-1----:R-:W-:Y:S01]  /*6500*/  IADD3 R162, P5, R165, R228.reuse, RZ ;  /* 0x000000e4a5a27210 */ /* 0x082fe20007fbe0ff */
[----:B------:R1:W-:Y:S01]  /*6510*/  STL [R1+0x7e4], R31 ;  /* 0x0007e41f01007387 */ /* 0x0003e20000100800 */
[----:B------:R-:W-:Y:S02]  /*6520*/  IMAD R146, R6, 0x76, RZ ;  /* 0x0000007606927824 */ /* 0x000fe400078e02ff */
[----:B------:R-:W-:Y:S01]  /*6530*/  LEA.HI.X.SX32 R163, R169, R229, 0x1, P5 ;  /* 0x000000e5a9a37211 */ /* 0x000fe200028f0eff */
[----:B------:R4:W-:Y:S01]  /*6540*/  STL.64 [R1+0x6d0], R160 ;  /* 0x0006d0a001007387 */ /* 0x0009e20000100a00 */
[----:B---3--:R-:W-:Y:S01]  /*6550*/  IADD3 R158, P2, R166, R228, RZ ;  /* 0x000000e4a69e7210 */ /* 0x008fe20007f5e0ff */
[----:B------:R-:W-:-:S02]  /*6560*/  IMAD R147, R6, 0x1e, RZ ;  /* 0x0000001e06937824 */ /* 0x000fc400078e02ff */
[----:B------:R3:W-:Y:S01]  /*6570*/  STL.64 [R1+0x6c8], R162 ;  /* 0x0006c8a201007387 */ /* 0x0007e20000100a00 */
[C---:B------:R-:W-:Y:S01]  /*6580*/  IMAD R148, R6.reuse, 0x3c, RZ ;  /* 0x0000003c06947824 */ /* 0x040fe200078e02ff */
[-C--:B-1----:R-:W-:Y:S01]  /*6590*/  LEA.HI.X.SX32 R31, R171, R229.reuse, 0x1, P3 ;  /* 0x000000e5ab1f7211 */ /* 0x082fe200018f0eff */
[C---:B------:R-:W-:Y:S02]  /*65a0*/  IMAD R149, R6.reuse, 0x78, RZ ;  /* 0x0000007806957824 */ /* 0x040fe400078e02ff */
[C---:B------:R-:W-:Y:S02]  /*65b0*/  IMAD R150, R6.reuse, 0x7a, RZ ;  /* 0x0000007a06967824 */ /* 0x040fe400078e02ff */
[----:B------:R-:W-:Y:S01]  /*65c0*/  IMAD R151, R6, 0x3e, RZ ;  /* 0x0000003e06977824 */ /* 0x000fe200078e02ff */
[-C--:B----4-:R-:W-:Y:S01]  /*65d0*/  IADD3 R160, P4, R94, R228.reuse, RZ ;  /* 0x000000e45ea07210 */ /* 0x090fe20007f9e0ff */
[----:B------:R1:W-:Y:S01]  /*65e0*/  STL.64 [R1+0x8b0], R30 ;  /* 0x0008b01e01007387 */ /* 0x0003e20000100a00 */
[C---:B------:R-:W-:Y:S01]  /*65f0*/  IMAD R152, R6.reuse, 0x7c, RZ ;  /* 0x0000007c06987824 */ /* 0x040fe200078e02ff */
[----:B---3--:R-:W-:Y:S01]  /*6600*/  IADD3 R162, P5, R95, R228, RZ ;  /* 0x000000e45fa27210 */ /* 0x008fe20007fbe0ff */
[C---:B------:R-:W-:Y:S01]  /*6610*/  IMAD R153, R6.reuse, 0x7e, RZ ;  /* 0x0000007e06997824 */ /* 0x040fe200078e02ff */
[-C--:B------:R-:W-:Y:S01]  /*6620*/  LEA.HI.X.SX32 R161, R93, R229.reuse, 0x1, P4 ;  /* 0x000000e55da17211 */ /* 0x080fe200020f0eff */
[----:B------:R-:W-:Y:S01]  /*6630*/  IMAD.SHL.U32 R154, R6, 0x2, RZ ;  /* 0x00000002069a7824 */ /* 0x000fe200078e00ff */
[----:B------:R-:W-:-:S02]  /*6640*/  LEA.HI.X.SX32 R163, R94, R229, 0x1, P5 ;  /* 0x000000e55ea37211 */ /* 0x000fc400028f0eff */
[-C--:B------:R-:W-:Y:S02]  /*6650*/  IADD3 R92, P5, R100, R228.reuse, RZ ;  /* 0x000000e4645c7210 */ /* 0x080fe40007fbe0ff */
[-C--:B-1----:R-:W-:Y:S02]  /*6660*/  IADD3 R30, P3, R170, R228.reuse, RZ ;  /* 0x000000e4aa1e7210 */ /* 0x082fe40007f7e0ff */
[-C--:B------:R-:W-:Y:S01]  /*6670*/  LEA.HI.X.SX32 R159, R95, R229.reuse, 0x1, P2 ;  /* 0x000000e55f9f7211 */ /* 0x080fe200010f0eff */
[----:B------:R1:W-:Y:S01]  /*6680*/  STL.64 [R1+0x868], R160 ;  /* 0x000868a001007387 */ /* 0x0003e20000100a00 */
[-C--:B------:R-:W-:Y:S02]  /*6690*/  LEA.HI.X.SX32 R31, R175, R229.reuse, 0x1, P3 ;  /* 0x000000e5af1f7211 */ /* 0x080fe400018f0eff */
[----:B------:R-:W-:Y:S01]  /*66a0*/  LEA.HI.X.SX32 R93, R176, R229, 0x1, P5 ;  /* 0x000000e5b05d7211 */ /* 0x000fe200028f0eff */
[----:B------:R3:W-:Y:S01]  /*66b0*/  STL.64 [R1+0x6c0], R158 ;  /* 0x0006c09e01007387 */ /* 0x0007e20000100a00 */
[----:B------:R-:W-:-:S03]  /*66c0*/  IADD3 R94, P5, R101, R228, RZ ;  /* 0x000000e4655e7210 */ /* 0x000fc60007fbe0ff */
[----:B------:R-:W-:Y:S01]  /*66d0*/  STL.64 [R1+0x7d8], R162 ;  /* 0x0007d8a201007387 */ /* 0x000fe20000100a00 */
[----:B-1----:R-:W-:-:S03]  /*66e0*/  IADD3 R160, P4, R172, R228, RZ ;  /* 0x000000e4aca07210 */ /* 0x002fc60007f9e0ff */
[----:B------:R-:W-:Y:S01]  /*66f0*/  STL.64 [R1+0x6b8], R30 ;  /* 0x0006b81e01007387 */ /* 0x000fe20000100a00 */
[----:B---3--:R-:W-:-:S03]  /*6700*/  IADD3 R158, P2, R173, R228, RZ ;  /* 0x000000e4ad9e7210 */ /* 0x008fc60007f5e0ff */
[----:B------:R1:W-:Y:S01]  /*6710*/  STL.64 [R1+0x7d0], R92 ;  /* 0x0007d05c01007387 */ /* 0x0003e20000100a00 */
[-C--:B------:R-:W-:Y:S02]  /*6720*/  LEA.HI.X.SX32 R161, R100, R229.reuse, 0x1, P4 ;  /* 0x000000e564a17211 */ /* 0x080fe400020f0eff */
[-C--:B------:R-:W-:Y:S02]  /*6730*/  LEA.HI.X.SX32 R159, R178, R229.reuse, 0x1, P2 ;  /* 0x000000e5b29f7211 */ /* 0x080fe400010f0eff */
[-C--:B------:R-:W-:Y:S02]  /*6740*/  LEA.HI.X.SX32 R95, R180, R229.reuse, 0x1, P5 ;  /* 0x000000e5b45f7211 */ /* 0x080fe400028f0eff */
[-C--:B-1----:R-:W-:Y:S01]  /*6750*/  IADD3 R92, P4, R102, R228.reuse, RZ ;  /* 0x000000e4665c7210 */ /* 0x082fe20007f9e0ff */
[----:B------:R1:W-:Y:S03]  /*6760*/  STL.64 [R1+0x6a8], R158 ;  /* 0x0006a89e01007387 */ /* 0x0003e60000100a00 */
[----:B------:R-:W-:Y:S01]  /*6770*/  LEA.HI.X.SX32 R93, R101, R229, 0x1, P4 ;  /* 0x000000e5655d7211 */ /* 0x000fe200020f0eff */
[----:B------:R-:W-:Y:S01]  /*6780*/  STL.64 [R1+0x6b0], R160 ;  /* 0x0006b0a001007387 */ /* 0x000fe20000100a00 */
[----:B------:R-:W-:-:S03]  /*6790*/  IADD3 R30, P3, R174, R228, RZ ;  /* 0x000000e4ae1e7210 */ /* 0x000fc60007f7e0ff */
[----:B------:R-:W-:Y:S04]  /*67a0*/  STL.64 [R1+0x860], R94 ;  /* 0x0008605e01007387 */ /* 0x000fe80000100a00 */
[----:B------:R3:W-:Y:S01]  /*67b0*/  STL.64 [R1+0x7c8], R92 ;  /* 0x0007c85c01007387 */ /* 0x0007e20000100a00 */
[----:B------:R-:W-:Y:S02]  /*67c0*/  LEA.HI.X.SX32 R31, R102, R229, 0x1, P3 ;  /* 0x000000e5661f7211 */ /* 0x000fe400018f0eff */
[-C--:B-1----:R-:W-:Y:S02]  /*67d0*/  IADD3 R158, P2, R177, R228.reuse, RZ ;  /* 0x000000e4b19e7210 */ /* 0x082fe40007f5e0ff */
[----:B---3--:R-:W-:-:S04]  /*67e0*/  IADD3 R92, P4, R103, R228, RZ ;  /* 0x000000e4675c7210 */ /* 0x008fc80007f9e0ff */
[----:B------:R-:W-:Y:S01]  /*67f0*/  LEA.HI.X.SX32 R93, R184, R229, 0x1, P4 ;  /* 0x000000e5b85d7211 */ /* 0x000fe200020f0eff */
[----:B------:R1:W-:Y:S01]  /*6800*/  STL.64 [R1+0x6a0], R30 ;  /* 0x0006a01e01007387 */ /* 0x0003e20000100a00 */
[----:B------:R-:W-:-:S03]  /*6810*/  IADD3 R94, P5, R179, R228, RZ ;  /* 0x000000e4b35e7210 */ /* 0x000fc60007fbe0ff */
[----:B------:R3:W-:Y:S01]  /*6820*/  STL.64 [R1+0x7c0], R92 ;  /* 0x0007c05c01007387 */ /* 0x0007e20000100a00 */
[-C--:B------:R-:W-:Y:S02]  /*6830*/  LEA.HI.X.SX32 R159, R183, R229.reuse, 0x1, P2 ;  /* 0x000000e5b79f7211 */ /* 0x080fe400010f0eff */
[-C--:B------:R-:W-:Y:S02]  /*6840*/  LEA.HI.X.SX32 R95, R103, R229.reuse, 0x1, P5 ;  /* 0x000000e5675f7211 */ /* 0x080fe400028f0eff */
[-C--:B-1----:R-:W-:Y:S02]  /*6850*/  IADD3 R30, P3, R181, R228.reuse, RZ ;  /* 0x000000e4b51e7210 */ /* 0x082fe40007f7e0ff */
[-C--:B---3--:R-:W-:Y:S02]  /*6860*/  IADD3 R92, P4, R108, R228.reuse, RZ ;  /* 0x000000e46c5c7210 */ /* 0x088fe40007f9e0ff */
[-C--:B------:R-:W-:Y:S02]  /*6870*/  LEA.HI.X.SX32 R31, R185, R229.reuse, 0x1, P3 ;  /* 0x000000e5b91f7211 */ /* 0x080fe400018f0eff */
[----:B------:R-:W-:Y:S01]  /*6880*/  LEA.HI.X.SX32 R93, R186, R229, 0x1, P4 ;  /* 0x000000e5ba5d7211 */ /* 0x000fe200020f0eff */
[----:B------:R-:W-:Y:S04]  /*6890*/  STL.64 [R1+0x698], R158 ;  /* 0x0006989e01007387 */ /* 0x000fe80000100a00 */
[----:B------:R1:W-:Y:S04]  /*68a0*/  STL.64 [R1+0x690], R94 ;  /* 0x0006905e01007387 */ /* 0x0003e80000100a00 */
[----:B------:R3:W-:Y:S04]  /*68b0*/  STL.64 [R1+0x688], R30 ;  /* 0x0006881e01007387 */ /* 0x0007e80000100a00 */
[----:B------:R4:W-:Y:S01]  /*68c0*/  STL.64 [R1+0x8d0], R92 ;  /* 0x0008d05c01007387 */ /* 0x0009e20000100a00 */
[----:B-1----:R-:W-:-:S02]  /*68d0*/  IADD3 R94, P5, R109, R228, RZ ;  /* 0x000000e46d5e7210 */ /* 0x002fc40007fbe0ff */
[-C--:B---3--:R-:W-:Y:S02]  /*68e0*/  IADD3 R30, P3, R110, R228.reuse, RZ ;  /* 0x000000e46e1e7210 */ /* 0x088fe40007f7e0ff */
[-C--:B------:R-:W-:Y:S02]  /*68f0*/  LEA.HI.X.SX32 R95, R108, R229.reuse, 0x1, P5 ;  /* 0x000000e56c5f7211 */ /* 0x080fe400028f0eff */
[-C--:B----4-:R-:W-:Y:S02]  /*6900*/  IADD3 R92, P4, R111, R228.reuse, RZ ;  /* 0x000000e46f5c7210 */ /* 0x090fe40007f9e0ff */
[-C--:B------:R-:W-:Y:S02]  /*6910*/  LEA.HI.X.SX32 R31, R109, R229.reuse, 0x1, P3 ;  /* 0x000000e56d1f7211 */ /* 0x080fe400018f0eff */
[----:B------:R-:W-:Y:S01]  /*6920*/  LEA.HI.X.SX32 R93, R110, R229, 0x1, P4 ;  /* 0x000000e56e5d7211 */ /* 0x000fe200020f0eff */
[----:B------:R1:W-:Y:S01]  /*6930*/  STL.64 [R1+0x8a8], R94 ;  /* 0x0008a85e01007387 */ /* 0x0003e20000100a00 */
[----:B------:R-:W-:-:S03]  /*6940*/  IADD3 R100, P2, R182, R228, RZ ;  /* 0x000000e4b6647210 */ /* 0x000fc60007f5e0ff */
[----:B------:R3:W-:Y:S01]  /*6950*/  STL.64 [R1+0x858], R30 ;  /* 0x0008581e01007387 */ /* 0x0007e20000100a00 */
[----:B------:R-:W-:-:S03]  /*6960*/  LEA.HI.X.SX32 R101, R111, R229, 0x1, P2 ;  /* 0x000000e56f657211 */ /* 0x000fc600010f0eff */
[----:B------:R4:W-:Y:S01]  /*6970*/  STL.64 [R1+0x7b8], R92 ;  /* 0x0007b85c01007387 */ /* 0x0009e20000100a00 */
[-C--:B-1----:R-:W-:Y:S02]  /*6980*/  IADD3 R94, P5, R187, R228.reuse, RZ ;  /* 0x000000e4bb5e7210 */ /* 0x082fe40007fbe0ff */
[-C--:B---3--:R-:W-:Y:S02]  /*6990*/  IADD3 R30, P3, R188, R228.reuse, RZ ;  /* 0x000000e4bc1e7210 */ /* 0x088fe40007f7e0ff */
[-C--:B----4-:R-:W-:Y:S02]  /*69a0*/  IADD3 R92, P4, R112, R228.reuse, RZ ;  /* 0x000000e4705c7210 */ /* 0x090fe40007f9e0ff */
[-C--:B------:R-:W-:Y:S02]  /*69b0*/  LEA.HI.X.SX32 R95, R191, R229.reuse, 0x1, P5 ;  /* 0x000000e5bf5f7211 */ /* 0x080fe400028f0eff */
[-C--:B------:R-:W-:Y:S02]  /*69c0*/  LEA.HI.X.SX32 R93, R192, R229.reuse, 0x1, P4 ;  /* 0x000000e5c05d7211 */ /* 0x080fe400020f0eff */
[----:B------:R-:W-:Y:S01]  /*69d0*/  LEA.HI.X.SX32 R31, R112, R229, 0x1, P3 ;  /* 0x000000e5701f7211 */ /* 0x000fe200018f0eff */
[----:B------:R1:W-:Y:S04]  /*69e0*/  STL.64 [R1+0x680], R100 ;  /* 0x0006806401007387 */ /* 0x0003e80000100a00 */
[----:B------:R3:W-:Y:S04]  /*69f0*/  STL.64 [R1+0x678], R94 ;  /* 0x0006785e01007387 */ /* 0x0007e80000100a00 */
[----:B------:R4:W-:Y:S01]  /*6a00*/  STL.64 [R1+0x7b0], R92 ;  /* 0x0007b05c01007387 */ /* 0x0009e20000100a00 */
[----:B-1----:R-:W-:-:S03]  /*6a10*/  IADD3 R100, P2, R189, R228, RZ ;  /* 0x000000e4bd647210 */ /* 0x002fc60007f5e0ff */
[----:B------:R1:W-:Y:S01]  /*6a20*/  STL.64 [R1+0x670], R30 ;  /* 0x0006701e01007387 */ /* 0x0003e20000100a00 */
[-C--:B---3--:R-:W-:Y:S02]  /*6a30*/  IADD3 R94, P5, R190, R228.reuse, RZ ;  /* 0x000000e4be5e7210 */ /* 0x088fe40007fbe0ff */
[CC--:B----4-:R-:W-:Y:S02]  /*6a40*/  IADD3 R92, P4, R113.reuse, R228.reuse, RZ ;  /* 0x000000e4715c7210 */ /* 0x0d0fe40007f9e0ff */
[-C--:B------:R-:W-:Y:S02]  /*6a50*/  LEA.HI.X.SX32 R101, R194, R229.reuse, 0x1, P2 ;  /* 0x000000e5c2657211 */ /* 0x080fe400010f0eff */
[----:B-1----:R-:W-:Y:S02]  /*6a60*/  IADD3 R30, P3, R114, R228, RZ ;  /* 0x000000e4721e7210 */ /* 0x002fe40007f7e0ff */
[-C--:B------:R-:W-:Y:S02]  /*6a70*/  LEA.HI.X.SX32 R93, R196, R229.reuse, 0x1, P4 ;  /* 0x000000e5c45d7211 */ /* 0x080fe400020f0eff */
[-C--:B------:R-:W-:Y:S01]  /*6a80*/  LEA.HI.X.SX32 R31, R113, R229.reuse, 0x1, P3 ;  /* 0x000000e5711f7211 */ /* 0x080fe200018f0eff */
[----:B------:R1:W-:Y:S01]  /*6a90*/  STL.64 [R1+0x668], R100 ;  /* 0x0006686401007387 */ /* 0x0003e20000100a00 */
[----:B------:R-:W-:-:S03]  /*6aa0*/  LEA.HI.X.SX32 R95, R114, R229, 0x1, P5 ;  /* 0x000000e5725f7211 */ /* 0x000fc600028f0eff */
[----:B------:R3:W-:Y:S04]  /*6ab0*/  STL.64 [R1+0x850], R92 ;  /* 0x0008505c01007387 */ /* 0x0007e80000100a00 */
[----:B------:R4:W-:Y:S01]  /*6ac0*/  STL.64 [R1+0x7a8], R30 ;  /* 0x0007a81e01007387 */ /* 0x0009e20000100a00 */
[----:B-1----:R-:W-:-:S03]  /*6ad0*/  IADD3 R100, P2, R193, R228, RZ ;  /* 0x000000e4c1647210 */ /* 0x002fc60007f5e0ff */
[----:B------:R1:W-:Y:S01]  /*6ae0*/  STL.64 [R1+0x660], R94 ;  /* 0x0006605e01007387 */ /* 0x0003e20000100a00 */
[-C--:B---3--:R-:W-:Y:S02]  /*6af0*/  IADD3 R92, P4, R195, R228.reuse, RZ ;  /* 0x000000e4c35c7210 */ /* 0x088fe40007f9e0ff */
[-C--:B----4-:R-:W-:Y:S02]  /*6b00*/  IADD3 R30, P3, R115, R228.reuse, RZ ;  /* 0x000000e4731e7210 */ /* 0x090fe40007f7e0ff */
[-C--:B------:R-:W-:Y:S02]  /*6b10*/  LEA.HI.X.SX32 R101, R199, R229.reuse, 0x1, P2 ;  /* 0x000000e5c7657211 */ /* 0x080fe400010f0eff */
[----:B-1----:R-:W-:Y:S02]  /*6b20*/  IADD3 R94, P5, R197, R228, RZ ;  /* 0x000000e4c55e7210 */ /* 0x002fe40007fbe0ff */
[-C--:B------:R-:W-:Y:S02]  /*6b30*/  LEA.HI.X.SX32 R31, R200, R229.reuse, 0x1, P3 ;  /* 0x000000e5c81f7211 */ /* 0x080fe400018f0eff */
[----:B------:R-:W-:-:S02]  /*6b40*/  LEA.HI.X.SX32 R93, R115, R229, 0x1, P4 ;  /* 0x000000e5735d7211 */ /* 0x000fc400020f0eff */
        /* <DEDUP_REMOVED lines=23> */
[----:B------:R-:W-:Y:S04]  /*6cc0*/  STL.64 [R1+0x638], R30 ;  /* 0x0006381e01007387 */ /* 0x000fe80000100a00 */
[----:B------:R3:W-:Y:S01]  /*6cd0*/  STL.64 [R1+0x790], R94 ;  /* 0x0007905e01007387 */ /* 0x0007e20000100a00 */
[----:B-1----:R-:W-:-:S03]  /*6ce0*/  IADD3 R100, P2, R205, R228, RZ ;  /* 0x000000e4cd647210 */ /* 0x002fc60007f5e0ff */
[----:B------:R1:W-:Y:S01]  /*6cf0*/  STL.64 [R1+0x630], R92 ;  /* 0x0006305c01007387 */ /* 0x0003e20000100a00 */
[-C--:B------:R-:W-:Y:S02]  /*6d00*/  LEA.HI.X.SX32 R101, R210, R229.reuse, 0x1, P2 ;  /* 0x000000e5d2657211 */ /* 0x080fe400010f0eff */
[-C--:B---3--:R-:W-:Y:S02]  /*6d10*/  IADD3 R94, P5, R120, R228.reuse, RZ ;  /* 0x000000e4785e7210 */ /* 0x088fe40007fbe0ff */
[-C--:B-1----:R-:W-:Y:S02]  /*6d20*/  IADD3 R92, P4, R121, R228.reuse, RZ ;  /* 0x000000e4795c7210 */ /* 0x082fe40007f9e0ff */
        /* <DEDUP_REMOVED lines=19> */
[CC--:B---3--:R-:W-:Y:S02]  /*6e60*/  IADD3 R92, P4, R123.reuse, R228.reuse, RZ ;  /* 0x000000e47b5c7210 */ /* 0x0c8fe40007f9e0ff */
[-C--:B-1----:R-:W-:Y:S02]  /*6e70*/  IADD3 R94, P5, R124, R228.reuse, RZ ;  /* 0x000000e47c5e7210 */ /* 0x082fe40007fbe0ff */
[-C--:B------:R-:W-:Y:S02]  /*6e80*/  LEA.HI.X.SX32 R93, R218, R229.reuse, 0x1, P4 ;  /* 0x000000e5da5d7211 */ /* 0x080fe400020f0eff */
[----:B------:R-:W-:Y:S01]  /*6e90*/  LEA.HI.X.SX32 R95, R123, R229, 0x1, P5 ;  /* 0x000000e57b5f7211 */ /* 0x000fe200028f0eff */
        /* <DEDUP_REMOVED lines=56> */
[----:B------:R-:W-:Y:S01]  /*7220*/  STL.64 [R1+0x828], R94 ;  /* 0x0008285e01007387 */ /* 0x000fe20000100a00 */
[----:B------:R-:W-:-:S03]  /*7230*/  LEA.HI.X.SX32 R101, R134, R229, 0x1, P2 ;  /* 0x000000e586657211 */ /* 0x000fc600010f0eff */
[----:B------:R3:W-:Y:S01]  /*7240*/  STL.64 [R1+0x758], R30 ;  /* 0x0007581e01007387 */ /* 0x0007e20000100a00 */
[----:B-1----:R-:W-:-:S04]  /*7250*/  IADD3 R92, P4, R244, R228, RZ ;  /* 0x000000e4f45c7210 */ /* 0x002fc80007f9e0ff */
[-C--:B------:R-:W-:Y:S02]  /*7260*/  LEA.HI.X.SX32 R93, R249, R229.reuse, 0x1, P4 ;  /* 0x000000e5f95d7211 */ /* 0x080fe400020f0eff */
[CC--:B---3--:R-:W-:Y:S02]  /*7270*/  IADD3 R30, P3, R135.reuse, R228.reuse, RZ ;  /* 0x000000e4871e7210 */ /* 0x0c8fe40007f7e0ff */
[-C--:B------:R-:W-:Y:S02]  /*7280*/  IADD3 R94, P5, R246, R228.reuse, RZ ;  /* 0x000000e4f65e7210 */ /* 0x080fe40007fbe0ff */
[-C--:B------:R-:W-:Y:S01]  /*7290*/  LEA.HI.X.SX32 R31, R250, R229.reuse, 0x1, P3 ;  /* 0x000000e5fa1f7211 */ /* 0x080fe200018f0eff */
[----:B------:R1:W-:Y:S01]  /*72a0*/  STL.64 [R1+0x5c0], R100 ;  /* 0x0005c06401007387 */ /* 0x0003e20000100a00 */
[----:B------:R-:W-:Y:S01]  /*72b0*/  LEA.HI.X.SX32 R95, R135, R229, 0x1, P5 ;  /* 0x000000e5875f7211 */ /* 0x000fe200028f0eff */
[----:B------:R-:W-:Y:S02]  /*72c0*/  IMAD R159, R6, 0x1b, RZ ;  /* 0x0000001b069f7824 */ /* 0x000fe400078e02ff */
[----:B------:R-:W-:Y:S04]  /*72d0*/  STL.64 [R1+0x5b8], R92 ;  /* 0x0005b85c01007387 */ /* 0x000fe80000100a00 */
[----:B------:R3:W-:Y:S01]  /*72e0*/  STL.64 [R1+0x750], R30 ;  /* 0x0007501e01007387 */ /* 0x0007e20000100a00 */
[----:B-1----:R-:W-:-:S03]  /*72f0*/  IADD3 R100, P2, R247, R228, RZ ;  /* 0x000000e4f7647210 */ /* 0x002fc60007f5e0ff */
[----:B------:R1:W-:Y:S01]  /*7300*/  STL.64 [R1+0x5b0], R94 ;  /* 0x0005b05e01007387 */ /* 0x0003e20000100a00 */
[----:B------:R-:W-:Y:S01]  /*7310*/  IMAD R157, R6, 0xdc, RZ ;  /* 0x000000dc069d7824 */ /* 0x000fe200078e02ff */
[-C--:B------:R-:W-:Y:S02]  /*7320*/  LEA.HI.X.SX32 R101, R252, R229.reuse, 0x1, P2 ;  /* 0x000000e5fc657211 */ /* 0x080fe400010f0eff */
[-C--:B---3--:R-:W-:Y:S02]  /*7330*/  IADD3 R30, P3, R136, R228.reuse, RZ ;  /* 0x000000e4881e7210 */ /* 0x088fe40007f7e0ff */
[-C--:B------:R-:W-:Y:S02]  /*7340*/  IADD3 R92, P4, R248, R228.reuse, RZ ;  /* 0x000000e4f85c7210 */ /* 0x080fe40007f9e0ff */
[-C--:B------:R-:W-:Y:S02]  /*7350*/  LEA.HI.X.SX32 R31, R159, R229.reuse, 0x1, P3 ;  /* 0x000000e59f1f7211 */ /* 0x080fe400018f0eff */
[C---:B-1----:R-:W-:Y:S01]  /*7360*/  IADD3 R94, P5, R137.reuse, R228, RZ ;  /* 0x000000e4895e7210 */ /* 0x042fe20007fbe0ff */
[----:B------:R1:W-:Y:S01]  /*7370*/  STL.64 [R1+0x5a8], R100 ;  /* 0x0005a86401007387 */ /* 0x0003e20000100a00 */
[----:B------:R-:W-:-:S02]  /*7380*/  LEA.HI.X.SX32 R93, R137, R229, 0x1, P4 ;  /* 0x000000e5895d7211 */ /* 0x000fc400020f0eff */
[----:B------:R-:W-:Y:S01]  /*7390*/  LEA.HI.X.SX32 R95, R136, R229, 0x1, P5 ;  /* 0x000000e5885f7211 */ /* 0x000fe200028f0eff */
[----:B------:R3:W-:Y:S01]  /*73a0*/  STL.64 [R1+0x820], R30 ;  /* 0x0008201e01007387 */ /* 0x0007e20000100a00 */
[----:B------:R-:W-:-:S03]  /*73b0*/  IMAD R158, R6, 0x6d, RZ ;  /* 0x0000006d069e7824 */ /* 0x000fc600078e02ff */
[----:B------:R4:W-:Y:S01]  /*73c0*/  STL.64 [R1+0x748], R94 ;  /* 0x0007485e01007387 */ /* 0x0009e20000100a00 */
[-C--:B-1----:R-:W-:Y:S02]  /*73d0*/  IADD3 R100, P2, R251, R228.reuse, RZ ;  /* 0x000000e4fb647210 */ /* 0x082fe40007f5e0ff */
[-C--:B---3--:R-:W-:Y:S01]  /*73e0*/  IADD3 R30, P3, R157, R228.reuse, RZ ;  /* 0x000000e49d1e7210 */ /* 0x088fe20007f7e0ff */
[----:B------:R-:W-:Y:S01]  /*73f0*/  IMAD R157, R6, 0xde, RZ ;  /* 0x000000de069d7824 */ /* 0x000fe200078e02ff */
[----:B------:R1:W-:Y:S01]  /*7400*/  STL.64 [R1+0x5a0], R92 ;  /* 0x0005a05c01007387 */ /* 0x0003e20000100a00 */
[-C--:B------:R-:W-:Y:S01]  /*7410*/  LEA.HI.X.SX32 R101, R158, R229.reuse, 0x1, P2 ;  /* 0x000000e59e657211 */ /* 0x080fe200010f0eff */
[----:B------:R-:W-:Y:S01]  /*7420*/  IMAD R159, R6, 0xe0, RZ ;  /* 0x000000e0069f7824 */ /* 0x000fe200078e02ff */
[-C--:B----4-:R-:W-:Y:S02]  /*7430*/  IADD3 R94, P5, R138, R228.reuse, RZ ;  /* 0x000000e48a5e7210 */ /* 0x090fe40007fbe0ff */
[----:B-1----:R-:W-:Y:S01]  /*7440*/  IADD3 R92, P4, R157, R228, RZ ;  /* 0x000000e49d5c7210 */ /* 0x002fe20007f9e0ff */
[C---:B------:R-:W-:Y:S01]  /*7450*/  IMAD R157, R6.reuse, 0x37, RZ ;  /* 0x00000037069d7824 */ /* 0x040fe200078e02ff */
[----:B------:R1:W-:Y:S04]  /*7460*/  STL.64 [R1+0x598], R100 ;  /* 0x0005986401007387 */ /* 0x0003e80000100a00 */
[-C--:B------:R-:W-:Y:S01]  /*7470*/  LEA.HI.X.SX32 R95, R157, R229.reuse, 0x1, P5 ;  /* 0x000000e59d5f7211 */ /* 0x080fe200028f0eff */
[----:B------:R-:W-:Y:S01]  /*7480*/  IMAD R157, R6, 0x7, RZ ;  /* 0x00000007069d7824 */ /* 0x000fe200078e02ff */
[----:B------:R-:W-:-:S03]  /*7490*/  LEA.HI.X.SX32 R31, R138, R229, 0x1, P3 ;  /* 0x000000e58a1f7211 */ /* 0x000fc600018f0eff */
[----:B------:R3:W-:Y:S01]  /*74a0*/  STL.64 [R1+0x740], R94 ;  /* 0x0007405e01007387 */ /* 0x0007e20000100a00 */
[-C--:B-1----:R-:W-:Y:S01]  /*74b0*/  IADD3 R100, P2, R159, R228.reuse, RZ ;  /* 0x000000e49f647210 */ /* 0x082fe20007f5e0ff */
[----:B------:R-:W-:Y:S02]  /*74c0*/  IMAD R159, R6, 0x6f, RZ ;  /* 0x0000006f069f7824 */ /* 0x000fe400078e02ff */
[----:B------:R1:W-:Y:S03]  /*74d0*/  STL.64 [R1+0x590], R30 ;  /* 0x0005901e01007387 */ /* 0x0003e60000100a00 */
[----:B------:R-:W-:Y:S02]  /*74e0*/  LEA.HI.X.SX32 R93, R159, R229, 0x1, P4 ;  /* 0x000000e59f5d7211 */ /* 0x000fe400020f0eff */
[----:B---3--:R-:W-:-:S04]  /*74f0*/  IADD3 R94, P5, R139, R228, RZ ;  /* 0x000000e48b5e7210 */ /* 0x008fc80007fbe0ff */
[----:B------:R-:W-:Y:S01]  /*7500*/  LEA.HI.X.SX32 R95, R157, R229, 0x1, P5 ;  /* 0x000000e59d5f7211 */ /* 0x000fe200028f0eff */
[----:B------:R3:W-:Y:S01]  /*7510*/  STL.64 [R1+0x588], R92 ;  /* 0x0005885c01007387 */ /* 0x0007e20000100a00 */
[----:B-1----:R-:W-:-:S03]  /*7520*/  IADD3 R30, P3, R140, R228, RZ ;  /* 0x000000e48c1e7210 */ /* 0x002fc60007f7e0ff */
[----:B------:R1:W-:Y:S01]  /*7530*/  STL.64 [R1+0x8c0], R94 ;  /* 0x0008c05e01007387 */ /* 0x0003e20000100a00 */
[-C--:B------:R-:W-:Y:S01]  /*7540*/  LEA.HI.X.SX32 R31, R139, R229.reuse, 0x1, P3 ;  /* 0x000000e58b1f7211 */ /* 0x080fe200018f0eff */
[C---:B------:R-:W-:Y:S01]  /*7550*/  IMAD R159, R6.reuse, 0xe2, RZ ;  /* 0x000000e2069f7824 */ /* 0x040fe200078e02ff */
[CC--:B---3--:R-:W-:Y:S01]  /*7560*/  IADD3 R92, P4, R141.reuse, R228.reuse, RZ ;  /* 0x000000e48d5c7210 */ /* 0x0c8fe20007f9e0ff */
[----:B------:R-:W-:Y:S01]  /*7570*/  IMAD R157, R6, 0xe4, RZ ;  /* 0x000000e4069d7824 */ /* 0x000fe200078e02ff */
[----:B-1----:R-:W-:Y:S02]  /*7580*/  IADD3 R94, P5, R142, R228, RZ ;  /* 0x000000e48e5e7210 */ /* 0x002fe40007fbe0ff */
[-C--:B------:R-:W-:Y:S02]  /*7590*/  LEA.HI.X.SX32 R93, R140, R229.reuse, 0x1, P4 ;  /* 0x000000e58c5d7211 */ /* 0x080fe400020f0eff */
[----:B------:R-:W-:Y:S01]  /*75a0*/  LEA.HI.X.SX32 R95, R141, R229, 0x1, P5 ;  /* 0x000000e58d5f7211 */ /* 0x000fe200028f0eff */
[----:B------:R1:W-:Y:S01]  /*75b0*/  STL.64 [R1+0x888], R30 ;  /* 0x0008881e01007387 */ /* 0x0003e20000100a00 */
[----:B------:R-:W-:-:S03]  /*75c0*/  IMAD R158, R6, 0x71, RZ ;  /* 0x00000071069e7824 */ /* 0x000fc600078e02ff */
[----:B------:R3:W-:Y:S01]  /*75d0*/  STL.64 [R1+0x818], R92 ;  /* 0x0008185c01007387 */ /* 0x0007e20000100a00 */
[----:B------:R-:W-:-:S03]  /*75e0*/  LEA.HI.X.SX32 R101, R142, R229, 0x1, P2 ;  /* 0x000000e58e657211 */ /* 0x000fc600010f0eff */
[----:B------:R4:W-:Y:S01]  /*75f0*/  STL.64 [R1+0x738], R94 ;  /* 0x0007385e01007387 */ /* 0x0009e20000100a00 */
[-C--:B-1----:R-:W-:Y:S02]  /*7600*/  IADD3 R30, P3, R159, R228.reuse, RZ ;  /* 0x000000e49f1e7210 */ /* 0x082fe40007f7e0ff */
[-C--:B---3--:R-:W-:Y:S01]  /*7610*/  IADD3 R92, P4, R157, R228.reuse, RZ ;  /* 0x000000e49d5c7210 */ /* 0x088fe20007f9e0ff */
[----:B------:R-:W-:Y:S01]  /*7620*/  IMAD R157, R6, 0x39, RZ ;  /* 0x00000039069d7824 */ /* 0x000fe200078e02ff */
[-C--:B------:R-:W-:Y:S02]  /*7630*/  LEA.HI.X.SX32 R31, R158, R229.reuse, 0x1, P3 ;  /* 0x000000e59e1f7211 */ /* 0x080fe400018f0eff */
[----:B----4-:R-:W-:Y:S01]  /*7640*/  IADD3 R94, P5, R143, R228, RZ ;  /* 0x000000e48f5e7210 */ /* 0x010fe20007fbe0ff */
[C---:B------:R-:W-:Y:S02]  /*7650*/  IMAD R159, R6.reuse, 0xe8, RZ ;  /* 0x000000e8069f7824 */ /* 0x040fe400078e02ff */
[C---:B------:R-:W-:Y:S01]  /*7660*/  IMAD R160, R6.reuse, 0xe6, RZ ;  /* 0x000000e606a07824 */ /* 0x040fe200078e02ff */
[-C--:B------:R-:W-:Y:S01]  /*7670*/  LEA.HI.X.SX32 R95, R157, R229.reuse, 0x1, P5 ;  /* 0x000000e59d5f7211 */ /* 0x080fe200028f0eff */
[----:B------:R1:W-:Y:S01]  /*7680*/  STL.64 [R1+0x580], R100 ;  /* 0x0005806401007387 */ /* 0x0003e20000100a00 */
[----:B------:R-:W-:Y:S01]  /*7690*/  LEA.HI.X.SX32 R93, R143, R229, 0x1, P4 ;  /* 0x000000e58f5d7211 */ /* 0x000fe200020f0eff */
[----:B------:R-:W-:-:S02]  /*76a0*/  IMAD R157, R6, 0x73, RZ ;  /* 0x00000073069d7824 */ /* 0x000fc400078e02ff */
[----:B------:R3:W-:Y:S04]  /*76b0*/  STL.64 [R1+0x578], R30 ;  /* 0x0005781e01007387 */ /* 0x0007e80000100a00 */
[----:B------:R4:W-:Y:S01]  /*76c0*/  STL.64 [R1+0x730], R94 ;  /* 0x0007305e01007387 */ /* 0x0009e20000100a00 */
[----:B-1----:R-:W-:-:S03]  /*76d0*/  IADD3 R100, P2, R160, R228, RZ ;  /* 0x000000e4a0647210 */ /* 0x002fc60007f5e0ff */
[----:B------:R1:W-:Y:S01]  /*76e0*/  STL.64 [R1+0x570], R92 ;  /* 0x0005705c01007387 */ /* 0x0003e20000100a00 */
[-C--:B---3--:R-:W-:Y:S01]  /*76f0*/  IADD3 R30, P3, R159, R228.reuse, RZ ;  /* 0x000000e49f1e7210 */ /* 0x088fe20007f7e0ff */
[----:B------:R-:W-:Y:S01]  /*7700*/  IMAD R159, R6, 0x1d, RZ ;  /* 0x0000001d069f7824 */ /* 0x000fe200078e02ff */
[-C--:B----4-:R-:W-:Y:S02]  /*7710*/  IADD3 R94, P5, R144, R228.reuse, RZ ;  /* 0x000000e4905e7210 */ /* 0x090fe40007fbe0ff */
[-C--:B------:R-:W-:Y:S02]  /*7720*/  LEA.HI.X.SX32 R101, R157, R229.reuse, 0x1, P2 ;  /* 0x000000e59d657211 */ /* 0x080fe400010f0eff */
[----:B-1----:R-:W-:Y:S01]  /*7730*/  IADD3 R92, P4, R145, R228, RZ ;  /* 0x000000e4915c7210 */ /* 0x002fe20007f9e0ff */
[C---:B------:R-:W-:Y:S01]  /*7740*/  IMAD R157, R6.reuse, 0xec, RZ ;  /* 0x000000ec069d7824 */ /* 0x040fe200078e02ff */
[-C--:B------:R-:W-:Y:S01]  /*7750*/  LEA.HI.X.SX32 R95, R159, R229.reuse, 0x1, P5 ;  /* 0x000000e59f5f7211 */ /* 0x080fe200028f0eff */
[----:B------:R-:W-:Y:S01]  /*7760*/  IMAD R158, R6, 0xea, RZ ;  /* 0x000000ea069e7824 */ /* 0x000fe200078e02ff */
[-C--:B------:R-:W-:Y:S01]  /*7770*/  LEA.HI.X.SX32 R93, R144, R229.reuse, 0x1, P4 ;  /* 0x000000e5905d7211 */ /* 0x080fe200020f0eff */
[----:B------:R1:W-:Y:S01]  /*7780*/  STL.64 [R1+0x568], R100 ;  /* 0x0005686401007387 */ /* 0x0003e20000100a00 */
[----:B------:R-:W-:-:S03]  /*7790*/  LEA.HI.X.SX32 R31, R145, R229, 0x1, P3 ;  /* 0x000000e5911f7211 */ /* 0x000fc600018f0eff */
[----:B------:R3:W-:Y:S01]  /*77a0*/  STL.64 [R1+0x810], R94 ;  /* 0x0008105e01007387 */ /* 0x0007e20000100a00 */
[----:B------:R-:W-:-:S03]  /*77b0*/  IMAD R160, R6, 0xee, RZ ;  /* 0x000000ee06a07824 */ /* 0x000fc600078e02ff */
[----:B------:R4:W-:Y:S01]  /*77c0*/  STL.64 [R1+0x728], R92 ;  /* 0x0007285c01007387 */ /* 0x0009e20000100a00 */
[-C--:B-1----:R-:W-:Y:S01]  /*77d0*/  IADD3 R100, P2, R158, R228.reuse, RZ ;  /* 0x000000e49e647210 */ /* 0x082fe20007f5e0ff */
[C---:B------:R-:W-:Y:S01]  /*77e0*/  IMAD R158, R6.reuse, 0x75, RZ ;  /* 0x00000075069e7824 */ /* 0x040fe200078e02ff */
[-C--:B---3--:R-:W-:Y:S01]  /*77f0*/  IADD3 R94, P5, R157, R228.reuse, RZ ;  /* 0x000000e49d5e7210 */ /* 0x088fe20007fbe0ff */
[----:B------:R-:W-:Y:S01]  /*7800*/  IMAD R157, R6, 0x3b, RZ ;  /* 0x0000003b069d7824 */ /* 0x000fe200078e02ff */
[-C--:B----4-:R-:W-:Y:S01]  /*7810*/  IADD3 R92, P4, R146, R228.reuse, RZ ;  /* 0x000000e4925c7210 */ /* 0x090fe20007f9e0ff */
[----:B------:R1:W-:Y:S01]  /*7820*/  STL.64 [R1+0x560], R30 ;  /* 0x0005601e01007387 */ /* 0x0003e20000100a00 */
[-C--:B------:R-:W-:Y:S02]  /*7830*/  LEA.HI.X.SX32 R101, R158, R229.reuse, 0x1, P2 ;  /* 0x000000e59e657211 */ /* 0x080fe400010f0eff */
[-C--:B------:R-:W-:Y:S01]  /*7840*/  LEA.HI.X.SX32 R93, R157, R229.reuse, 0x1, P4 ;  /* 0x000000e59d5d7211 */ /* 0x080fe200020f0eff */
[----:B------:R-:W-:Y:S01]  /*7850*/  IMAD R157, R6, 0x77, RZ ;  /* 0x00000077069d7824 */ /* 0x000fe200078e02ff */
[----:B------:R-:W-:Y:S01]  /*7860*/  LEA.HI.X.SX32 R95, R146, R229, 0x1, P5 ;  /* 0x000000e5925f7211 */ /* 0x000fe200028f0eff */
[----:B------:R-:W-:Y:S01]  /*7870*/  STL.64 [R1+0x558], R100 ;  /* 0x0005586401007387 */ /* 0x000fe20000100a00 */
[----:B-1----:R-:W-:-:S03]  /*7880*/  IADD3 R30, P3, R160, R228, RZ ;  /* 0x000000e4a01e7210 */ /* 0x002fc60007f7e0ff */
[----:B------:R1:W-:Y:S01]  /*7890*/  STL.64 [R1+0x720], R92 ;  /* 0x0007205c01007387 */ /* 0x0003e20000100a00 */
[C---:B------:R-:W-:Y:S01]  /*78a0*/  IMAD R158, R6.reuse, 0xf, RZ ;  /* 0x0000000f069e7824 */ /* 0x040fe200078e02ff */
[----:B------:R-:W-:Y:S01]  /*78b0*/  LEA.HI.X.SX32 R31, R157, R229, 0x1, P3 ;  /* 0x000000e59d1f7211 */ /* 0x000fe200018f0eff */
[----:B------:R-:W-:Y:S01]  /*78c0*/  IMAD R159, R6, 0xf0, RZ ;  /* 0x000000f0069f7824 */ /* 0x000fe200078e02ff */
[----:B------:R3:W-:Y:S04]  /*78d0*/  STL.64 [R1+0x550], R94 ;  /* 0x0005505e01007387 */ /* 0x0007e80000100a00 */
[----:B------:R4:W-:Y:S01]  /*78e0*/  STL.64 [R1+0x548], R30 ;  /* 0x0005481e01007387 */ /* 0x0009e20000100a00 */
[-C--:B-1----:R-:W-:Y:S02]  /*78f0*/  IADD3 R92, P4, R147, R228.reuse, RZ ;  /* 0x000000e4935c7210 */ /* 0x082fe40007f9e0ff */
[----:B---3--:R-:W-:-:S02]  /*7900*/  IADD3 R94, P5, R148, R228, RZ ;  /* 0x000000e4945e7210 */ /* 0x008fc40007fbe0ff */
[-C--:B------:R-:W-:Y:S02]  /*7910*/  LEA.HI.X.SX32 R93, R158, R229.reuse, 0x1, P4 ;  /* 0x000000e59e5d7211 */ /* 0x080fe400020f0eff */
[-C--:B----4-:R-:W-:Y:S01]  /*7920*/  IADD3 R30, P3, R149, R228.reuse, RZ ;  /* 0x000000e4951e7210 */ /* 0x090fe20007f7e0ff */
[C---:B------:R-:W-:Y:S01]  /*7930*/  IMAD R157, R6.reuse, 0xf4, RZ ;  /* 0x000000f4069d7824 */ /* 0x040fe200078e02ff */
[----:B------:R-:W-:Y:S01]  /*7940*/  IADD3 R100, P2, R159, R228, RZ ;  /* 0x000000e49f647210 */ /* 0x000fe20007f5e0ff */
[----:B------:R-:W-:Y:S01]  /*7950*/  IMAD R159, R6, 0xf2, RZ ;  /* 0x000000f2069f7824 */ /* 0x000fe200078e02ff */
        /* <DEDUP_REMOVED lines=13> */
[----:B------:R-:W-:Y:S01]  /*7a30*/  IMAD R160, R6, 0xf6, RZ ;  /* 0x000000f606a07824 */ /* 0x000fe200078e02ff */
        /* <DEDUP_REMOVED lines=15> */
[C---:B------:R-:W-:Y:S01]  /*7b30*/  IMAD R158, R6.reuse, 0xfa, RZ ;  /* 0x000000fa069e7824 */ /* 0x040fe200078e02ff */
        /* <DEDUP_REMOVED lines=8> */
[C---:B------:R-:W-:Y:S01]  /*7bc0*/  IMAD R157, R6.reuse, 0x3f, RZ ;  /* 0x0000003f069d7824 */ /* 0x040fe200078e02ff */
[----:B----4-:R-:W-:Y:S02]  /*7bd0*/  IADD3 R94, P5, R153, R228, RZ ;  /* 0x000000e4995e7210 */ /* 0x010fe40007fbe0ff */
[-C--:B------:R-:W-:Y:S02]  /*7be0*/  LEA.HI.X.SX32 R101, R159, R229.reuse, 0x1, P2 ;  /* 0x000000e59f657211 */ /* 0x080fe400010f0eff */
[----:B------:R-:W-:Y:S01]  /*7bf0*/  LEA.HI.X.SX32 R95, R157, R229, 0x1, P5 ;  /* 0x000000e59d5f7211 */ /* 0x000fe200028f0eff */
[----:B------:R-:W-:Y:S01]  /*7c00*/  STL.64 [R1+0x520], R92 ;  /* 0x0005205c01007387 */ /* 0x000fe20000100a00 */
[----:B------:R-:W-:-:S03]  /*7c10*/  SHF.L.U32 R157, R6, 0x2, RZ ;  /* 0x00000002069d7819 */ /* 0x000fc600000006ff */
[----:B------:R-:W-:Y:S04]  /*7c20*/  STL.64 [R1+0x518], R100 ;  /* 0x0005186401007387 */ /* 0x000fe80000100a00 */
[----:B------:R1:W-:Y:S01]  /*7c30*/  STL.64 [R1+0x700], R94 ;  /* 0x0007005e01007387 */ /* 0x0003e20000100a00 */
[----:B------:R-:W-:Y:S02]  /*7c40*/  LEA.HI.X.SX32 R31, R153, R229, 0x1, P3 ;  /* 0x000000e5991f7211 */ /* 0x000fe400018f0eff */
[----:B-1----:R-:W-:-:S04]  /*7c50*/  LEA R94, P5, R6, R228, 0x3 ;  /* 0x000000e4065e7211 */ /* 0x002fc800078a18ff */
[-C--:B------:R-:W-:Y:S02]  /*7c60*/  LEA.HI.X.SX32 R95, R157, R229.reuse, 0x1, P5 ;  /* 0x000000e59d5f7211 */ /* 0x080fe400028f0eff */
[----:B------:R-:W1:Y:S01]  /*7c70*/  S2R R157, SR_TID.X ;  /* 0x00000000009d7919 */ /* 0x000e620000002100 */
[CC--:B------:R-:W-:Y:S01]  /*7c80*/  LEA R100, P2, R6.reuse, R228.reuse, 0x2 ;  /* 0x000000e406647211 */ /* 0x0c0fe200078410ff */
[----:B------:R-:W-:Y:S01]  /*7c90*/  IMAD.SHL.U32 R158, R6, 0x8, RZ ;  /* 0x00000008069e7824 */ /* 0x000fe200078e00ff */
[C---:B------:R-:W-:Y:S01]  /*7ca0*/  IADD3 R92, P4, R154.reuse, R228, RZ ;  /* 0x000000e49a5c7210 */ /* 0x040fe20007f9e0ff */
[----:B------:R3:W-:Y:S01]  /*7cb0*/  STL.64 [R1+0x510], R30 ;  /* 0x0005101e01007387 */ /* 0x0007e20000100a00 */
[-C--:B------:R-:W-:Y:S02]  /*7cc0*/  LEA.HI.X.SX32 R101, R154, R229.reuse, 0x1, P2 ;  /* 0x000000e59a657211 */ /* 0x080fe400010f0eff */
[C---:B------:R-:W-:Y:S01]  /*7cd0*/  LEA.HI.X.SX32 R93, R6.reuse, R229, 0x1, P4 ;  /* 0x000000e5065d7211 */ /* 0x040fe200020f0eff */
[----:B------:R-:W-:-:S02]  /*7ce0*/  IMAD R159, R6, 0xfe, RZ ;  /* 0x000000fe069f7824 */ /* 0x000fc400078e02ff */
[----:B------:R4:W-:Y:S01]  /*7cf0*/  STL.64 [R1+0x8e8], R100 ;  /* 0x0008e86401007387 */ /* 0x0009e20000100a00 */
[----:B---3--:R-:W-:-:S03]  /*7d00*/  LEA R30, P3, R6, R228, 0x4 ;  /* 0x000000e4061e7211 */ /* 0x008fc600078620ff */
[----:B------:R3:W-:Y:S01]  /*7d10*/  STL.64 [R1+0x8d8], R94 ;  /* 0x0008d85e01007387 */ /* 0x0007e20000100a00 */
[----:B------:R-:W-:-:S03]  /*7d20*/  LEA.HI.X.SX32 R31, R158, R229, 0x1, P3 ;  /* 0x000000e59e1f7211 */ /* 0x000fc600018f0eff */
[----:B------:R0:W-:Y:S01]  /*7d30*/  STL.64 [R1+0x8f0], R92 ;  /* 0x0008f05c01007387 */ /* 0x0001e20000100a00 */
[----:B------:R-:W-:Y:S01]  /*7d40*/  IMAD.MOV.U32 R160, RZ, RZ, c[0x0][0x1a4] ;  /* 0x00006900ffa07624 */ /* 0x000fe200078e00ff */
[----:B------:R-:W-:Y:S02]  /*7d50*/  MOV R29, c[0x0][0x1a4] ;  /* 0x00006900001d7a02 */ /* 0x000fe40000000f00 */
[----:B------:R2:W-:Y:S01]  /*7d60*/  STL.64 [R1+0x8b8], R30 ;  /* 0x0008b81e01007387 */ /* 0x0005e20000100a00 */
[-C--:B----4-:R-:W-:Y:S01]  /*7d70*/  LEA R100, P2, R6, R228.reuse, 0x5 ;  /* 0x000000e406647211 */ /* 0x090fe200078428ff */
[----:B------:R-:W-:Y:S01]  /*7d80*/  IMAD.SHL.U32 R160, R160, 0x20, RZ ;  /* 0x00000020a0a07824 */ /* 0x000fe200078e00ff */
[----:B------:R-:W-:Y:S02]  /*7d90*/  MOV R158, c[0x0][0x1a4] ;  /* 0x00006900009e7a02 */ /* 0x000fe40000000f00 */
[CC--:B---3--:R-:W-:Y:S02]  /*7da0*/  LEA R94, P5, R6.reuse, R228.reuse, 0x6 ;  /* 0x000000e4065e7211 */ /* 0x0c8fe400078a30ff */
[----:B0-----:R-:W-:-:S02]  /*7db0*/  LEA R92, P4, R6, R228, 0x7 ;  /* 0x000000e4065c7211 */ /* 0x001fc400078838ff */
[----:B-1----:R-:W-:Y:S02]  /*7dc0*/  LOP3.LUT R6, R28, 0x10, R157, 0x78, !PT ;  /* 0x000000101c067812 */ /* 0x002fe400078e789d */
[----:B--2---:R-:W-:Y:S02]  /*7dd0*/  IADD3 R30, P3, R159, R228, RZ ;  /* 0x000000e49f1e7210 */ /* 0x004fe40007f7e0ff */
[----:B------:R-:W-:Y:S02]  /*7de0*/  MOV R159, c[0x0][0x1a4] ;  /* 0x00006900009f7a02 */ /* 0x000fe40000000f00 */
[----:B------:R-:W-:Y:S02]  /*7df0*/  SHF.L.U32 R29, R29, 0x4, RZ ;  /* 0x000000041d1d7819 */ /* 0x000fe400000006ff */
[----:B------:R-:W-:Y:S01]  /*7e00*/  LOP3.LUT R157, R157, 0xff, RZ, 0xc0, !PT ;  /* 0x000000ff9d9d7812 */ /* 0x000fe200078ec0ff */
[----:B------:R-:W-:Y:S01]  /*7e10*/  IMAD R159, R159, 0x7f, RZ ;  /* 0x0000007f9f9f7824 */ /* 0x000fe200078e02ff */
[----:B------:R-:W-:-:S02]  /*7e20*/  SHF.L.U32 R158, R158, 0x6, RZ ;  /* 0x000000069e9e7819 */ /* 0x000fc400000006ff */
[-C--:B------:R-:W-:Y:S02]  /*7e30*/  LEA.HI.X.SX32 R101, R29, R229.reuse, 0x1, P2 ;  /* 0x000000e51d657211 */ /* 0x080fe400010f0eff */
[----:B------:R-:W-:Y:S02]  /*7e40*/  SHF.L.U32 R157, R157, 0x1, RZ ;  /* 0x000000019d9d7819 */ /* 0x000fe400000006ff */
[-C--:B------:R-:W-:Y:S02]  /*7e50*/  LEA.HI.X.SX32 R95, R160, R229.reuse, 0x1, P5 ;  /* 0x000000e5a05f7211 */ /* 0x080fe400028f0eff */
[-C--:B------:R-:W-:Y:S01]  /*7e60*/  LEA.HI.X.SX32 R93, R158, R229.reuse, 0x1, P4 ;  /* 0x000000e59e5d7211 */ /* 0x080fe200020f0eff */
[----:B------:R-:W-:Y:S01]  /*7e70*/  STL.64 [R1+0x878], R100 ;  /* 0x0008786401007387 */ /* 0x000fe20000100a00 */
[----:B------:R-:W-:Y:S02]  /*7e80*/  LEA.HI.X.SX32 R31, R159, R229, 0x1, P3 ;  /* 0x000000e59f1f7211 */ /* 0x000fe400018f0eff */
[----:B------:R-:W-:-:S02]  /*7e90*/  LOP3.LUT R109, R157, 0x20, RZ, 0x3c, !PT ;  /* 0x000000209d6d7812 */ /* 0x000fc400078e3cff */
[C---:B------:R-:W-:Y:S01]  /*7ea0*/  LOP3.LUT R108, R157.reuse, 0x30, RZ, 0x3c, !PT ;  /* 0x000000309d6c7812 */ /* 0x040fe200078e3cff */
[----:B------:R-:W-:Y:S01]  /*7eb0*/  STL.64 [R1+0x7f8], R94 ;  /* 0x0007f85e01007387 */ /* 0x000fe20000100a00 */
[C---:B------:R-:W-:Y:S02]  /*7ec0*/  LOP3.LUT R109, R157.reuse, 0x50, RZ, 0x3c, !PT ;  /* 0x000000509d6d7812 */ /* 0x040fe400078e3cff */
[----:B------:R-:W-:Y:S01]  /*7ed0*/  LOP3.LUT R108, R157, 0x60, RZ, 0x3c, !PT ;  /* 0x000000609d6c7812 */ /* 0x000fe200078e3cff */
[----:B------:R-:W-:Y:S01]  /*7ee0*/  STL [R1+0x8], RZ ;  /* 0x000008ff01007387 */ /* 0x000fe20000100800 */
[----:B------:R-:W-:Y:S02]  /*7ef0*/  LOP3.LUT R109, R156, 0x40, RZ, 0x3c, !PT ;  /* 0x000000409c6d7812 */ /* 0x000fe400078e3cff */
[----:B------:R-:W-:Y:S01]  /*7f00*/  LOP3.LUT R108, R6, 0x20, RZ, 0x3c, !PT ;  /* 0x00000020066c7812 */ /* 0x000fe200078e3cff */
[----:B------:R0:W-:Y:S01]  /*7f10*/  STL.64 [R1+0x2e8], R92 ;  /* 0x0002e85c01007387 */ /* 0x0001e20000100a00 */
[----:B------:R-:W-:-:S02]  /*7f20*/  LOP3.LUT R108, R155, 0x40, RZ, 0x3c, !PT ;  /* 0x000000409b6c7812 */ /* 0x000fc400078e3cff */
[C---:B------:R-:W-:Y:S01]  /*7f30*/  LOP3.LUT R110, R157.reuse, 0x10, RZ, 0x3c, !PT ;  /* 0x000000109d6e7812 */ /* 0x040fe200078e3cff */
[----:B------:R-:W-:Y:S01]  /*7f40*/  STL.64 [R1+0x2e0], R30 ;  /* 0x0002e01e01007387 */ /* 0x000fe20000100a00 */
[C---:B------:R-:W-:Y:S02]  /*7f50*/  LOP3.LUT R110, R157.reuse, 0x40, RZ, 0x3c, !PT ;  /* 0x000000409d6e7812 */ /* 0x040fe400078e3cff */
[----:B------:R-:W-:Y:S01]  /*7f60*/  LOP3.LUT R110, R157, 0x70, RZ, 0x3c, !PT ;  /* 0x000000709d6e7812 */ /* 0x000fe200078e3cff */
[----:B------:R-:W-:Y:S01]  /*7f70*/  STL [R1+0xc], RZ ;  /* 0x00000cff01007387 */ /* 0x000fe20000100800 */
[C---:B------:R-:W-:Y:S01]  /*7f80*/  LOP3.LUT R110, R6.reuse, 0x40, RZ, 0x3c, !PT ;  /* 0x00000040066e7812 */ /* 0x040fe200078e3cff */
[----:B------:R-:W-:Y:S02]  /*7f90*/  CS2R R248, SRZ ;  /* 0x0000000000f87805 */ /* 0x000fe4000001ff00 */
[----:B------:R1:W-:Y:S01]  /*7fa0*/  STL [R1+0x988], R109 ;  /* 0x0009886d01007387 */ /* 0x0003e20000100800 */
[----:B------:R-:W-:Y:S01]  /*7fb0*/  CS2R R250, SRZ ;  /* 0x0000000000fa7805 */ /* 0x000fe2000001ff00 */
[----:B------:R-:W-:Y:S01]  /*7fc0*/  CS2R R244, SRZ ;  /* 0x0000000000f47805 */ /* 0x000fe2000001ff00 */
[----:B------:R-:W-:Y:S01]  /*7fd0*/  CS2R R246, SRZ ;  /* 0x0000000000f67805 */ /* 0x000fe2000001ff00 */
[----:B------:R2:W-:Y:S01]  /*7fe0*/  STL [R1+0x984], R108 ;  /* 0x0009846c01007387 */ /* 0x0005e20000100800 */
[----:B------:R-:W-:Y:S01]  /*7ff0*/  CS2R R240, SRZ ;  /* 0x0000000000f07805 */ /* 0x000fe2000001ff00 */
[----:B------:R-:W-:Y:S01]  /*8000*/  CS2R R242, SRZ ;  /* 0x0000000000f27805 */ /* 0x000fe2000001ff00 */
[----:B0-----:R-:W-:Y:S01]  /*8010*/  CS2R R92, SRZ ;  /* 0x00000000005c7805 */ /* 0x001fe2000001ff00 */
[----:B------:R-:W-:Y:S01]  /*8020*/  CS2R R94, SRZ ;  /* 0x00000000005e7805 */ /* 0x000fe2000001ff00 */
[----:B------:R-:W-:Y:S01]  /*8030*/  CS2R R28, SRZ ;  /* 0x00000000001c7805 */ /* 0x000fe2000001ff00 */
[----:B-1----:R-:W-:Y:S01]  /*8040*/  LOP3.LUT R109, R6, 0x60, RZ, 0x3c, !PT ;  /* 0x00000060066d7812 */ /* 0x002fe200078e3cff */
[----:B------:R-:W-:Y:S01]  /*8050*/  CS2R R30, SRZ ;  /* 0x00000000001e7805 */ /* 0x000fe2000001ff00 */
[----:B------:R-:W-:Y:S01]  /*8060*/  CS2R R100, SRZ ;  /* 0x0000000000647805 */ /* 0x000fe2000001ff00 */
[----:B------:R-:W-:Y:S01]  /*8070*/  CS2R R102, SRZ ;  /* 0x0000000000667805 */ /* 0x000fe2000001ff00 */
[----:B------:R-:W-:-:S02]  /*8080*/  LOP3.LUT R110, R5, 0x20, RZ, 0x3c, !PT ;  /* 0x00000020056e7812 */ /* 0x000fc400078e3cff */
[C---:B------:R-:W-:Y:S02]  /*8090*/  LOP3.LUT R109, R5.reuse, 0x40, RZ, 0x3c, !PT ;  /* 0x00000040056d7812 */ /* 0x040fe400078e3cff */
[----:B--2---:R-:W-:Y:S02]  /*80a0*/  LOP3.LUT R108, R5, 0x60, RZ, 0x3c, !PT ;  /* 0x00000060056c7812 */ /* 0x004fe400078e3cff */
.L_x_1:
[----:B------:R-:W2:Y:S04]  /*80b0*/  LDL.64 R110, [R1+0x8f0] ;  /* 0x0008f000016e7983 */ /* 0x000ea80000100a00 */
[----:B0-----:R-:W3:Y:S04]  /*80c0*/  LDL.64 R108, [R1+0x8e8] ;  /* 0x0008e800016c7983 */ /* 0x001ee80000100a00 */
[----:B------:R-:W3:Y:S04]  /*80d0*/  LDL.64 R116, [R1+0x8e0] ;  /* 0x0008e00001747983 */ /* 0x000ee80000100a00 */
        /* <DEDUP_REMOVED lines=8> */
[----:B------:R-:W3:Y:S01]  /*8160*/  LDL.64 R118, [R1+0x898] ;  /* 0x0008980001767983 */ /* 0x000ee20000100a00 */
[----:B-----5:R-:W-:-:S03]  /*8170*/  IMAD.WIDE R112, R7, 0x2, R228 ;  /* 0x0000000207707825 */ /* 0x020fc600078e02e4 */
        /* <DEDUP_REMOVED lines=48> */
[----:B------:R2:W-:Y:S04]  /*8480*/  STL [R1+0x990], R229 ;  /* 0x000990e501007387 */ /* 0x0005e80000100800 */
[----:B0-----:R-:W4:Y:S04]  /*8490*/  LDL.64 R58, [R1+0x888] ;  /* 0x00088800013a7983 */ /* 0x001f280000100a00 */
[----:B-1----:R-:W4:Y:S04]  /*84a0*/  LDL.64 R102, [R1+0x890] ;  /* 0x0008900001667983 */ /* 0x002f280000100a00 */
[----:B------:R-:W4:Y:S04]  /*84b0*/  LDL.64 R90, [R1+0x880] ;  /* 0x00088000015a7983 */ /* 0x000f280000100a00 */
[----:B------:R-:W4:Y:S04]  /*84c0*/  LDL.64 R100, [R1+0x870] ;  /* 0x0008700001647983 */ /* 0x000f280000100a00 */
[----:B------:R-:W4:Y:S04]  /*84d0*/  LDL.64 R88, [R1+0x868] ;  /* 0x0008680001587983 */ /* 0x000f280000100a00 */
[----:B------:R-:W4:Y:S04]  /*84e0*/  LDL.64 R42, [R1+0x860] ;  /* 0x00086000012a7983 */ /* 0x000f280000100a00 */
[----:B------:R-:W4:Y:S04]  /*84f0*/  LDL.64 R56, [R1+0x878] ;  /* 0x0008780001387983 */ /* 0x000f280000100a00 */
[----:B------:R-:W4:Y:S04]  /*8500*/  LDL.64 R54, [R1+0x840] ;  /* 0x0008400001367983 */ /* 0x000f280000100a00 */
[----:B------:R0:W4:Y:S04]  /*8510*/  LDG.E.U16 R53, [R112.64] ;  /* 0x0000000470357981 */ /* 0x000128000c1e1500 */
[----:B------:R-:W4:Y:S04]  /*8520*/  LDL.64 R94, [R1+0x858] ;  /* 0x00085800015e7983 */ /* 0x000f280000100a00 */
[----:B------:R-:W4:Y:S04]  /*8530*/  LDL.64 R78, [R1+0x850] ;  /* 0x00085000014e7983 */ /* 0x000f280000100a00 */
[----:B------:R-:W4:Y:S04]  /*8540*/  LDL.64 R76, [R1+0x838] ;  /* 0x00083800014c7983 */ /* 0x000f280000100a00 */
[----:B------:R-:W4:Y:S04]  /*8550*/  LDL.64 R92, [R1+0x848] ;  /* 0x00084800015c7983 */ /* 0x000f280000100a00 */
[----:B------:R-:W4:Y:S01]  /*8560*/  LDL.64 R150, [R1+0x6b8] ;  /* 0x0006b80001967983 */ /* 0x000f220000100a00 */
[----:B--2---:R-:W-:-:S03]  /*8570*/  IMAD.WIDE R110, R7, 0x2, R110 ;  /* 0x00000002076e7825 */ /* 0x004fc600078e026e */
[----:B------:R-:W2:Y:S01]  /*8580*/  LDL.64 R148, [R1+0x6b0] ;  /* 0x0006b00001947983 */ /* 0x000ea20000100a00 */
[----:B---3--:R-:W-:-:S03]  /*8590*/  IMAD.WIDE R108, R7, 0x2, R108 ;  /* 0x00000002076c7825 */ /* 0x008fc600078e026c */
[----:B------:R1:W3:Y:S01]  /*85a0*/  LDG.E.U16 R52, [R110.64] ;  /* 0x000000046e347981 */ /* 0x0002e2000c1e1500 */
[----:B------:R-:W-:-:S03]  /*85b0*/  IMAD.WIDE R116, R7, 0x2, R116 ;  /* 0x0000000207747825 */ /* 0x000fc600078e0274 */
[----:B------:R1:W2:Y:S01]  /*85c0*/  LDG.E.U16 R46, [R108.64] ;  /* 0x000000046c2e7981 */ /* 0x0002a2000c1e1500 */
[----:B------:R-:W-:-:S03]  /*85d0*/  IMAD.WIDE R114, R7, 0x2, R114 ;  /* 0x0000000207727825 */ /* 0x000fc600078e0272 */
[----:B------:R1:W2:Y:S04]  /*85e0*/  LDG.E.U16 R29, [R116.64] ;  /* 0x00000004741d7981 */ /* 0x0002a8000c1e1500 */
[----:B------:R1:W2:Y:S01]  /*85f0*/  LDG.E.U16 R30, [R114.64] ;  /* 0x00000004721e7981 */ /* 0x0002a2000c1e1500 */
[----:B0-----:R-:W-:-:S03]  /*8600*/  IMAD.WIDE R112, R7, 0x2, R132 ;  /* 0x0000000207707825 */ /* 0x001fc600078e0284 */
[----:B------:R-:W2:Y:S01]  /*8610*/  LDL.64 R168, [R1+0x5b0] ;  /* 0x0005b00001a87983 */ /* 0x000ea20000100a00 */
[----:B-1----:R-:W-:-:S03]  /*8620*/  IMAD.WIDE R108, R7, 0x2, R128 ;  /* 0x00000002076c7825 */ /* 0x002fc600078e0280 */
[----:B------:R0:W2:Y:S01]  /*8630*/  LDG.E.U16 R6, [R112.64] ;  /* 0x0000000470067981 */ /* 0x0000a2000c1e1500 */
[----:B------:R-:W-:-:S03]  /*8640*/  IMAD.WIDE R116, R7, 0x2, R126 ;  /* 0x0000000207747825 */ /* 0x000fc600078e027e */
[----:B------:R1:W2:Y:S01]  /*8650*/  LDG.E.U16 R4, [R108.64] ;  /* 0x000000046c047981 */ /* 0x0002a2000c1e1500 */
[----:B------:R-:W-:-:S03]  /*8660*/  IMAD.WIDE R114, R7, 0x2, R124 ;  /* 0x0000000207727825 */ /* 0x000fc600078e027c */
[----:B------:R1:W2:Y:S04]  /*8670*/  LDG.E.U16 R47, [R116.64] ;  /* 0x00000004742f7981 */ /* 0x0002a8000c1e1500 */
[----:B------:R4:W2:Y:S01]  /*8680*/  LDG.E.U16 R31, [R114.64] ;  /* 0x00000004721f7981 */ /* 0x0008a2000c1e1500 */
[----:B------:R-:W-:-:S03]  /*8690*/  IMAD.WIDE R110, R7, 0x2, R130 ;  /* 0x00000002076e7825 */ /* 0x000fc600078e0282 */
[----:B------:R-:W2:Y:S01]  /*86a0*/  LDL.64 R128, [R1+0x750] ;  /* 0x0007500001807983 */ /* 0x000ea20000100a00 */
[----:B0-----:R-:W-:-:S03]  /*86b0*/  IMAD.WIDE R112, R7, 0x2, R122 ;  /* 0x0000000207707825 */ /* 0x001fc600078e027a */
[----:B------:R0:W2:Y:S01]  /*86c0*/  LDG.E.U16 R28, [R110.64] ;  /* 0x000000046e1c7981 */ /* 0x0000a2000c1e1500 */
[----:B-1----:R-:W-:-:S03]  /*86d0*/  IMAD.WIDE R108, R7, 0x2, R118 ;  /* 0x00000002076c7825 */ /* 0x002fc600078e0276 */
[----:B------:R1:W2:Y:S04]  /*86e0*/  LDG.E.U16 R252, [R112.64] ;  /* 0x0000000470fc7981 */ /* 0x0002a8000c1e1500 */
[----:B------:R1:W2:Y:S01]  /*86f0*/  LDG.E.U16 R230, [R108.64] ;  /* 0x000000046ce67981 */ /* 0x0002a2000c1e1500 */
[----:B0-----:R-:W-:-:S03]  /*8700*/  IMAD.WIDE R110, R7, 0x2, R120 ;  /* 0x00000002076e7825 */ /* 0x001fc600078e0278 */
[----:B------:R-:W2:Y:S04]  /*8710*/  LDL.64 R170, [R1+0x5f0] ;  /* 0x0005f00001aa7983 */ /* 0x000ea80000100a00 */
[----:B------:R0:W2:Y:S04]  /*8720*/  LDG.E.U16 R231, [R110.64] ;  /* 0x000000046ee77981 */ /* 0x0000a8000c1e1500 */
[----:B------:R-:W2:Y:S04]  /*8730*/  LDL.64 R174, [R1+0x630] ;  /* 0x0006300001ae7983 */ /* 0x000ea80000100a00 */
[----:B------:R-:W2:Y:S04]  /*8740*/  LDL.64 R242, [R1+0x598] ;  /* 0x0005980001f27983 */ /* 0x000ea80000100a00 */
[----:B------:R-:W2:Y:S04]  /*8750*/  LDL.64 R240, [R1+0x558] ;  /* 0x0005580001f07983 */ /* 0x000ea80000100a00 */
[----:B------:R-:W2:Y:S01]  /*8760*/  LDL.64 R228, [R1+0x518] ;  /* 0x0005180001e47983 */ /* 0x000ea20000100a00 */
[----:B----4-:R-:W-:-:S03]  /*8770*/  IMAD.WIDE R114, R7, 0x2, R58 ;  /* 0x0000000207727825 */ /* 0x010fc600078e023a */
[----:B------:R-:W4:Y:S01]  /*8780*/  LDL.64 R58, [R1+0x830] ;  /* 0x00083000013a7983 */ /* 0x000f220000100a00 */
[----:B------:R-:W-:-:S03]  /*8790*/  IMAD.WIDE R116, R7, 0x2, R102 ;  /* 0x0000000207747825 */ /* 0x000fc600078e0266 */
[----:B------:R0:W2:Y:S01]  /*87a0*/  LDG.E.U16 R226, [R114.64] ;  /* 0x0000000472e27981 */ /* 0x0000a2000c1e1500 */
[----:B-1----:R-:W-:-:S03]  /*87b0*/  IMAD.WIDE R112, R7, 0x2, R90 ;  /* 0x0000000207707825 */ /* 0x002fc600078e025a */
[----:B------:R1:W2:Y:S01]  /*87c0*/  LDG.E.U16 R227, [R116.64] ;  /* 0x0000000474e37981 */ /* 0x0002a2000c1e1500 */
[----:B------:R-:W-:-:S03]  /*87d0*/  IMAD.WIDE R108, R7, 0x2, R100 ;  /* 0x00000002076c7825 */ /* 0x000fc600078e0264 */
[----:B------:R-:W2:Y:S04]  /*87e0*/  LDL.64 R90, [R1+0x828] ;  /* 0x00082800015a7983 */ /* 0x000ea80000100a00 */
[----:B------:R-:W3:Y:S01]  /*87f0*/  LDL.64 R100, [R1+0x818] ;  /* 0x0008180001647983 */ /* 0x000ee20000100a00 */
[----:B-1----:R-:W-:-:S03]  /*8800*/  IMAD.WIDE R116, R7, 0x2, R88 ;  /* 0x0000000207747825 */ /* 0x002fc600078e0258 */
[----:B------:R-:W3:Y:S01]  /*8810*/  LDL.64 R88, [R1+0x810] ;  /* 0x0008100001587983 */ /* 0x000ee20000100a00 */
[----:B0-----:R-:W-:-:S03]  /*8820*/  IMAD.WIDE R114, R7, 0x2, R42 ;  /* 0x0000000207727825 */ /* 0x001fc600078e022a */
[----:B------:R-:W3:Y:S01]  /*8830*/  LDL.64 R42, [R1+0x808] ;  /* 0x00080800012a7983 */ /* 0x000ee20000100a00 */
[----:B------:R-:W-:-:S03]  /*8840*/  IMAD.WIDE R110, R7, 0x2, R56 ;  /* 0x00000002076e7825 */ /* 0x000fc600078e0238 */
[----:B------:R0:W3:Y:S04]  /*8850*/  LDG.E.U16 R221, [R116.64] ;  /* 0x0000000474dd7981 */ /* 0x0000e8000c1e1500 */
[----:B------:R-:W3:Y:S04]  /*8860*/  LDL.64 R56, [R1+0x820] ;  /* 0x0008200001387983 */ /* 0x000ee80000100a00 */
[----:B------:R1:W3:Y:S01]  /*8870*/  LDG.E.U16 R225, [R112.64] ;  /* 0x0000000470e17981 */ /* 0x0002e2000c1e1500 */
[----:B0-----:R-:W-:-:S03]  /*8880*/  IMAD.WIDE R116, R7, 0x2, R54 ;  /* 0x0000000207747825 */ /* 0x001fc600078e0236 */
[----:B------:R-:W3:Y:S04]  /*8890*/  LDL.64 R54, [R1+0x7f0] ;  /* 0x0007f00001367983 */ /* 0x000ee80000100a00 */
[----:B------:R0:W3:Y:S01]  /*88a0*/  LDG.E.U16 R224, [R110.64] ;  /* 0x000000046ee07981 */ /* 0x0000e2000c1e1500 */
[----:B-1----:R-:W-:-:S03]  /*88b0*/  IMAD.WIDE R112, R7, 0x2, R94 ;  /* 0x0000000207707825 */ /* 0x002fc600078e025e */
[----:B------:R-:W3:Y:S04]  /*88c0*/  LDL.64 R94, [R1+0x800] ;  /* 0x00080000015e7983 */ /* 0x000ee80000100a00 */
[----:B------:R1:W3:Y:S01]  /*88d0*/  LDG.E.U16 R219, [R114.64] ;  /* 0x0000000472db7981 */ /* 0x0002e2000c1e1500 */
[----:B0-----:R-:W-:-:S03]  /*88e0*/  IMAD.WIDE R110, R7, 0x2, R78 ;  /* 0x00000002076e7825 */ /* 0x001fc600078e024e */
[----:B------:R-:W3:Y:S04]  /*88f0*/  LDL.64 R78, [R1+0x7f8] ;  /* 0x0007f800014e7983 */ /* 0x000ee80000100a00 */
[----:B------:R4:W3:Y:S01]  /*8900*/  LDG.E.U16 R217, [R112.64] ;  /* 0x0000000470d97981 */ /* 0x0008e2000c1e1500 */
[----:B-1----:R-:W-:-:S03]  /*8910*/  IMAD.WIDE R114, R7, 0x2, R76 ;  /* 0x0000000207727825 */ /* 0x002fc600078e024c */
[----:B------:R-:W3:Y:S04]  /*8920*/  LDL.64 R76, [R1+0x7e0] ;  /* 0x0007e000014c7983 */ /* 0x000ee80000100a00 */
[----:B------:R0:W3:Y:S04]  /*8930*/  LDG.E.U16 R223, [R108.64] ;  /* 0x000000046cdf7981 */ /* 0x0000e8000c1e1500 */
[----:B------:R-:W3:Y:S04]  /*8940*/  LDL.64 R102, [R1+0x7e8] ;  /* 0x0007e80001667983 */ /* 0x000ee80000100a00 */
[----:B------:R2:W3:Y:S01]  /*8950*/  LDG.E.U16 R215, [R110.64] ;  /* 0x000000046ed77981 */ /* 0x0004e2000c1e1500 */
[----:B0-----:R-:W-:-:S03]  /*8960*/  IMAD.WIDE R108, R7, 0x2, R92 ;  /* 0x00000002076c7825 */ /* 0x001fc600078e025c */
[----:B------:R-:W3:Y:S04]  /*8970*/  LDL.64 R92, [R1+0x7d0] ;  /* 0x0007d000015c7983 */ /* 0x000ee80000100a00 */
[----:B------:R3:W3:Y:S04]  /*8980*/  LDG.E.U16 R211, [R116.64] ;  /* 0x0000000474d37981 */ /* 0x0006e8000c1e1500 */
[----:B------:R0:W3:Y:S04]  /*8990*/  LDG.E.U16 R213, [R108.64] ;  /* 0x000000046cd57981 */ /* 0x0000e8000c1e1500 */
[----:B------:R1:W3:Y:S01]  /*89a0*/  LDG.E.U16 R209, [R114.64] ;  /* 0x0000000472d17981 */ /* 0x0002e2000c1e1500 */
[----:B----4-:R-:W-:-:S03]  /*89b0*/  IMAD.WIDE R112, R7, 0x2, R58 ;  /* 0x0000000207707825 */ /* 0x010fc600078e023a */
[----:B------:R-:W4:Y:S04]  /*89c0*/  LDL.64 R58, [R1+0x7d8] ;  /* 0x0007d800013a7983 */ /* 0x000f280000100a00 */
[----:B------:R0:W4:Y:S01]  /*89d0*/  LDG.E.U16 R207, [R112.64] ;  /* 0x0000000470cf7981 */ /* 0x000122000c1e1500 */
[----:B--2---:R-:W-:-:S03]  /*89e0*/  IMAD.WIDE R110, R7, 0x2, R90 ;  /* 0x00000002076e7825 */ /* 0x004fc600078e025a */
[----:B------:R-:W2:Y:S01]  /*89f0*/  LDL.64 R90, [R1+0x7c8] ;  /* 0x0007c800015a7983 */ /* 0x000ea20000100a00 */
[----:B---3--:R-:W-:-:S03]  /*8a00*/  IMAD.WIDE R116, R7, 0x2, R100 ;  /* 0x0000000207747825 */ /* 0x008fc600078e0264 */
[----:B------:R3:W2:Y:S04]  /*8a10*/  LDG.E.U16 R205, [R110.64] ;  /* 0x000000046ecd7981 */ /* 0x0006a8000c1e1500 */
[----:B------:R1:W2:Y:S01]  /*8a20*/  LDG.E.U16 R201, [R116.64] ;  /* 0x0000000474c97981 */ /* 0x0002a2000c1e1500 */
[----:B0-----:R-:W-:-:S03]  /*8a30*/  IMAD.WIDE R112, R7, 0x2, R42 ;  /* 0x0000000207707825 */ /* 0x001fc600078e022a */
[----:B------:R-:W2:Y:S01]  /*8a40*/  LDL.64 R42, [R1+0x7b0] ;  /* 0x0007b000012a7983 */ /* 0x000ea20000100a00 */
[----:B------:R-:W-:-:S03]  /*8a50*/  IMAD.WIDE R108, R7, 0x2, R56 ;  /* 0x00000002076c7825 */ /* 0x000fc600078e0238 */
[----:B------:R0:W2:Y:S04]  /*8a60*/  LDG.E.U16 R193, [R112.64] ;  /* 0x0000000470c17981 */ /* 0x0000a8000c1e1500 */
[----:B------:R-:W2:Y:S01]  /*8a70*/  LDL.64 R56, [R1+0x7c0] ;  /* 0x0007c00001387983 */ /* 0x000ea20000100a00 */
[----:B-1----:R-:W-:-:S03]  /*8a80*/  IMAD.WIDE R116, R7, 0x2, R54 ;  /* 0x0000000207747825 */ /* 0x002fc600078e0236 */
[----:B------:R1:W2:Y:S04]  /*8a90*/  LDG.E.U16 R203, [R108.64] ;  /* 0x000000046ccb7981 */ /* 0x0002a8000c1e1500 */
[----:B------:R-:W2:Y:S01]  /*8aa0*/  LDL.64 R54, [R1+0x790] ;  /* 0x0007900001367983 */ /* 0x000ea20000100a00 */
[----:B------:R-:W-:-:S03]  /*8ab0*/  IMAD.WIDE R114, R7, 0x2, R88 ;  /* 0x0000000207727825 */ /* 0x000fc600078e0258 */
[----:B------:R-:W2:Y:S01]  /*8ac0*/  LDL.64 R88, [R1+0x7b8] ;  /* 0x0007b80001587983 */ /* 0x000ea20000100a00 */
[----:B---3--:R-:W-:-:S03]  /*8ad0*/  IMAD.WIDE R110, R7, 0x2, R94 ;  /* 0x00000002076e7825 */ /* 0x008fc600078e025e */
[----:B------:R-:W3:Y:S01]  /*8ae0*/  LDL.64 R100, [R1+0x7a8] ;  /* 0x0007a80001647983 */ /* 0x000ee20000100a00 */
[----:B-1----:R-:W-:-:S03]  /*8af0*/  IMAD.WIDE R108, R7, 0x2, R78 ;  /* 0x00000002076c7825 */ /* 0x002fc600078e024e */
[----:B------:R4:W3:Y:S04]  /*8b00*/  LDG.E.U16 R191, [R110.64] ;  /* 0x000000046ebf7981 */ /* 0x0008e8000c1e1500 */
[----:B------:R-:W3:Y:S01]  /*8b10*/  LDL.64 R78, [R1+0x798] ;  /* 0x00079800014e7983 */ /* 0x000ee20000100a00 */
[----:B0-----:R-:W-:-:S03]  /*8b20*/  IMAD.WIDE R112, R7, 0x2, R76 ;  /* 0x0000000207707825 */ /* 0x001fc600078e024c */
[----:B------:R0:W3:Y:S04]  /*8b30*/  LDG.E.U16 R189, [R108.64] ;  /* 0x000000046cbd7981 */ /* 0x0000e8000c1e1500 */
[----:B------:R-:W3:Y:S04]  /*8b40*/  LDL.64 R76, [R1+0x788] ;  /* 0x00078800014c7983 */ /* 0x000ee80000100a00 */
[----:B------:R1:W3:Y:S04]  /*8b50*/  LDG.E.U16 R199, [R114.64] ;  /* 0x0000000472c77981 */ /* 0x0002e8000c1e1500 */
[----:B------:R-:W3:Y:S01]  /*8b60*/  LDL.64 R94, [R1+0x7a0] ;  /* 0x0007a000015e7983 */ /* 0x000ee20000100a00 */
[----:B0-----:R-:W-:-:S03]  /*8b70*/  IMAD.WIDE R108, R7, 0x2, R92 ;  /* 0x00000002076c7825 */ /* 0x001fc600078e025c */
[----:B------:R0:W3:Y:S01]  /*8b80*/  LDG.E.U16 R187, [R116.64] ;  /* 0x0000000474bb7981 */ /* 0x0000e2000c1e1500 */
[----:B-1----:R-:W-:-:S03]  /*8b90*/  IMAD.WIDE R114, R7, 0x2, R102 ;  /* 0x0000000207727825 */ /* 0x002fc600078e0266 */
[----:B------:R2:W3:Y:S04]  /*8ba0*/  LDG.E.U16 R179, [R108.64] ;  /* 0x000000046cb37981 */ /* 0x0004e8000c1e1500 */
[----:B------:R-:W3:Y:S04]  /*8bb0*/  LDL.64 R92, [R1+0x778] ;  /* 0x00077800015c7983 */ /* 0x000ee80000100a00 */
[----:B------:R1:W3:Y:S04]  /*8bc0*/  LDG.E.U16 R185, [R114.64] ;  /* 0x0000000472b97981 */ /* 0x0002e8000c1e1500 */
[----:B------:R3:W3:Y:S04]  /*8bd0*/  LDG.E.U16 R183, [R112.64] ;  /* 0x0000000470b77981 */ /* 0x0006e8000c1e1500 */
[----:B------:R-:W3:Y:S01]  /*8be0*/  LDL.64 R102, [R1+0x740] ;  /* 0x0007400001667983 */ /* 0x000ee20000100a00 */
[----:B----4-:R-:W-:-:S03]  /*8bf0*/  IMAD.WIDE R110, R7, 0x2, R58 ;  /* 0x00000002076e7825 */ /* 0x010fc600078e023a */
[----:B------:R-:W4:Y:S04]  /*8c00*/  LDL.64 R58, [R1+0x780] ;  /* 0x00078000013a7983 */ /* 0x000f280000100a00 */
[----:B------:R0:W4:Y:S01]  /*8c10*/  LDG.E.U16 R181, [R110.64] ;  /* 0x000000046eb57981 */ /* 0x000122000c1e1500 */
[----:B--2---:R-:W-:-:S03]  /*8c20*/  IMAD.WIDE R108, R7, 0x2, R90 ;  /* 0x00000002076c7825 */ /* 0x004fc600078e025a */
[----:B------:R-:W2:Y:S04]  /*8c30*/  LDL.64 R90, [R1+0x770] ;  /* 0x00077000015a7983 */ /* 0x000ea80000100a00 */
[----:B------:R0:W2:Y:S01]  /*8c40*/  LDG.E.U16 R108, [R108.64] ;  /* 0x000000046c6c7981 */ /* 0x0000a2000c1e1500 */
[----:B-1----:R-:W-:-:S03]  /*8c50*/  IMAD.WIDE R114, R7, 0x2, R42 ;  /* 0x0000000207727825 */ /* 0x002fc600078e022a */
[----:B------:R-:W2:Y:S01]  /*8c60*/  LDL.64 R42, [R1+0x758] ;  /* 0x00075800012a7983 */ /* 0x000ea20000100a00 */
[----:B0-----:R-:W-:-:S03]  /*8c70*/  IMAD.WIDE R116, R7, 0x2, R56 ;  /* 0x0000000207747825 */ /* 0x001fc600078e0238 */
[----:B------:R-:W2:Y:S04]  /*8c80*/  LDL.64 R56, [R1+0x768] ;  /* 0x0007680001387983 */ /* 0x000ea80000100a00 */
[----:B------:R0:W2:Y:S01]  /*8c90*/  LDG.E.U16 R109, [R116.64] ;  /* 0x00000004746d7981 */ /* 0x0000a2000c1e1500 */
[----:B------:R-:W-:-:S03]  /*8ca0*/  IMAD.WIDE R120, R7, 0x2, R54 ;  /* 0x0000000207787825 */ /* 0x000fc600078e0236 */
[----:B------:R-:W2:Y:S01]  /*8cb0*/  LDL.64 R54, [R1+0x738] ;  /* 0x0007380001367983 */ /* 0x000ea20000100a00 */
[----:B------:R-:W-:-:S03]  /*8cc0*/  IMAD.WIDE R110, R7, 0x2, R88 ;  /* 0x00000002076e7825 */ /* 0x000fc600078e0258 */
[----:B------:R-:W2:Y:S04]  /*8cd0*/  LDL.64 R88, [R1+0x760] ;  /* 0x0007600001587983 */ /* 0x000ea80000100a00 */
[----:B------:R1:W2:Y:S01]  /*8ce0*/  LDG.E.U16 R110, [R110.64] ;  /* 0x000000046e6e7981 */ /* 0x0002a2000c1e1500 */
[----:B---3--:R-:W-:-:S03]  /*8cf0*/  IMAD.WIDE R112, R7, 0x2, R100 ;  /* 0x0000000207707825 */ /* 0x008fc600078e0264 */
[----:B------:R-:W3:Y:S04]  /*8d00*/  LDL.64 R100, [R1+0x730] ;  /* 0x0007300001647983 */ /* 0x000ee80000100a00 */
[----:B------:R0:W3:Y:S04]  /*8d10*/  LDG.E.U16 R112, [R112.64] ;  /* 0x0000000470707981 */ /* 0x0000e8000c1e1500 */
[----:B-1----:R1:W3:Y:S01]  /*8d20*/  LDG.E.U16 R111, [R114.64] ;  /* 0x00000004726f7981 */ /* 0x0022e2000c1e1500 */
[----:B0-----:R-:W-:-:S03]  /*8d30*/  IMAD.WIDE R116, R7, 0x2, R76 ;  /* 0x0000000207747825 */ /* 0x001fc600078e024c */
[----:B------:R-:W3:Y:S04]  /*8d40*/  LDL.64 R76, [R1+0x720] ;  /* 0x00072000014c7983 */ /* 0x000ee80000100a00 */
[----:B------:R0:W3:Y:S01]  /*8d50*/  LDG.E.U16 R116, [R116.64] ;  /* 0x0000000474747981 */ /* 0x0000e2000c1e1500 */
[----:B-1----:R-:W-:-:S03]  /*8d60*/  IMAD.WIDE R114, R7, 0x2, R78 ;  /* 0x0000000207727825 */ /* 0x002fc600078e024e */
[----:B------:R-:W3:Y:S01]  /*8d70*/  LDL.64 R78, [R1+0x748] ;  /* 0x00074800014e7983 */ /* 0x000ee20000100a00 */
[----:B------:R-:W-:-:S03]  /*8d80*/  IMAD.WIDE R122, R7, 0x2, R94 ;  /* 0x00000002077a7825 */ /* 0x000fc600078e025e */
[----:B------:R-:W3:Y:S04]  /*8d90*/  LDL.64 R94, [R1+0x728] ;  /* 0x00072800015e7983 */ /* 0x000ee80000100a00 */
[----:B------:R1:W3:Y:S04]  /*8da0*/  LDG.E.U16 R113, [R122.64] ;  /* 0x000000047a717981 */ /* 0x0002e8000c1e1500 */
[----:B------:R0:W3:Y:S04]  /*8db0*/  LDG.E.U16 R114, [R114.64] ;  /* 0x0000000472727981 */ /* 0x0000e8000c1e1500 */
[----:B0-----:R0:W3:Y:S01]  /*8dc0*/  LDG.E.U16 R115, [R120.64] ;  /* 0x0000000478737981 */ /* 0x0010e2000c1e1500 */
[----:B----4-:R-:W-:-:S03]  /*8dd0*/  IMAD.WIDE R118, R7, 0x2, R58 ;  /* 0x0000000207767825 */ /* 0x010fc600078e023a */
[----:B------:R-:W4:Y:S04]  /*8de0*/  LDL.64 R58, [R1+0x718] ;  /* 0x00071800013a7983 */ /* 0x000f280000100a00 */
[----:B------:R0:W4:Y:S01]  /*8df0*/  LDG.E.U16 R117, [R118.64] ;  /* 0x0000000476757981 */ /* 0x000122000c1e1500 */
[----:B--2---:R-:W-:-:S03]  /*8e00*/  IMAD.WIDE R126, R7, 0x2, R90 ;  /* 0x00000002077e7825 */ /* 0x004fc600078e025a */
[----:B------:R-:W2:Y:S01]  /*8e10*/  LDL.64 R90, [R1+0x700] ;  /* 0x00070000015a7983 */ /* 0x000ea20000100a00 */
[----:B0-----:R-:W-:-:S03]  /*8e20*/  IMAD.WIDE R118, R7, 0x2, R92 ;  /* 0x0000000207767825 */ /* 0x001fc600078e025c */
[----:B------:R-:W2:Y:S04]  /*8e30*/  LDL.64 R92, [R1+0x708] ;  /* 0x00070800015c7983 */ /* 0x000ea80000100a00 */
[----:B------:R0:W2:Y:S01]  /*8e40*/  LDG.E.U16 R118, [R118.64] ;  /* 0x0000000476767981 */ /* 0x0000a2000c1e1500 */
[----:B-1----:R-:W-:-:S03]  /*8e50*/  IMAD.WIDE R122, R7, 0x2, R42 ;  /* 0x00000002077a7825 */ /* 0x002fc600078e022a */
[----:B------:R-:W2:Y:S01]  /*8e60*/  LDL.64 R42, [R1+0x6f8] ;  /* 0x0006f800012a7983 */ /* 0x000ea20000100a00 */
[----:B------:R-:W-:-:S03]  /*8e70*/  IMAD.WIDE R132, R7, 0x2, R128 ;  /* 0x0000000207847825 */ /* 0x000fc600078e0280 */
[----:B------:R1:W2:Y:S04]  /*8e80*/  LDG.E.U16 R122, [R122.64] ;  /* 0x000000047a7a7981 */ /* 0x0002a8000c1e1500 */
[----:B0-----:R0:W2:Y:S01]  /*8e90*/  LDG.E.U16 R119, [R126.64] ;  /* 0x000000047e777981 */ /* 0x0010a2000c1e1500 */
[----:B------:R-:W-:-:S03]  /*8ea0*/  IMAD.WIDE R120, R7, 0x2, R56 ;  /* 0x0000000207787825 */ /* 0x000fc600078e0238 */
[----:B------:R-:W2:Y:S04]  /*8eb0*/  LDL.64 R56, [R1+0x710] ;  /* 0x0007100001387983 */ /* 0x000ea80000100a00 */
[----:B------:R1:W2:Y:S01]  /*8ec0*/  LDG.E.U16 R120, [R120.64] ;  /* 0x0000000478787981 */ /* 0x0002a2000c1e1500 */
[----:B0-----:R-:W-:-:S03]  /*8ed0*/  IMAD.WIDE R126, R7, 0x2, R54 ;  /* 0x00000002077e7825 */ /* 0x001fc600078e0236 */
[----:B------:R-:W2:Y:S01]  /*8ee0*/  LDL.64 R54, [R1+0x6e8] ;  /* 0x0006e80001367983 */ /* 0x000ea20000100a00 */
[----:B------:R-:W-:-:S03]  /*8ef0*/  IMAD.WIDE R124, R7, 0x2, R88 ;  /* 0x00000002077c7825 */ /* 0x000fc600078e0258 */
[----:B------:R-:W2:Y:S04]  /*8f00*/  LDL.64 R88, [R1+0x2e8] ;  /* 0x0002e80001587983 */ /* 0x000ea80000100a00 */
[----:B-1----:R0:W2:Y:S01]  /*8f10*/  LDG.E.U16 R121, [R124.64] ;  /* 0x000000047c797981 */ /* 0x0020a2000c1e1500 */
[----:B------:R-:W-:-:S03]  /*8f20*/  IMAD.WIDE R130, R7, 0x2, R102 ;  /* 0x0000000207827825 */ /* 0x000fc600078e0266 */
[----:B------:R1:W2:Y:S01]  /*8f30*/  LDG.E.U16 R126, [R126.64] ;  /* 0x000000047e7e7981 */ /* 0x0002a2000c1e1500 */
[----:B---3--:R-:W-:-:S03]  /*8f40*/  IMAD.WIDE R128, R7, 0x2, R100 ;  /* 0x0000000207807825 */ /* 0x008fc600078e0264 */
[----:B------:R-:W3:Y:S04]  /*8f50*/  LDL.64 R100, [R1+0x6e0] ;  /* 0x0006e00001647983 */ /* 0x000ee80000100a00 */
[----:B------:R2:W3:Y:S01]  /*8f60*/  LDG.E.U16 R123, [R132.64] ;  /* 0x00000004847b7981 */ /* 0x0004e2000c1e1500 */
[----:B------:R-:W-:-:S03]  /*8f70*/  IMAD.WIDE R136, R7, 0x2, R76 ;  /* 0x0000000207887825 */ /* 0x000fc600078e024c */
[----:B-1----:R1:W3:Y:S04]  /*8f80*/  LDG.E.U16 R127, [R128.64] ;  /* 0x00000004807f7981 */ /* 0x0022e8000c1e1500 */
[----:B------:R-:W3:Y:S01]  /*8f90*/  LDL.64 R76, [R1+0x6d0] ;  /* 0x0006d000014c7983 */ /* 0x000ee20000100a00 */
[----:B0-----:R-:W-:-:S03]  /*8fa0*/  IMAD.WIDE R124, R7, 0x2, R78 ;  /* 0x00000002077c7825 */ /* 0x001fc600078e024e */
[----:B------:R-:W3:Y:S01]  /*8fb0*/  LDL.64 R78, [R1+0x6f0] ;  /* 0x0006f000014e7983 */ /* 0x000ee20000100a00 */
[----:B-1----:R-:W-:-:S03]  /*8fc0*/  IMAD.WIDE R128, R7, 0x2, R94 ;  /* 0x0000000207807825 */ /* 0x002fc600078e025e */
[----:B------:R0:W3:Y:S04]  /*8fd0*/  LDG.E.U16 R124, [R124.64] ;  /* 0x000000047c7c7981 */ /* 0x0000e8000c1e1500 */
[----:B------:R-:W3:Y:S04]  /*8fe0*/  LDL.64 R94, [R1+0x6d8] ;  /* 0x0006d800015e7983 */ /* 0x000ee80000100a00 */
[----:B------:R-:W3:Y:S04]  /*8ff0*/  LDL.64 R102, [R1+0x6a0] ;  /* 0x0006a00001667983 */ /* 0x000ee80000100a00 */
[----:B0-----:R4:W3:Y:S04]  /*9000*/  LDG.E.U16 R125, [R130.64] ;  /* 0x00000004827d7981 */ /* 0x0018e8000c1e1500 */
[----:B------:R0:W3:Y:S04]  /*9010*/  LDG.E.U16 R128, [R128.64] ;  /* 0x0000000480807981 */ /* 0x0000e8000c1e1500 */
[----:B0-----:R3:W3:Y:S01]  /*9020*/  LDG.E.U16 R129, [R136.64] ;  /* 0x0000000488817981 */ /* 0x0016e2000c1e1500 */
[----:B----4-:R-:W-:-:S03]  /*9030*/  IMAD.WIDE R130, R7, 0x2, R58 ;  /* 0x0000000207827825 */ /* 0x010fc600078e023a */
[----:B------:R-:W4:Y:S04]  /*9040*/  LDL.64 R58, [R1+0x6c8] ;  /* 0x0006c800013a7983 */ /* 0x000f280000100a00 */
[----:B------:R0:W4:Y:S01]  /*9050*/  LDG.E.U16 R130, [R130.64] ;  /* 0x0000000482827981 */ /* 0x000122000c1e1500 */
[----:B--2---:R-:W-:-:S03]  /*9060*/  IMAD.WIDE R140, R7, 0x2, R42 ;  /* 0x00000002078c7825 */ /* 0x004fc600078e022a */
[----:B------:R-:W2:Y:S01]  /*9070*/  LDL.64 R42, [R1+0x6a8] ;  /* 0x0006a800012a7983 */ /* 0x000ea20000100a00 */
[----:B------:R-:W-:-:S03]  /*9080*/  IMAD.WIDE R134, R7, 0x2, R56 ;  /* 0x0000000207867825 */ /* 0x000fc600078e0238 */
[----:B------:R-:W2:Y:S01]  /*9090*/  LDL.64 R56, [R1+0x6c0] ;  /* 0x0006c00001387983 */ /* 0x000ea20000100a00 */
[----:B------:R-:W-:-:S03]  /*90a0*/  IMAD.WIDE R138, R7, 0x2, R54 ;  /* 0x00000002078a7825 */ /* 0x000fc600078e0236 */
[----:B0-----:R0:W2:Y:S04]  /*90b0*/  LDG.E.U16 R131, [R134.64] ;  /* 0x0000000486837981 */ /* 0x0010a8000c1e1500 */
[----:B------:R-:W2:Y:S01]  /*90c0*/  LDL.64 R54, [R1+0x678] ;  /* 0x0006780001367983 */ /* 0x000ea20000100a00 */
[----:B------:R-:W-:-:S03]  /*90d0*/  IMAD.WIDE R132, R7, 0x2, R92 ;  /* 0x0000000207847825 */ /* 0x000fc600078e025c */
[----:B------:R-:W2:Y:S01]  /*90e0*/  LDL.64 R92, [R1+0x698] ;  /* 0x00069800015c7983 */ /* 0x000ea20000100a00 */
[----:B------:R-:W-:-:S03]  /*90f0*/  IMAD.WIDE R142, R7, 0x2, R90 ;  /* 0x00000002078e7825 */ /* 0x000fc600078e025a */
[----:B------:R-:W2:Y:S01]  /*9100*/  LDL.64 R90, [R1+0x690] ;  /* 0x00069000015a7983 */ /* 0x000ea20000100a00 */
[----:B0-----:R-:W-:-:S03]  /*9110*/  IMAD.WIDE R134, R7, 0x2, R88 ;  /* 0x0000000207867825 */ /* 0x001fc600078e0258 */
[----:B------:R-:W2:Y:S01]  /*9120*/  LDL.64 R88, [R1+0x688] ;  /* 0x0006880001587983 */ /* 0x000ea20000100a00 */
[----:B------:R-:W-:-:S03]  /*9130*/  IMAD.WIDE R152, R7, 0x2, R150 ;  /* 0x0000000207987825 */ /* 0x000fc600078e0296 */
[----:B------:R0:W2:Y:S04]  /*9140*/  LDG.E.U16 R134, [R134.64] ;  /* 0x0000000486867981 */ /* 0x0000a8000c1e1500 */
[----:B------:R1:W2:Y:S04]  /*9150*/  LDG.E.U16 R132, [R132.64] ;  /* 0x0000000484847981 */ /* 0x0002a8000c1e1500 */
[----:B0-----:R0:W2:Y:S01]  /*9160*/  LDG.E.U16 R135, [R140.64] ;  /* 0x000000048c877981 */ /* 0x0010a2000c1e1500 */
[----:B---3--:R-:W-:-:S03]  /*9170*/  IMAD.WIDE R136, R7, 0x2, R78 ;  /* 0x0000000207887825 */ /* 0x008fc600078e024e */
[----:B------:R-:W3:Y:S04]  /*9180*/  LDL.64 R78, [R1+0x680] ;  /* 0x00068000014e7983 */ /* 0x000ee80000100a00 */
[----:B------:R1:W3:Y:S01]  /*9190*/  LDG.E.U16 R136, [R136.64] ;  /* 0x0000000488887981 */ /* 0x0002e2000c1e1500 */
[----:B------:R-:W-:-:S03]  /*91a0*/  IMAD.WIDE R146, R7, 0x2, R94 ;  /* 0x0000000207927825 */ /* 0x000fc600078e025e */
[----:B------:R-:W3:Y:S01]  /*91b0*/  LDL.64 R94, [R1+0x640] ;  /* 0x00064000015e7983 */ /* 0x000ee20000100a00 */
[----:B0-----:R-:W-:-:S03]  /*91c0*/  IMAD.WIDE R140, R7, 0x2, R76 ;  /* 0x00000002078c7825 */ /* 0x001fc600078e024c */
[----:B------:R-:W3:Y:S04]  /*91d0*/  LDL.64 R76, [R1+0x600] ;  /* 0x00060000014c7983 */ /* 0x000ee80000100a00 */
[----:B-1----:R0:W3:Y:S04]  /*91e0*/  LDG.E.U16 R137, [R138.64] ;  /* 0x000000048a897981 */ /* 0x0020e8000c1e1500 */
[----:B------:R1:W3:Y:S04]  /*91f0*/  LDG.E.U16 R133, [R142.64] ;  /* 0x000000048e857981 */ /* 0x0002e8000c1e1500 */
[----:B------:R1:W3:Y:S01]  /*9200*/  LDG.E.U16 R140, [R140.64] ;  /* 0x000000048c8c7981 */ /* 0x0002e2000c1e1500 */
[----:B0-----:R-:W-:-:S03]  /*9210*/  IMAD.WIDE R138, R7, 0x2, R100 ;  /* 0x00000002078a7825 */ /* 0x001fc600078e0264 */
[----:B------:R-:W3:Y:S04]  /*9220*/  LDL.64 R100, [R1+0x670] ;  /* 0x0006700001647983 */ /* 0x000ee80000100a00 */
[----:B------:R0:W3:Y:S04]  /*9230*/  LDG.E.U16 R138, [R138.64] ;  /* 0x000000048a8a7981 */ /* 0x0000e8000c1e1500 */
[----:B0-----:R0:W3:Y:S01]  /*9240*/  LDG.E.U16 R139, [R146.64] ;  /* 0x00000004928b7981 */ /* 0x0010e2000c1e1500 */
[----:B----4-:R-:W-:-:S03]  /*9250*/  IMAD.WIDE R144, R7, 0x2, R58 ;  /* 0x0000000207907825 */ /* 0x010fc600078e023a */
[----:B------:R-:W4:Y:S01]  /*9260*/  LDL.64 R58, [R1+0x5c0] ;  /* 0x0005c000013a7983 */ /* 0x000f220000100a00 */
[----:B--2---:R-:W-:-:S03]  /*9270*/  IMAD.WIDE R150, R7, 0x2, R42 ;  /* 0x0000000207967825 */ /* 0x004fc600078e022a */
[----:B-1----:R1:W2:Y:S04]  /*9280*/  LDG.E.U16 R141, [R144.64] ;  /* 0x00000004908d7981 */ /* 0x0022a8000c1e1500 */
[----:B------:R-:W2:Y:S01]  /*9290*/  LDL.64 R42, [R1+0x540] ;  /* 0x00054000012a7983 */ /* 0x000ea20000100a00 */
[----:B------:R-:W-:-:S03]  /*92a0*/  IMAD.WIDE R142, R7, 0x2, R56 ;  /* 0x00000002078e7825 */ /* 0x000fc600078e0238 */
[----:B------:R-:W2:Y:S01]  /*92b0*/  LDL.64 R56, [R1+0x580] ;  /* 0x0005800001387983 */ /* 0x000ea20000100a00 */
[----:B------:R-:W-:-:S03]  /*92c0*/  IMAD.WIDE R154, R7, 0x2, R54 ;  /* 0x00000002079a7825 */ /* 0x000fc600078e0236 */
[----:B------:R3:W2:Y:S04]  /*92d0*/  LDG.E.U16 R142, [R142.64] ;  /* 0x000000048e8e7981 */ /* 0x0006a8000c1e1500 */
[----:B------:R-:W2:Y:S01]  /*92e0*/  LDL.64 R54, [R1+0x538] ;  /* 0x0005380001367983 */ /* 0x000ea20000100a00 */
[----:B0-----:R-:W-:-:S03]  /*92f0*/  IMAD.WIDE R146, R7, 0x2, R102 ;  /* 0x0000000207927825 */ /* 0x001fc600078e0266 */
[----:B------:R-:W2:Y:S01]  /*9300*/  LDL.64 R102, [R1+0x530] ;  /* 0x0005300001667983 */ /* 0x000ea20000100a00 */
[----:B-1----:R-:W-:-:S03]  /*9310*/  IMAD.WIDE R144, R7, 0x2, R148 ;  /* 0x0000000207907825 */ /* 0x002fc600078e0294 */
[----:B------:R0:W2:Y:S01]  /*9320*/  LDG.E.U16 R146, [R146.64] ;  /* 0x0000000492927981 */ /* 0x0000a2000c1e1500 */
[----:B------:R-:W-:-:S03]  /*9330*/  IMAD.WIDE R148, R7, 0x2, R92 ;  /* 0x0000000207947825 */ /* 0x000fc600078e025c */
[----:B------:R1:W2:Y:S01]  /*9340*/  LDG.E.U16 R144, [R144.64] ;  /* 0x0000000490907981 */ /* 0x0002a2000c1e1500 */
[----:B------:R-:W-:-:S03]  /*9350*/  IMAD.WIDE R156, R7, 0x2, R88 ;  /* 0x00000002079c7825 */ /* 0x000fc600078e0258 */
[----:B------:R-:W2:Y:S04]  /*9360*/  LDL.64 R92, [R1+0x638] ;  /* 0x00063800015c7983 */ /* 0x000ea80000100a00 */
[----:B0-----:R0:W2:Y:S04]  /*9370*/  LDG.E.U16 R147, [R148.64] ;  /* 0x0000000494937981 */ /* 0x0010a8000c1e1500 */
[----:B-1----:R3:W2:Y:S04]  /*9380*/  LDG.E.U16 R145, [R150.64] ;  /* 0x0000000496917981 */ /* 0x0026a8000c1e1500 */
[----:B------:R-:W2:Y:S01]  /*9390*/  LDL.64 R88, [R1+0x5b8] ;  /* 0x0005b80001587983 */ /* 0x000ea20000100a00 */
[----:B0-----:R-:W-:-:S03]  /*93a0*/  IMAD.WIDE R148, R7, 0x2, R90 ;  /* 0x0000000207947825 */ /* 0x001fc600078e025a */
[----:B------:R-:W2:Y:S01]  /*93b0*/  LDL.64 R90, [R1+0x5f8] ;  /* 0x0005f800015a7983 */ /* 0x000ea20000100a00 */
[----:B---3--:R-:W-:-:S03]  /*93c0*/  IMAD.WIDE R150, R7, 0x2, R78 ;  /* 0x0000000207967825 */ /* 0x008fc600078e024e */
[----:B------:R-:W3:Y:S04]  /*93d0*/  LDL.64 R78, [R1+0x578] ;  /* 0x00057800014e7983 */ /* 0x000ee80000100a00 */
[----:B------:R0:W3:Y:S01]  /*93e0*/  LDG.E.U16 R143, [R152.64] ;  /* 0x00000004988f7981 */ /* 0x0000e2000c1e1500 */
[----:B------:R-:W-:-:S03]  /*93f0*/  IMAD.WIDE R162, R7, 0x2, R94 ;  /* 0x0000000207a27825 */ /* 0x000fc600078e025e */
[----:B------:R1:W3:Y:S04]  /*9400*/  LDG.E.U16 R150, [R150.64] ;  /* 0x0000000496967981 */ /* 0x0002e8000c1e1500 */
[----:B------:R1:W3:Y:S04]  /*9410*/  LDG.E.U16 R148, [R148.64] ;  /* 0x0000000494947981 */ /* 0x0002e8000c1e1500 */
[----:B------:R-:W3:Y:S01]  /*9420*/  LDL.64 R94, [R1+0x628] ;  /* 0x00062800015e7983 */ /* 0x000ee20000100a00 */
[----:B0-----:R-:W-:-:S03]  /*9430*/  IMAD.WIDE R152, R7, 0x2, R100 ;  /* 0x0000000207987825 */ /* 0x001fc600078e0264 */
[----:B-1----:R0:W3:Y:S04]  /*9440*/  LDG.E.U16 R151, [R154.64] ;  /* 0x000000049a977981 */ /* 0x0020e8000c1e1500 */
[----:B------:R1:W3:Y:S04]  /*9450*/  LDG.E.U16 R152, [R152.64] ;  /* 0x0000000498987981 */ /* 0x0002e8000c1e1500 */
[----:B------:R2:W3:Y:S01]  /*9460*/  LDG.E.U16 R149, [R156.64] ;  /* 0x000000049c957981 */ /* 0x0004e2000c1e1500 */
[----:B0-----:R-:W-:-:S03]  /*9470*/  IMAD.WIDE R154, R7, 0x2, R76 ;  /* 0x00000002079a7825 */ /* 0x001fc600078e024c */
[----:B------:R-:W3:Y:S04]  /*9480*/  LDL.64 R76, [R1+0x570] ;  /* 0x00057000014c7983 */ /* 0x000ee80000100a00 */
[----:B-1----:R0:W3:Y:S04]  /*9490*/  LDG.E.U16 R153, [R162.64] ;  /* 0x00000004a2997981 */ /* 0x0020e8000c1e1500 */
[----:B------:R1:W3:Y:S04]  /*94a0*/  LDG.E.U16 R154, [R154.64] ;  /* 0x000000049a9a7981 */ /* 0x0002e8000c1e1500 */
[----:B------:R-:W3:Y:S01]  /*94b0*/  LDL.64 R100, [R1+0x668] ;  /* 0x0006680001647983 */ /* 0x000ee20000100a00 */
[----:B----4-:R-:W-:-:S03]  /*94c0*/  IMAD.WIDE R160, R7, 0x2, R58 ;  /* 0x0000000207a07825 */ /* 0x010fc600078e023a */
[----:B------:R-:W4:Y:S04]  /*94d0*/  LDL.64 R58, [R1+0x5e8] ;  /* 0x0005e800013a7983 */ /* 0x000f280000100a00 */
[----:B-1----:R1:W4:Y:S01]  /*94e0*/  LDG.E.U16 R155, [R160.64] ;  /* 0x00000004a09b7981 */ /* 0x002322000c1e1500 */
[----:B--2---:R-:W-:-:S03]  /*94f0*/  IMAD.WIDE R158, R7, 0x2, R42 ;  /* 0x00000002079e7825 */ /* 0x004fc600078e022a */
[----:B------:R-:W2:Y:S01]  /*9500*/  LDL.64 R42, [R1+0x568] ;  /* 0x00056800012a7983 */ /* 0x000ea20000100a00 */
[----:B------:R-:W-:-:S03]  /*9510*/  IMAD.WIDE R156, R7, 0x2, R56 ;  /* 0x00000002079c7825 */ /* 0x000fc600078e0238 */
[----:B------:R-:W2:Y:S04]  /*9520*/  LDL.64 R56, [R1+0x5a8] ;  /* 0x0005a80001387983 */ /* 0x000ea80000100a00 */
[----:B------:R1:W2:Y:S01]  /*9530*/  LDG.E.U16 R156, [R156.64] ;  /* 0x000000049c9c7981 */ /* 0x0002a2000c1e1500 */
[----:B0-----:R-:W-:-:S03]  /*9540*/  IMAD.WIDE R162, R7, 0x2, R54 ;  /* 0x0000000207a27825 */ /* 0x001fc600078e0236 */
[----:B------:R-:W2:Y:S04]  /*9550*/  LDL.64 R54, [R1+0x620] ;  /* 0x0006200001367983 */ /* 0x000ea80000100a00 */
[----:B-1----:R0:W2:Y:S04]  /*9560*/  LDG.E.U16 R157, [R158.64] ;  /* 0x000000049e9d7981 */ /* 0x0020a8000c1e1500 */
[----:B------:R1:W2:Y:S01]  /*9570*/  LDG.E.U16 R172, [R162.64] ;  /* 0x00000004a2ac7981 */ /* 0x0002a2000c1e1500 */
[----:B0-----:R-:W-:-:S03]  /*9580*/  IMAD.WIDE R158, R7, 0x2, R92 ;  /* 0x00000002079e7825 */ /* 0x001fc600078e025c */
[----:B------:R-:W2:Y:S04]  /*9590*/  LDL.64 R92, [R1+0x528] ;  /* 0x00052800015c7983 */ /* 0x000ea80000100a00 */
[----:B------:R0:W2:Y:S01]  /*95a0*/  LDG.E.U16 R158, [R158.64] ;  /* 0x000000049e9e7981 */ /* 0x0000a2000c1e1500 */
[----:B------:R-:W-:-:S03]  /*95b0*/  IMAD.WIDE R160, R7, 0x2, R88 ;  /* 0x0000000207a07825 */ /* 0x000fc600078e0258 */
[----:B------:R-:W2:Y:S01]  /*95c0*/  LDL.64 R88, [R1+0x5e0] ;  /* 0x0005e00001587983 */ /* 0x000ea20000100a00 */
[----:B------:R-:W-:-:S03]  /*95d0*/  IMAD.WIDE R166, R7, 0x2, R90 ;  /* 0x0000000207a67825 */ /* 0x000fc600078e025a */
[----:B------:R3:W2:Y:S02]  /*95e0*/  LDG.E.U16 R160, [R160.64] ;  /* 0x00000004a0a07981 */ /* 0x0006a4000c1e1500 */
[C---:B---3--:R-:W-:Y:S02]  /*95f0*/  IMAD.WIDE R164, R7.reuse, 0x2, R78 ;  /* 0x0000000207a47825 */ /* 0x048fe400078e024e */
[----:B0-----:R0:W3:Y:S02]  /*9600*/  LDG.E.U16 R159, [R166.64] ;  /* 0x00000004a69f7981 */ /* 0x0010e4000c1e1500 */
[C---:B-1----:R-:W-:Y:S02]  /*9610*/  IMAD.WIDE R162, R7.reuse, 0x2, R174 ;  /* 0x0000000207a27825 */ /* 0x042fe400078e02ae */
[----:B------:R-:W3:Y:S04]  /*9620*/  LDL.64 R90, [R1+0x660] ;  /* 0x00066000015a7983 */ /* 0x000ee80000100a00 */
[----:B------:R1:W3:Y:S01]  /*9630*/  LDG.E.U16 R161, [R164.64] ;  /* 0x00000004a4a17981 */ /* 0x0002e2000c1e1500 */
[----:B0-----:R-:W-:-:S03]  /*9640*/  IMAD.WIDE R166, R7, 0x2, R168 ;  /* 0x0000000207a67825 */ /* 0x001fc600078e02a8 */
[----:B------:R-:W3:Y:S04]  /*9650*/  LDL.64 R78, [R1+0x5a0] ;  /* 0x0005a000014e7983 */ /* 0x000ee80000100a00 */
[----:B------:R4:W3:Y:S01]  /*9660*/  LDG.E.U16 R175, [R166.64] ;  /* 0x00000004a6af7981 */ /* 0x0008e2000c1e1500 */
[----:B-1----:R-:W-:-:S03]  /*9670*/  IMAD.WIDE R164, R7, 0x2, R170 ;  /* 0x0000000207a47825 */ /* 0x002fc600078e02aa */
[----:B------:R0:W3:Y:S01]  /*9680*/  LDG.E.U16 R173, [R162.64] ;  /* 0x00000004a2ad7981 */ /* 0x0000e2000c1e1500 */
[----:B------:R-:W-:-:S03]  /*9690*/  IMAD.WIDE R170, R7, 0x2, R102 ;  /* 0x0000000207aa7825 */ /* 0x000fc600078e0266 */
[----:B------:R1:W3:Y:S04]  /*96a0*/  LDG.E.U16 R174, [R164.64] ;  /* 0x00000004a4ae7981 */ /* 0x0002e8000c1e1500 */
[----:B------:R2:W3:Y:S01]  /*96b0*/  LDG.E.U16 R177, [R170.64] ;  /* 0x00000004aab17981 */ /* 0x0004e2000c1e1500 */
[----:B------:R-:W-:-:S03]  /*96c0*/  IMAD.WIDE R168, R7, 0x2, R76 ;  /* 0x0000000207a87825 */ /* 0x000fc600078e024c */
[----:B------:R-:W3:Y:S04]  /*96d0*/  LDL.64 R76, [R1+0x560] ;  /* 0x00056000014c7983 */ /* 0x000ee80000100a00 */
[----:B------:R0:W3:Y:S04]  /*96e0*/  LDG.E.U16 R176, [R168.64] ;  /* 0x00000004a8b07981 */ /* 0x0000e8000c1e1500 */
[----:B------:R-:W3:Y:S01]  /*96f0*/  LDL.64 R102, [R1+0x650] ;  /* 0x0006500001667983 */ /* 0x000ee20000100a00 */
[----:B----4-:R-:W-:-:S03]  /*9700*/  IMAD.WIDE R166, R7, 0x2, R58 ;  /* 0x0000000207a67825 */ /* 0x010fc600078e023a */
[----:B------:R-:W4:Y:S04]  /*9710*/  LDL.64 R58, [R1+0x520] ;  /* 0x00052000013a7983 */ /* 0x000f280000100a00 */
[----:B------:R0:W4:Y:S01]  /*9720*/  LDG.E.U16 R182, [R166.64] ;  /* 0x00000004a6b67981 */ /* 0x000122000c1e1500 */
[----:B--2---:R-:W-:-:S03]  /*9730*/  IMAD.WIDE R170, R7, 0x2, R42 ;  /* 0x0000000207aa7825 */ /* 0x004fc600078e022a */
[----:B------:R-:W2:Y:S01]  /*9740*/  LDL.64 R42, [R1+0x618] ;  /* 0x00061800012a7983 */ /* 0x000ea20000100a00 */
[----:B-1----:R-:W-:-:S03]  /*9750*/  IMAD.WIDE R164, R7, 0x2, R94 ;  /* 0x0000000207a47825 */ /* 0x002fc600078e025e */
[----:B------:R1:W2:Y:S01]  /*9760*/  LDG.E.U16 R186, [R170.64] ;  /* 0x00000004aaba7981 */ /* 0x0002a2000c1e1500 */
[----:B0-----:R-:W-:-:S03]  /*9770*/  IMAD.WIDE R168, R7, 0x2, R56 ;  /* 0x0000000207a87825 */ /* 0x001fc600078e0238 */
[----:B------:R3:W2:Y:S04]  /*9780*/  LDG.E.U16 R180, [R164.64] ;  /* 0x00000004a4b47981 */ /* 0x0006a8000c1e1500 */
[----:B------:R-:W2:Y:S01]  /*9790*/  LDL.64 R56, [R1+0x658] ;  /* 0x0006580001387983 */ /* 0x000ea20000100a00 */
[----:B------:R-:W-:-:S03]  /*97a0*/  IMAD.WIDE R162, R7, 0x2, R100 ;  /* 0x0000000207a27825 */ /* 0x000fc600078e0264 */
[----:B------:R0:W2:Y:S04]  /*97b0*/  LDG.E.U16 R184, [R168.64] ;  /* 0x00000004a8b87981 */ /* 0x0000a8000c1e1500 */
[----:B------:R-:W2:Y:S01]  /*97c0*/  LDL.64 R100, [R1+0x610] ;  /* 0x0006100001647983 */ /* 0x000ea20000100a00 */
[----:B------:R-:W-:-:S03]  /*97d0*/  IMAD.WIDE R166, R7, 0x2, R54 ;  /* 0x0000000207a67825 */ /* 0x000fc600078e0236 */
[----:B------:R-:W2:Y:S04]  /*97e0*/  LDL.64 R54, [R1+0x5d8] ;  /* 0x0005d80001367983 */ /* 0x000ea80000100a00 */
[----:B------:R0:W2:Y:S04]  /*97f0*/  LDG.E.U16 R178, [R162.64] ;  /* 0x00000004a2b27981 */ /* 0x0000a8000c1e1500 */
[----:B------:R-:W2:Y:S04]  /*9800*/  LDL.64 R94, [R1+0x5d0] ;  /* 0x0005d000015e7983 */ /* 0x000ea80000100a00 */
[----:B------:R1:W2:Y:S01]  /*9810*/  LDG.E.U16 R192, [R166.64] ;  /* 0x00000004a6c07981 */ /* 0x0002a2000c1e1500 */
[----:B0-----:R-:W-:-:S03]  /*9820*/  IMAD.WIDE R162, R7, 0x2, R92 ;  /* 0x0000000207a27825 */ /* 0x001fc600078e025c */
[----:B------:R-:W2:Y:S04]  /*9830*/  LDL.64 R92, [R1+0x590] ;  /* 0x00059000015c7983 */ /* 0x000ea80000100a00 */
[----:B------:R0:W2:Y:S01]  /*9840*/  LDG.E.U16 R188, [R162.64] ;  /* 0x00000004a2bc7981 */ /* 0x0000a2000c1e1500 */
[----:B------:R-:W-:-:S03]  /*9850*/  IMAD.WIDE R168, R7, 0x2, R88 ;  /* 0x0000000207a87825 */ /* 0x000fc600078e0258 */
[----:B------:R-:W2:Y:S04]  /*9860*/  LDL.64 R88, [R1+0x510] ;  /* 0x0005100001587983 */ /* 0x000ea80000100a00 */
[----:B------:R2:W2:Y:S01]  /*9870*/  LDG.E.U16 R194, [R168.64] ;  /* 0x00000004a8c27981 */ /* 0x0004a2000c1e1500 */
[----:B---3--:R-:W-:-:S03]  /*9880*/  IMAD.WIDE R164, R7, 0x2, R90 ;  /* 0x0000000207a47825 */ /* 0x008fc600078e025a */
[----:B------:R-:W3:Y:S04]  /*9890*/  LDL.64 R90, [R1+0x550] ;  /* 0x00055000015a7983 */ /* 0x000ee80000100a00 */
[----:B------:R4:W3:Y:S01]  /*98a0*/  LDG.E.U16 R190, [R164.64] ;  /* 0x00000004a4be7981 */ /* 0x0008e2000c1e1500 */
[----:B-1----:R-:W-:-:S03]  /*98b0*/  IMAD.WIDE R170, R7, 0x2, R78 ;  /* 0x0000000207aa7825 */ /* 0x002fc600078e024e */
[----:B------:R-:W3:Y:S04]  /*98c0*/  LDL.64 R78, [R1+0x648] ;  /* 0x00064800014e7983 */ /* 0x000ee80000100a00 */
[----:B------:R1:W3:Y:S01]  /*98d0*/  LDG.E.U16 R195, [R170.64] ;  /* 0x00000004aac37981 */ /* 0x0002e2000c1e1500 */
[----:B0-----:R-:W-:-:S03]  /*98e0*/  IMAD.WIDE R162, R7, 0x2, R76 ;  /* 0x0000000207a27825 */ /* 0x001fc600078e024c */
[----:B------:R-:W3:Y:S04]  /*98f0*/  LDL.64 R76, [R1+0x608] ;  /* 0x00060800014c7983 */ /* 0x000ee80000100a00 */
[----:B------:R0:W3:Y:S02]  /*9900*/  LDG.E.U16 R196, [R162.64] ;  /* 0x00000004a2c47981 */ /* 0x0000e4000c1e1500 */
[----:B0-----:R-:W-:-:S05]  /*9910*/  IMAD.WIDE R162, R7, 0x2, R242 ;  /* 0x0000000207a27825 */ /* 0x001fca00078e02f2 */
[----:B------:R0:W3:Y:S01]  /*9920*/  LDG.E.U16 R204, [R162.64] ;  /* 0x00000004a2cc7981 */ /* 0x0000e2000c1e1500 */
[----:B----4-:R-:W-:-:S03]  /*9930*/  IMAD.WIDE R164, R7, 0x2, R58 ;  /* 0x0000000207a47825 */ /* 0x010fc600078e023a */
[----:B------:R-:W4:Y:S04]  /*9940*/  LDL.64 R58, [R1+0x5c8] ;  /* 0x0005c800013a7983 */ /* 0x000f280000100a00 */
[----:B------:R0:W4:Y:S01]  /*9950*/  LDG.E.U16 R197, [R164.64] ;  /* 0x00000004a4c57981 */ /* 0x000122000c1e1500 */
[----:B--2---:R-:W-:-:S03]  /*9960*/  IMAD.WIDE R168, R7, 0x2, R42 ;  /* 0x0000000207a87825 */ /* 0x004fc600078e022a */
[----:B------:R-:W2:Y:S01]  /*9970*/  LDL.64 R42, [R1+0x588] ;  /* 0x00058800012a7983 */ /* 0x000ea20000100a00 */
[----:B------:R-:W-:-:S03]  /*9980*/  IMAD.WIDE R166, R7, 0x2, R56 ;  /* 0x0000000207a67825 */ /* 0x000fc600078e0238 */
[----:B------:R0:W2:Y:S04]  /*9990*/  LDG.E.U16 R200, [R168.64] ;  /* 0x00000004a8c87981 */ /* 0x0000a8000c1e1500 */
[----:B------:R-:W2:Y:S01]  /*99a0*/  LDL.64 R56, [R1+0x548] ;  /* 0x0005480001387983 */ /* 0x000ea20000100a00 */
[----:B-1----:R-:W-:-:S03]  /*99b0*/  IMAD.WIDE R170, R7, 0x2, R54 ;  /* 0x0000000207aa7825 */ /* 0x002fc600078e0236 */
[----:B------:R1:W2:Y:S04]  /*99c0*/  LDG.E.U16 R198, [R166.64] ;  /* 0x00000004a6c67981 */ /* 0x0002a8000c1e1500 */
[----:B------:R-:W2:Y:S01]  /*99d0*/  LDL.64 R54, [R1+0x2e0] ;  /* 0x0002e00001367983 */ /* 0x000ea20000100a00 */
[----:B0-----:R-:W-:-:S03]  /*99e0*/  IMAD.WIDE R164, R7, 0x2, R240 ;  /* 0x0000000207a47825 */ /* 0x001fc600078e02f0 */
[----:B------:R0:W2:Y:S01]  /*99f0*/  LDG.E.U16 R202, [R170.64] ;  /* 0x00000004aaca7981 */ /* 0x0000a2000c1e1500 */
[----:B-1----:R-:W-:-:S03]  /*9a00*/  IMAD.WIDE R166, R7, 0x2, R228 ;  /* 0x0000000207a67825 */ /* 0x002fc600078e02e4 */
[----:B------:R1:W2:Y:S04]  /*9a10*/  LDG.E.U16 R206, [R164.64] ;  /* 0x00000004a4ce7981 */ /* 0x0002a8000c1e1500 */
[----:B------:R3:W2:Y:S01]  /*9a20*/  LDG.E.U16 R208, [R166.64] ;  /* 0x00000004a6d07981 */ /* 0x0006a2000c1e1500 */
[----:B------:R-:W-:-:S04]  /*9a30*/  IMAD.WIDE R168, R7, 0x2, R102 ;  /* 0x0000000207a87825 */ /* 0x000fc800078e0266 */
[C---:B0-----:R-:W-:Y:S01]  /*9a40*/  IMAD.WIDE R170, R7.reuse, 0x2, R100 ;  /* 0x0000000207aa7825 */ /* 0x041fe200078e0264 */
[----:B------:R0:W2:Y:S03]  /*9a50*/  LDG.E.U16 R210, [R168.64] ;  /* 0x00000004a8d27981 */ /* 0x0000a6000c1e1500 */
[C---:B------:R-:W-:Y:S01]  /*9a60*/  IMAD.WIDE R162, R7.reuse, 0x2, R94 ;  /* 0x0000000207a27825 */ /* 0x040fe200078e025e */
[----:B------:R3:W2:Y:S03]  /*9a70*/  LDG.E.U16 R212, [R170.64] ;  /* 0x00000004aad47981 */ /* 0x0006a6000c1e1500 */
[C---:B-1----:R-:W-:Y:S01]  /*9a80*/  IMAD.WIDE R164, R7.reuse, 0x2, R92 ;  /* 0x0000000207a47825 */ /* 0x042fe200078e025c */
[----:B------:R1:W2:Y:S03]  /*9a90*/  LDG.E.U16 R214, [R162.64] ;  /* 0x00000004a2d67981 */ /* 0x0002a6000c1e1500 */
[C---:B0-----:R-:W-:Y:S01]  /*9aa0*/  IMAD.WIDE R168, R7.reuse, 0x2, R88 ;  /* 0x0000000207a87825 */ /* 0x041fe200078e0258 */
[----:B------:R4:W2:Y:S03]  /*9ab0*/  LDG.E.U16 R216, [R164.64] ;  /* 0x00000004a4d87981 */ /* 0x0008a6000c1e1500 */
[C---:B---3--:R-:W-:Y:S01]  /*9ac0*/  IMAD.WIDE R166, R7.reuse, 0x2, R90 ;  /* 0x0000000207a67825 */ /* 0x048fe200078e025a */
[----:B------:R0:W3:Y:S04]  /*9ad0*/  LDG.E.U16 R220, [R168.64] ;  /* 0x00000004a8dc7981 */ /* 0x0000e8000c1e1500 */
[----:B------:R2:W3:Y:S01]  /*9ae0*/  LDG.E.U16 R218, [R166.64] ;  /* 0x00000004a6da7981 */ /* 0x0004e2000c1e1500 */
[----:B------:R-:W-:-:S05]  /*9af0*/  IMAD.WIDE R170, R7, 0x2, R78 ;  /* 0x0000000207aa7825 */ /* 0x000fca00078e024e */
[----:B------:R0:W3:Y:S01]  /*9b00*/  LDG.E.U16 R222, [R170.64] ;  /* 0x00000004aade7981 */ /* 0x0000e2000c1e1500 */
[----:B-1----:R-:W-:-:S06]  /*9b10*/  IMAD.WIDE R162, R7, 0x2, R76 ;  /* 0x0000000207a27825 */ /* 0x002fcc00078e024c */
[----:B------:R-:W3:Y:S04]  /*9b20*/  LDG.E.U16 R162, [R162.64] ;  /* 0x00000004a2a27981 */ /* 0x000ee8000c1e1500 */
[----:B------:R-:W-:Y:S01]  /*9b30*/  STL [R1+0xa0c], R7 ;  /* 0x000a0c0701007387 */ /* 0x000fe20000100800 */
[----:B----4-:R-:W-:-:S06]  /*9b40*/  IMAD.WIDE R164, R7, 0x2, R58 ;  /* 0x0000000207a47825 */ /* 0x010fcc00078e023a */
[----:B------:R-:W4:Y:S01]  /*9b50*/  LDG.E.U16 R164, [R164.64] ;  /* 0x00000004a4a47981 */ /* 0x000f22000c1e1500 */
[----:B--2---:R-:W-:-:S03]  /*9b60*/  IMAD.WIDE R166, R7, 0x2, R42 ;  /* 0x0000000207a67825 */ /* 0x004fc600078e022a */
[----:B------:R-:W1:Y:S04]  /*9b70*/  S2R R43, SR_TID.X ;  /* 0x00000000002b7919 */ /* 0x000e680000002100 */
[----:B------:R-:W3:Y:S01]  /*9b80*/  LDG.E.U16 R166, [R166.64] ;  /* 0x00000004a6a67981 */ /* 0x000ee2000c1e1500 */
[----:B0-----:R-:W-:-:S06]  /*9b90*/  IMAD.WIDE R168, R7, 0x2, R56 ;  /* 0x0000000207a87825 */ /* 0x001fcc00078e0238 */
[----:B------:R-:W3:Y:S01]  /*9ba0*/  LDG.E.U16 R168, [R168.64] ;  /* 0x00000004a8a87981 */ /* 0x000ee2000c1e1500 */
[----:B------:R-:W-:-:S06]  /*9bb0*/  IMAD.WIDE R170, R7, 0x2, R54 ;  /* 0x0000000207aa7825 */ /* 0x000fcc00078e0236 */
[----:B------:R-:W3:Y:S01]  /*9bc0*/  LDG.E.U16 R170, [R170.64] ;  /* 0x00000004aaaa7981 */ /* 0x000ee2000c1e1500 */
[----:B-1----:R-:W-:-:S05]  /*9bd0*/  LOP3.LUT R42, R43, 0xff, RZ, 0xc0, !PT ;  /* 0x000000ff2b2a7812 */ /* 0x002fca00078ec0ff */
[----:B------:R-:W-:Y:S01]  /*9be0*/  IMAD.SHL.U32 R0, R42, 0x2, RZ ;  /* 0x000000022a007824 */ /* 0x000fe200078e00ff */
[----:B------:R-:W-:Y:S06]  /*9bf0*/  BAR.SYNC.DEFER_BLOCKING 0x0 ;  /* 0x0000000000007b1d */ /* 0x000fec0000010000 */
[----:B------:R-:W-:Y:S04]  /*9c00*/  STS.U16 [R0+0x10000], R53 ;  /* 0x0100003500007388 */ /* 0x000fe80000000400 */
[----:B------:R0:W-:Y:S04]  /*9c10*/  STS.U16 [R0+0x11000], R47 ;  /* 0x0110002f00007388 */ /* 0x0001e80000000400 */
[----:B0-----:R-:W0:Y:S04]  /*9c20*/  S2R R47, SR_TID.X ;  /* 0x00000000002f7919 */ /* 0x001e280000002100 */
[----:B------:R-:W-:Y:S04]  /*9c30*/  STS.U16 [R0+0x12000], R224 ;  /* 0x012000e000007388 */ /* 0x000fe80000000400 */
[----:B------:R-:W-:Y:S04]  /*9c40*/  STS.U16 [R0+0x13000], R209 ;  /* 0x013000d100007388 */ /* 0x000fe80000000400 */
[----:B------:R-:W-:Y:S04]  /*9c50*/  STS.U16 [R0+0x14000], R189 ;  /* 0x014000bd00007388 */ /* 0x000fe80000000400 */
[----:B------:R-:W-:Y:S04]  /*9c60*/  STS.U16 [R0+0x15000], R110 ;  /* 0x0150006e00007388 */ /* 0x000fe80000000400 */
[----:B------:R-:W-:Y:S01]  /*9c70*/  STS.U16 [R0+0x16000], R118 ;  /* 0x0160007600007388 */ /* 0x000fe20000000400 */
[----:B0-----:R-:W-:-:S03]  /*9c80*/  LOP3.LUT R47, R47, 0xff, RZ, 0xc0, !PT ;  /* 0x000000ff2f2f7812 */ /* 0x001fc600078ec0ff */
[----:B------:R-:W-:Y:S01]  /*9c90*/  STS.U16 [R0+0x17000], R126 ;  /* 0x0170007e00007388 */ /* 0x000fe20000000400 */
[----:B------:R-:W-:-:S03]  /*9ca0*/  SHF.L.U32 R47, R47, 0x1, RZ ;  /* 0x000000012f2f7819 */ /* 0x000fc600000006ff */
        /* <DEDUP_REMOVED lines=11> */
[----:B------:R0:W-:Y:S04]  /*9d60*/  STS.U16 [R47+0x11200], R31 ;  /* 0x0112001f2f007388 */ /* 0x0001e80000000400 */
[----:B------:R-:W-:Y:S04]  /*9d70*/  STS.U16 [R47+0x12200], R223 ;  /* 0x012200df2f007388 */ /* 0x000fe80000000400 */
[----:B------:R-:W-:Y:S01]  /*9d80*/  STS.U16 [R47+0x13200], R207 ;  /* 0x013200cf2f007388 */ /* 0x000fe20000000400 */
[----:B------:R-:W-:-:S03]  /*9d90*/  SHF.L.U32 R43, R43, 0x1, RZ ;  /* 0x000000012b2b7819 */ /* 0x000fc600000006ff */
        /* <DEDUP_REMOVED lines=32> */
[----:B------:R-:W-:Y:S01]  /*9fa0*/  STS.U16 [R7+0x12600], R219 ;  /* 0x012600db07007388 */ /* 0x000fe20000000400 */
[----:B------:R-:W-:-:S03]  /*9fb0*/  IMAD.SHL.U32 R42, R42, 0x2, RZ ;  /* 0x000000022a2a7824 */ /* 0x000fc600078e00ff */
        /* <DEDUP_REMOVED lines=48> */
[----:B------:R1:W-:Y:S04]  /*a2c0*/  STS.U16 [R6+0x10c00], R28 ;  /* 0x010c001c06007388 */ /* 0x0003e80000000400 */
[----:B0-----:R-:W2:Y:S04]  /*a2d0*/  LDL R7, [R1+0x988] ;  /* 0x0009880001077983 */ /* 0x001ea80000100800 */
[----:B-1----:R-:W2:Y:S04]  /*a2e0*/  LDL R28, [R1+0x70] ;  /* 0x00007000011c7983 */ /* 0x002ea80000100800 */
        /* <DEDUP_REMOVED lines=28> */
[----:B----4-:R-:W-:Y:S04]  /*a4b0*/  STS.U16 [R0+0x1ce00], R164 ;  /* 0x01ce00a400007388 */ /* 0x010fe80000000400 */
[----:B------:R-:W-:Y:S04]  /*a4c0*/  STS.U16 [R0+0x1de00], R166 ;  /* 0x01de00a600007388 */ /* 0x000fe80000000400 */
[----:B------:R-:W-:Y:S04]  /*a4d0*/  STS.U16 [R0+0x1ee00], R168 ;  /* 0x01ee00a800007388 */ /* 0x000fe80000000400 */
[----:B------:R1:W-:Y:S04]  /*a4e0*/  STS.U16 [R0+0x1fe00], R170 ;  /* 0x01fe00aa00007388 */ /* 0x0003e80000000400 */
[----:B------:R-:W-:Y:S01]  /*a4f0*/  BAR.SYNC.DEFER_BLOCKING 0x0 ;  /* 0x0000000000007b1d */ /* 0x000fe20000010000 */
[----:B0-----:R-:W-:-:S02]  /*a500*/  LOP3.LUT R4, R5, 0x40, RZ, 0x3c, !PT ;  /* 0x0000004005047812 */ /* 0x001fc400078e3cff */
[C---:B------:R-:W-:Y:S02]  /*a510*/  LOP3.LUT R6, R5.reuse, 0x20, RZ, 0x3c, !PT ;  /* 0x0000002005067812 */ /* 0x040fe400078e3cff */
[----:B-1----:R-:W-:Y:S01]  /*a520*/  LOP3.LUT R0, R5, 0x60, RZ, 0x3c, !PT ;  /* 0x0000006005007812 */ /* 0x002fe200078e3cff */
[----:B------:R-:W-:Y:S04]  /*a530*/  LDSM.16.MT88.4 R136, [R4] ;  /* 0x000000000488783b */ /* 0x000fe80000004200 */
[----:B------:R-:W-:Y:S04]  /*a540*/  LDSM.16.MT88.4 R172, [R0] ;  /* 0x0000000000ac783b */ /* 0x000fe80000004200 */
[----:B------:R-:W-:Y:S04]  /*a550*/  LDSM.16.MT88.4 R184, [R6] ;  /* 0x0000000006b8783b */ /* 0x000fe80000004200 */
[----:B------:R-:W-:Y:S04]  /*a560*/  LDSM.16.MT88.4 R156, [R5] ;  /* 0x00000000059c783b */ /* 0x000fe80000004200 */
[----:B------:R-:W-:Y:S04]  /*a570*/  LDSM.16.MT88.4 R120, [R5+0x80] ;  /* 0x000080000578783b */ /* 0x000fe80000004200 */
        /* <DEDUP_REMOVED lines=14> */
[----:B--2---:R-:W-:Y:S04]  /*a660*/  LDSM.16.M88.4 R200, [R7+0x10000] ;  /* 0x0100000007c8783b */ /* 0x004fe80000000200 */
[----:B------:R-:W0:Y:S04]  /*a670*/  LDSM.16.M88.4 R188, [R28+0x10000] ;  /* 0x010000001cbc783b */ /* 0x000e280000000200 */
[----:B------:R-:W1:Y:S01]  /*a680*/  LDSM.16.M88.4 R176, [R28+0x18000] ;  /* 0x018000001cb0783b */ /* 0x000e620000000200 */
[-C--:B0-----:R-:W-:Y:S08]  /*a690*/  HMMA.16816.F32.BF16 R140, R136, R188.reuse, RZ ;  /* 0x000000bc888c723c */ /* 0x081ff000000418ff */
[-C--:B------:R-:W-:Y:S08]  /*a6a0*/  HMMA.16816.F32.BF16 R168, R172, R188.reuse, RZ ;  /* 0x000000bcaca8723c */ /* 0x080ff000000418ff */
[----:B------:R-:W-:Y:S08]  /*a6b0*/  HMMA.16816.F32.BF16 R124, R184, R188, RZ ;  /* 0x000000bcb87c723c */ /* 0x000ff000000418ff */
[-C--:B-1----:R-:W-:Y:S08]  /*a6c0*/  HMMA.16816.F32.BF16 R136, R136, R176.reuse, RZ ;  /* 0x000000b08888723c */ /* 0x082ff000000418ff */
[----:B------:R-:W-:Y:S08]  /*a6d0*/  HMMA.16816.F32.BF16 R172, R172, R176, RZ ;  /* 0x000000b0acac723c */ /* 0x000ff000000418ff */
[----:B------:R-:W-:Y:S08]  /*a6e0*/  HMMA.16816.F32.BF16 R192, R156, R188, RZ ;  /* 0x000000bc9cc0723c */ /* 0x000ff000000418ff */
[-C--:B------:R-:W-:Y:S08]  /*a6f0*/  HMMA.16816.F32.BF16 R184, R184, R176.reuse, RZ ;  /* 0x000000b0b8b8723c */ /* 0x080ff000000418ff */
[----:B------:R-:W-:Y:S08]  /*a700*/  HMMA.16816.F32.BF16 R156, R156, R176, RZ ;  /* 0x000000b09c9c723c */ /* 0x000ff000000418ff */
[C---:B------:R-:W-:Y:S08]  /*a710*/  HMMA.16816.F32.BF16 R116, R120.reuse, R188, RZ ;  /* 0x000000bc7874723c */ /* 0x040ff000000418ff */
[----:B------:R-:W-:Y:S08]  /*a720*/  HMMA.16816.F32.BF16 R120, R120, R176, RZ ;  /* 0x000000b07878723c */ /* 0x000ff000000418ff */
[-C--:B------:R-:W-:Y:S08]  /*a730*/  HMMA.16816.F32.BF16 R124, R160, R190.reuse, R124 ;  /* 0x000000bea07c723c */ /* 0x080ff0000004187c */
[C---:B------:R-:W-:Y:S08]  /*a740*/  HMMA.16816.F32.BF16 R140, R144.reuse, R190, R140 ;  /* 0x000000be908c723c */ /* 0x040ff0000004188c */
[----:B------:R-:W-:Y:S01]  /*a750*/  HMMA.16816.F32.BF16 R136, R144, R178, R136 ;  /* 0x000000b29088723c */ /* 0x000fe20000041888 */
[----:B------:R-:W0:Y:S07]  /*a760*/  LDSM.16.MT88.4 R144, [R5+0x2080] ;  /* 0x002080000590783b */ /* 0x000e2e0000004200 */
[C---:B------:R-:W-:Y:S08]  /*a770*/  HMMA.16816.F32.BF16 R168, R112.reuse, R190, R168 ;  /* 0x000000be70a8723c */ /* 0x040ff000000418a8 */
[-C--:B------:R-:W-:Y:S01]  /*a780*/  HMMA.16816.F32.BF16 R172, R112, R178.reuse, R172 ;  /* 0x000000b270ac723c */ /* 0x080fe200000418ac */
[----:B------:R-:W1:Y:S07]  /*a790*/  LDSM.16.MT88.4 R112, [R6+0x2000] ;  /* 0x002000000670783b */ /* 0x000e6e0000004200 */
[----:B------:R-:W-:Y:S01]  /*a7a0*/  HMMA.16816.F32.BF16 R160, R160, R178, R184 ;  /* 0x000000b2a0a0723c */ /* 0x000fe200000418b8 */
[----:B------:R-:W2:Y:S07]  /*a7b0*/  LDSM.16.M88.4 R184, [R7+0x18000] ;  /* 0x0180000007b8783b */ /* 0x000eae0000000200 */
[C---:B------:R-:W-:Y:S08]  /*a7c0*/  HMMA.16816.F32.BF16 R192, R108.reuse, R190, R192 ;  /* 0x000000be6cc0723c */ /* 0x040ff000000418c0 */
[----:B------:R-:W-:Y:S01]  /*a7d0*/  HMMA.16816.F32.BF16 R156, R108, R178, R156 ;  /* 0x000000b26c9c723c */ /* 0x000fe2000004189c */
[----:B------:R-:W3:Y:S07]  /*a7e0*/  LDSM.16.MT88.4 R108, [R5+0x2000] ;  /* 0x00200000056c783b */ /* 0x000eee0000004200 */
[-C--:B------:R-:W-:Y:S08]  /*a7f0*/  HMMA.16816.F32.BF16 R132, R128, R188.reuse, RZ ;  /* 0x000000bc8084723c */ /* 0x080ff000000418ff */
[-C--:B------:R-:W-:Y:S08]  /*a800*/  HMMA.16816.F32.BF16 R148, R164, R188.reuse, RZ ;  /* 0x000000bca494723c */ /* 0x080ff000000418ff */
[----:B------:R-:W-:Y:S08]  /*a810*/  HMMA.16816.F32.BF16 R196, R152, R188, RZ ;  /* 0x000000bc98c4723c */ /* 0x000ff000000418ff */
[-C--:B------:R-:W-:Y:S08]  /*a820*/  HMMA.16816.F32.BF16 R128, R128, R176.reuse, RZ ;  /* 0x000000b08080723c */ /* 0x080ff000000418ff */
[----:B------:R-:W-:Y:S08]  /*a830*/  HMMA.16816.F32.BF16 R164, R164, R176, RZ ;  /* 0x000000b0a4a4723c */ /* 0x000ff000000418ff */
[----:B------:R-:W-:Y:S08]  /*a840*/  HMMA.16816.F32.BF16 R116, R212, R190, R116 ;  /* 0x000000bed474723c */ /* 0x000ff00000041874 */
[----:B------:R-:W-:Y:S08]  /*a850*/  HMMA.16816.F32.BF16 R152, R152, R176, RZ ;  /* 0x000000b09898723c */ /* 0x000ff000000418ff */
[-C--:B------:R-:W-:Y:S01]  /*a860*/  HMMA.16816.F32.BF16 R120, R212, R178.reuse, R120 ;  /* 0x000000b2d478723c */ /* 0x080fe20000041878 */
[----:B------:R-:W-:Y:S07]  /*a870*/  LDSM.16.MT88.4 R212, [R4+0x3000] ;  /* 0x0030000004d4783b */ /* 0x000fee0000004200 */
[-C--:B------:R-:W-:Y:S08]  /*a880*/  HMMA.16816.F32.BF16 R128, R208, R178.reuse, R128 ;  /* 0x000000b2d080723c */ /* 0x080ff00000041880 */
[----:B------:R-:W-:Y:S08]  /*a890*/  HMMA.16816.F32.BF16 R164, R204, R178, R164 ;  /* 0x000000b2cca4723c */ /* 0x000ff000000418a4 */
[-C--:B0-----:R-:W-:Y:S08]  /*a8a0*/  HMMA.16816.F32.BF16 R116, R144, R200.reuse, R116 ;  /* 0x000000c89074723c */ /* 0x081ff00000041874 */
[----:B-1----:R-:W-:Y:S08]  /*a8b0*/  HMMA.16816.F32.BF16 R124, R112, R200, R124 ;  /* 0x000000c8707c723c */ /* 0x002ff0000004187c */
[----:B------:R-:W-:Y:S01]  /*a8c0*/  HMMA.16816.F32.BF16 R148, R204, R190, R148 ;  /* 0x000000becc94723c */ /* 0x000fe20000041894 */
[----:B------:R-:W0:Y:S07]  /*a8d0*/  LDSM.16.MT88.4 R204, [R6+0x2080] ;  /* 0x0020800006cc783b */ /* 0x000e2e0000004200 */
[----:B------:R-:W-:Y:S01]  /*a8e0*/  HMMA.16816.F32.BF16 R176, R180, R178, R152 ;  /* 0x000000b2b4b0723c */ /* 0x000fe20000041898 */
[----:B------:R-:W-:Y:S07]  /*a8f0*/  LDSM.16.MT88.4 R152, [R5+0x3000] ;  /* 0x003000000598783b */ /* 0x000fee0000004200 */
[-C--:B--2---:R-:W-:Y:S01]  /*a900*/  HMMA.16816.F32.BF16 R144, R144, R184.reuse, R120 ;  /* 0x000000b89090723c */ /* 0x084fe20000041878 */
[----:B------:R-:W1:Y:S07]  /*a910*/  LDSM.16.MT88.4 R120, [R0+0x2080] ;  /* 0x002080000078783b */ /* 0x000e6e0000004200 */
[----:B------:R-:W-:Y:S01]  /*a920*/  HMMA.16816.F32.BF16 R112, R112, R184, R160 ;  /* 0x000000b87070723c */ /* 0x000fe200000418a0 */
[----:B------:R-:W2:Y:S07]  /*a930*/  LDSM.16.MT88.4 R160, [R5+0x3080] ;  /* 0x0030800005a0783b */ /* 0x000eae0000004200 */
[C---:B---3--:R-:W-:Y:S08]  /*a940*/  HMMA.16816.F32.BF16 R192, R108.reuse, R200, R192 ;  /* 0x000000c86cc0723c */ /* 0x048ff000000418c0 */
[----:B------:R-:W-:Y:S01]  /*a950*/  HMMA.16816.F32.BF16 R156, R108, R184, R156 ;  /* 0x000000b86c9c723c */ /* 0x000fe2000004189c */
[----:B------:R-:W3:Y:S07]  /*a960*/  LDSM.16.MT88.4 R108, [R0+0x2000] ;  /* 0x00200000006c783b */ /* 0x000eee0000004200 */
[-C--:B------:R-:W-:Y:S01]  /*a970*/  HMMA.16816.F32.BF16 R132, R208, R190.reuse, R132 ;  /* 0x000000bed084723c */ /* 0x080fe20000041884 */
[----:B------:R-:W-:Y:S07]  /*a980*/  LDSM.16.MT88.4 R208, [R4+0x3080] ;  /* 0x0030800004d0783b */ /* 0x000fee0000004200 */
[----:B------:R-:W-:Y:S01]  /*a990*/  HMMA.16816.F32.BF16 R188, R180, R190, R196 ;  /* 0x000000beb4bc723c */ /* 0x000fe200000418c4 */
[----:B------:R-:W4:Y:S04]  /*a9a0*/  LDSM.16.MT88.4 R196, [R4+0x2000] ;  /* 0x0020000004c4783b */ /* 0x000f280000004200 */
[----:B------:R-:W2:Y:S03]  /*a9b0*/  LDSM.16.MT88.4 R180, [R4+0x2080] ;  /* 0x0020800004b4783b */ /* 0x000ea60000004200 */
[C---:B0-----:R-:W-:Y:S08]  /*a9c0*/  HMMA.16816.F32.BF16 R128, R204.reuse, R184, R128 ;  /* 0x000000b8cc80723c */ /* 0x041ff00000041880 */
[-C--:B------:R-:W-:Y:S01]  /*a9d0*/  HMMA.16816.F32.BF16 R132, R204, R200.reuse, R132 ;  /* 0x000000c8cc84723c */ /* 0x080fe20000041884 */
[----:B------:R-:W-:Y:S07]  /*a9e0*/  LDSM.16.M88.4 R204, [R28+0x10080] ;  /* 0x010080001ccc783b */ /* 0x000fee0000000200 */
[C---:B-1----:R-:W-:Y:S08]  /*a9f0*/  HMMA.16816.F32.BF16 R188, R120.reuse, R200, R188 ;  /* 0x000000c878bc723c */ /* 0x042ff000000418bc */
[----:B------:R-:W-:Y:S01]  /*aa00*/  HMMA.16816.F32.BF16 R176, R120, R184, R176 ;  /* 0x000000b878b0723c */ /* 0x000fe200000418b0 */
[----:B------:R-:W0:Y:S07]  /*aa10*/  LDSM.16.MT88.4 R120, [R6+0x3080] ;  /* 0x003080000678783b */ /* 0x000e2e0000004200 */
[C---:B------:R-:W-:Y:S08]  /*aa20*/  HMMA.16816.F32.BF16 R192, R152.reuse, R202, R192 ;  /* 0x000000ca98c0723c */ /* 0x040ff000000418c0 */
[----:B------:R-:W-:Y:S01]  /*aa30*/  HMMA.16816.F32.BF16 R156, R152, R186, R156 ;  /* 0x000000ba989c723c */ /* 0x000fe2000004189c */
[----:B------:R-:W1:Y:S07]  /*aa40*/  LDSM.16.MT88.4 R152, [R5+0x4000] ;  /* 0x004000000598783b */ /* 0x000e6e0000004200 */
[C---:B--2---:R-:W-:Y:S08]  /*aa50*/  HMMA.16816.F32.BF16 R116, R160.reuse, R202, R116 ;  /* 0x000000caa074723c */ /* 0x044ff00000041874 */
[----:B------:R-:W-:Y:S01]  /*aa60*/  HMMA.16816.F32.BF16 R144, R160, R186, R144 ;  /* 0x000000baa090723c */ /* 0x000fe20000041890 */
[----:B------:R-:W2:Y:S07]  /*aa70*/  LDSM.16.M88.4 R160, [R28+0x18080] ;  /* 0x018080001ca0783b */ /* 0x000eae0000000200 */
[C---:B---3--:R-:W-:Y:S08]  /*aa80*/  HMMA.16816.F32.BF16 R168, R108.reuse, R200, R168 ;  /* 0x000000c86ca8723c */ /* 0x048ff000000418a8 */
[----:B------:R-:W-:Y:S01]  /*aa90*/  HMMA.16816.F32.BF16 R172, R108, R184, R172 ;  /* 0x000000b86cac723c */ /* 0x000fe200000418ac */
[----:B------:R-:W3:Y:S07]  /*aaa0*/  LDSM.16.MT88.4 R108, [R6+0x3000] ;  /* 0x00300000066c783b */ /* 0x000eee0000004200 */
[C---:B----4-:R-:W-:Y:S08]  /*aab0*/  HMMA.16816.F32.BF16 R140, R196.reuse, R200, R140 ;  /* 0x000000c8c48c723c */ /* 0x050ff0000004188c */
[----:B------:R-:W-:Y:S01]  /*aac0*/  HMMA.16816.F32.BF16 R136, R196, R184, R136 ;  /* 0x000000b8c488723c */ /* 0x000fe20000041888 */
[----:B------:R-:W4:Y:S07]  /*aad0*/  LDSM.16.MT88.4 R196, [R0+0x3000] ;  /* 0x0030000000c4783b */ /* 0x000f2e0000004200 */
[C---:B------:R-:W-:Y:S08]  /*aae0*/  HMMA.16816.F32.BF16 R148, R180.reuse, R200, R148 ;  /* 0x000000c8b494723c */ /* 0x040ff00000041894 */
[----:B------:R-:W-:Y:S01]  /*aaf0*/  HMMA.16816.F32.BF16 R164, R180, R184, R164 ;  /* 0x000000b8b4a4723c */ /* 0x000fe200000418a4 */
[----:B------:R-:W-:Y:S07]  /*ab00*/  LDSM.16.MT88.4 R180, [R0+0x3080] ;  /* 0x0030800000b4783b */ /* 0x000fee0000004200 */
[C---:B0-----:R-:W-:Y:S08]  /*ab10*/  HMMA.16816.F32.BF16 R132, R120.reuse, R202, R132 ;  /* 0x000000ca7884723c */ /* 0x041ff00000041884 */
[----:B------:R-:W-:Y:S01]  /*ab20*/  HMMA.16816.F32.BF16 R128, R120, R186, R128 ;  /* 0x000000ba7880723c */ /* 0x000fe20000041880 */
[----:B------:R-:W0:Y:S07]  /*ab30*/  LDSM.16.MT88.4 R120, [R6+0x4000] ;  /* 0x004000000678783b */ /* 0x000e2e0000004200 */
[C---:B-1----:R-:W-:Y:S08]  /*ab40*/  HMMA.16816.F32.BF16 R192, R152.reuse, R204, R192 ;  /* 0x000000cc98c0723c */ /* 0x042ff000000418c0 */
[----:B--2---:R-:W-:Y:S01]  /*ab50*/  HMMA.16816.F32.BF16 R156, R152, R160, R156 ;  /* 0x000000a0989c723c */ /* 0x004fe2000004189c */
[----:B------:R-:W1:Y:S07]  /*ab60*/  LDSM.16.MT88.4 R152, [R0+0x4000] ;  /* 0x004000000098783b */ /* 0x000e6e0000004200 */
[C---:B---3--:R-:W-:Y:S08]  /*ab70*/  HMMA.16816.F32.BF16 R124, R108.reuse, R202, R124 ;  /* 0x000000ca6c7c723c */ /* 0x048ff0000004187c */
[----:B------:R-:W-:Y:S01]  /*ab80*/  HMMA.16816.F32.BF16 R112, R108, R186, R112 ;  /* 0x000000ba6c70723c */ /* 0x000fe20000041870 */
[----:B------:R-:W2:Y:S07]  /*ab90*/  LDSM.16.MT88.4 R108, [R5+0x4080] ;  /* 0x00408000056c783b */ /* 0x000eae0000004200 */
[C---:B------:R-:W-:Y:S08]  /*aba0*/  HMMA.16816.F32.BF16 R148, R208.reuse, R202, R148 ;  /* 0x000000cad094723c */ /* 0x040ff00000041894 */
        /* <DEDUP_REMOVED lines=12> */
[----:B------:R-:W-:Y:S01]  /*ac70*/  HMMA.16816.F32.BF16 R172, R152, R160, R172 ;  /* 0x000000a098ac723c */ /* 0x000fe200000418ac */
[----:B------:R-:W1:Y:S07]  /*ac80*/  LDSM.16.MT88.4 R152, [R6+0x5080] ;  /* 0x005080000698783b */ /* 0x000e6e0000004200 */
[C---:B------:R-:W-:Y:S01]  /*ac90*/  HMMA.16816.F32.BF16 R200, R180.reuse, R202, R188 ;  /* 0x000000cab4c8723c */ /* 0x040fe200000418bc */
[----:B------:R-:W-:Y:S07]  /*aca0*/  LDSM.16.MT88.4 R188, [R4+0x4080] ;  /* 0x0040800004bc783b */ /* 0x000fee0000004200 */
[----:B------:R-:W-:Y:S01]  /*acb0*/  HMMA.16816.F32.BF16 R184, R180, R186, R176 ;  /* 0x000000bab4b8723c */ /* 0x000fe200000418b0 */
[----:B------:R-:W0:Y:S04]  /*acc0*/  LDSM.16.MT88.4 R180, [R0+0x4080] ;  /* 0x0040800000b4783b */ /* 0x000e280000004200 */
[----:B------:R-:W-:Y:S03]  /*acd0*/  LDSM.16.MT88.4 R176, [R5+0x5000] ;  /* 0x0050000005b0783b */ /* 0x000fe60000004200 */
[C---:B--2---:R-:W-:Y:S08]  /*ace0*/  HMMA.16816.F32.BF16 R116, R108.reuse, R204, R116 ;  /* 0x000000cc6c74723c */ /* 0x044ff00000041874 */
[----:B------:R-:W-:Y:S01]  /*acf0*/  HMMA.16816.F32.BF16 R144, R108, R160, R144 ;  /* 0x000000a06c90723c */ /* 0x000fe20000041890 */
[----:B------:R-:W2:Y:S07]  /*ad00*/  LDSM.16.MT88.4 R108, [R5+0x5080] ;  /* 0x00508000056c783b */ /* 0x000eae0000004200 */
[C---:B---3--:R-:W-:Y:S08]  /*ad10*/  HMMA.16816.F32.BF16 R132, R208.reuse, R204, R132 ;  /* 0x000000ccd084723c */ /* 0x048ff00000041884 */
[----:B------:R-:W-:Y:S01]  /*ad20*/  HMMA.16816.F32.BF16 R128, R208, R160, R128 ;  /* 0x000000a0d080723c */ /* 0x000fe20000041880 */
[----:B------:R-:W-:Y:S07]  /*ad30*/  LDSM.16.MT88.4 R208, [R0+0x5000] ;  /* 0x0050000000d0783b */ /* 0x000fee0000004200 */
[C---:B----4-:R-:W-:Y:S08]  /*ad40*/  HMMA.16816.F32.BF16 R140, R196.reuse, R204, R140 ;  /* 0x000000ccc48c723c */ /* 0x050ff0000004188c */
[----:B------:R-:W-:Y:S01]  /*ad50*/  HMMA.16816.F32.BF16 R136, R196, R160, R136 ;  /* 0x000000a0c488723c */ /* 0x000fe20000041888 */
[----:B------:R-:W-:Y:S07]  /*ad60*/  LDSM.16.M88.4 R196, [R7+0x10080] ;  /* 0x0100800007c4783b */ /* 0x000fee0000000200 */
[C---:B0-----:R-:W-:Y:S08]  /*ad70*/  HMMA.16816.F32.BF16 R124, R120.reuse, R206, R124 ;  /* 0x000000ce787c723c */ /* 0x041ff0000004187c */
[----:B------:R-:W-:Y:S01]  /*ad80*/  HMMA.16816.F32.BF16 R112, R120, R162, R112 ;  /* 0x000000a27870723c */ /* 0x000fe20000041870 */
        /* <DEDUP_REMOVED lines=9> */
[----:B------:R-:W2:Y:S07]  /*ae20*/  LDSM.16.MT88.4 R108, [R5+0x6000] ;  /* 0x00600000056c783b */ /* 0x000eae0000004200 */
[C---:B------:R-:W-:Y:S08]  /*ae30*/  HMMA.16816.F32.BF16 R148, R188.reuse, R204, R148 ;  /* 0x000000ccbc94723c */ /* 0x040ff00000041894 */
[----:B------:R-:W-:Y:S01]  /*ae40*/  HMMA.16816.F32.BF16 R164, R188, R160, R164 ;  /* 0x000000a0bca4723c */ /* 0x000fe200000418a4 */
[----:B------:R-:W3:Y:S07]  /*ae50*/  LDSM.16.MT88.4 R188, [R0+0x5080] ;  /* 0x0050800000bc783b */ /* 0x000eee0000004200 */
[C---:B------:R-:W-:Y:S08]  /*ae60*/  HMMA.16816.F32.BF16 R192, R176.reuse, R206, R192 ;  /* 0x000000ceb0c0723c */ /* 0x040ff000000418c0 */
[----:B------:R-:W-:Y:S01]  /*ae70*/  HMMA.16816.F32.BF16 R156, R176, R162, R156 ;  /* 0x000000a2b09c723c */ /* 0x000fe2000004189c */
[----:B------:R-:W4:Y:S07]  /*ae80*/  LDSM.16.MT88.4 R176, [R6+0x6000] ;  /* 0x0060000006b0783b */ /* 0x000f2e0000004200 */
[C---:B0-----:R-:W-:Y:S08]  /*ae90*/  HMMA.16816.F32.BF16 R116, R152.reuse, R196, R116 ;  /* 0x000000c49874723c */ /* 0x041ff00000041874 */
[----:B------:R-:W-:Y:S01]  /*aea0*/  HMMA.16816.F32.BF16 R144, R152, R120, R144 ;  /* 0x000000789890723c */ /* 0x000fe20000041890 */
[----:B------:R-:W0:Y:S07]  /*aeb0*/  LDSM.16.MT88.4 R152, [R5+0x7000] ;  /* 0x007000000598783b */ /* 0x000e2e0000004200 */
[C---:B-1----:R-:W-:Y:S08]  /*aec0*/  HMMA.16816.F32.BF16 R140, R180.reuse, R206, R140 ;  /* 0x000000ceb48c723c */ /* 0x042ff0000004188c */
[----:B------:R-:W-:Y:S01]  /*aed0*/  HMMA.16816.F32.BF16 R136, R180, R162, R136 ;  /* 0x000000a2b488723c */ /* 0x000fe20000041888 */
[----:B------:R-:W1:Y:S07]  /*aee0*/  LDSM.16.MT88.4 R180, [R6+0x6080] ;  /* 0x0060800006b4783b */ /* 0x000e6e0000004200 */
[C---:B--2---:R-:W-:Y:S08]  /*aef0*/  HMMA.16816.F32.BF16 R192, R108.reuse, R196, R192 ;  /* 0x000000c46cc0723c */ /* 0x044ff000000418c0 */
[----:B------:R-:W-:Y:S01]  /*af00*/  HMMA.16816.F32.BF16 R156, R108, R120, R156 ;  /* 0x000000786c9c723c */ /* 0x000fe2000004189c */
[----:B------:R-:W2:Y:S07]  /*af10*/  LDSM.16.MT88.4 R108, [R0+0x6080] ;  /* 0x00608000006c783b */ /* 0x000eae0000004200 */
[-C--:B------:R-:W-:Y:S08]  /*af20*/  HMMA.16816.F32.BF16 R148, R212, R206.reuse, R148 ;  /* 0x000000ced494723c */ /* 0x080ff00000041894 */
[----:B------:R-:W-:Y:S08]  /*af30*/  HMMA.16816.F32.BF16 R168, R208, R206, R168 ;  /* 0x000000ced0a8723c */ /* 0x000ff000000418a8 */
[-C--:B------:R-:W-:Y:S01]  /*af40*/  HMMA.16816.F32.BF16 R164, R212, R162.reuse, R164 ;  /* 0x000000a2d4a4723c */ /* 0x080fe200000418a4 */
[----:B------:R-:W-:Y:S07]  /*af50*/  LDSM.16.MT88.4 R212, [R4+0x7080] ;  /* 0x0070800004d4783b */ /* 0x000fee0000004200 */
[----:B------:R-:W-:Y:S01]  /*af60*/  HMMA.16816.F32.BF16 R172, R208, R162, R172 ;  /* 0x000000a2d0ac723c */ /* 0x000fe200000418ac */
[----:B------:R-:W-:Y:S07]  /*af70*/  LDSM.16.MT88.4 R208, [R0+0x7000] ;  /* 0x0070000000d0783b */ /* 0x000fee0000004200 */
[C---:B---3--:R-:W-:Y:S01]  /*af80*/  HMMA.16816.F32.BF16 R204, R188.reuse, R206, R200 ;  /* 0x000000cebccc723c */ /* 0x048fe200000418c8 */
[----:B------:R-:W3:Y:S07]  /*af90*/  LDSM.16.MT88.4 R200, [R4+0x6000] ;  /* 0x0060000004c8783b */ /* 0x000eee0000004200 */
[----:B------:R-:W-:Y:S01]  /*afa0*/  HMMA.16816.F32.BF16 R160, R188, R162, R184 ;  /* 0x000000a2bca0723c */ /* 0x000fe200000418b8 */
[----:B------:R-:W2:Y:S04]  /*afb0*/  LDSM.16.MT88.4 R188, [R4+0x6080] ;  /* 0x0060800004bc783b */ /* 0x000ea80000004200 */
[----:B------:R-:W2:Y:S03]  /*afc0*/  LDSM.16.MT88.4 R184, [R0+0x6000] ;  /* 0x0060000000b8783b */ /* 0x000ea60000004200 */
[C---:B----4-:R-:W-:Y:S08]  /*afd0*/  HMMA.16816.F32.BF16 R124, R176.reuse, R196, R124 ;  /* 0x000000c4b07c723c */ /* 0x050ff0000004187c */
        /* <DEDUP_REMOVED lines=11> */
[C---:B---3--:R-:W-:Y:S08]  /*b090*/  HMMA.16816.F32.BF16 R140, R200.reuse, R196, R140 ;  /* 0x000000c4c88c723c */ /* 0x048ff0000004188c */
[----:B------:R-:W-:Y:S01]  /*b0a0*/  HMMA.16816.F32.BF16 R136, R200, R120, R136 ;  /* 0x00000078c888723c */ /* 0x000fe20000041888 */
[----:B------:R-:W3:Y:S07]  /*b0b0*/  LDSM.16.MT88.4 R200, [R0+0x7080] ;  /* 0x0070800000c8783b */ /* 0x000eee0000004200 */
[C---:B------:R-:W-:Y:S08]  /*b0c0*/  HMMA.16816.F32.BF16 R148, R188.reuse, R196, R148 ;  /* 0x000000c4bc94723c */ /* 0x040ff00000041894 */
[-C--:B------:R-:W-:Y:S01]  /*b0d0*/  HMMA.16816.F32.BF16 R164, R188, R120.reuse, R164 ;  /* 0x00000078bca4723c */ /* 0x080fe200000418a4 */
[----:B------:R-:W-:Y:S07]  /*b0e0*/  LDSM.16.MT88.4 R188, [R5+0x8000] ;  /* 0x0080000005bc783b */ /* 0x000fee0000004200 */
[C---:B------:R-:W-:Y:S08]  /*b0f0*/  HMMA.16816.F32.BF16 R172, R184.reuse, R120, R172 ;  /* 0x00000078b8ac723c */ /* 0x040ff000000418ac */
[----:B------:R-:W-:Y:S01]  /*b100*/  HMMA.16816.F32.BF16 R168, R184, R196, R168 ;  /* 0x000000c4b8a8723c */ /* 0x000fe200000418a8 */
[----:B------:R-:W-:Y:S07]  /*b110*/  LDSM.16.M88.4 R184, [R28+0x18100] ;  /* 0x018100001cb8783b */ /* 0x000fee0000000200 */
[C---:B----4-:R-:W-:Y:S08]  /*b120*/  HMMA.16816.F32.BF16 R116, R176.reuse, R198, R116 ;  /* 0x000000c6b074723c */ /* 0x050ff00000041874 */
[----:B------:R-:W-:Y:S01]  /*b130*/  HMMA.16816.F32.BF16 R144, R176, R122, R144 ;  /* 0x0000007ab090723c */ /* 0x000fe20000041890 */
[----:B------:R-:W-:Y:S07]  /*b140*/  LDSM.16.M88.4 R176, [R28+0x10100] ;  /* 0x010100001cb0783b */ /* 0x000fee0000000200 */
        /* <DEDUP_REMOVED lines=9> */
[C---:B------:R-:W-:Y:S08]  /*b1e0*/  HMMA.16816.F32.BF16 R148, R212.reuse, R198, R148 ;  /* 0x000000c6d494723c */ /* 0x040ff00000041894 */
[-C--:B------:R-:W-:Y:S01]  /*b1f0*/  HMMA.16816.F32.BF16 R164, R212, R122.reuse, R164 ;  /* 0x0000007ad4a4723c */ /* 0x080fe200000418a4 */
[----:B------:R-:W4:Y:S07]  /*b200*/  LDSM.16.MT88.4 R212, [R4+0x8000] ;  /* 0x0080000004d4783b */ /* 0x000f2e0000004200 */
[-C--:B------:R-:W-:Y:S08]  /*b210*/  HMMA.16816.F32.BF16 R172, R208, R122.reuse, R172 ;  /* 0x0000007ad0ac723c */ /* 0x080ff000000418ac */
[----:B---3--:R-:W-:Y:S01]  /*b220*/  HMMA.16816.F32.BF16 R120, R200, R122, R160 ;  /* 0x0000007ac878723c */ /* 0x008fe200000418a0 */
[----:B------:R-:W3:Y:S07]  /*b230*/  LDSM.16.MT88.4 R160, [R0+0x8000] ;  /* 0x0080000000a0783b */ /* 0x000eee0000004200 */
[-C--:B------:R-:W-:Y:S01]  /*b240*/  HMMA.16816.F32.BF16 R168, R208, R198.reuse, R168 ;  /* 0x000000c6d0a8723c */ /* 0x080fe200000418a8 */
[----:B------:R-:W-:Y:S07]  /*b250*/  LDSM.16.MT88.4 R208, [R0+0x8080] ;  /* 0x0080800000d0783b */ /* 0x000fee0000004200 */
[----:B------:R-:W-:Y:S01]  /*b260*/  HMMA.16816.F32.BF16 R196, R200, R198, R204 ;  /* 0x000000c6c8c4723c */ /* 0x000fe200000418cc */
[----:B------:R-:W2:Y:S04]  /*b270*/  LDSM.16.MT88.4 R200, [R4+0x8080] ;  /* 0x0080800004c8783b */ /* 0x000ea80000004200 */
[----:B------:R-:W-:Y:S03]  /*b280*/  LDSM.16.MT88.4 R204, [R5+0x9000] ;  /* 0x0090000005cc783b */ /* 0x000fe60000004200 */
[C---:B0-----:R-:W-:Y:S08]  /*b290*/  HMMA.16816.F32.BF16 R132, R152.reuse, R176, R132 ;  /* 0x000000b09884723c */ /* 0x041ff00000041884 */
[----:B------:R-:W-:Y:S01]  /*b2a0*/  HMMA.16816.F32.BF16 R128, R152, R184, R128 ;  /* 0x000000b89880723c */ /* 0x000fe20000041880 */
[----:B------:R-:W0:Y:S07]  /*b2b0*/  LDSM.16.MT88.4 R152, [R4+0x9000] ;  /* 0x009000000498783b */ /* 0x000e2e0000004200 */
[C---:B------:R-:W-:Y:S08]  /*b2c0*/  HMMA.16816.F32.BF16 R192, R188.reuse, R176, R192 ;  /* 0x000000b0bcc0723c */ /* 0x040ff000000418c0 */
        /* <DEDUP_REMOVED lines=8> */
[C---:B----4-:R-:W-:Y:S08]  /*b350*/  HMMA.16816.F32.BF16 R140, R212.reuse, R176, R140 ;  /* 0x000000b0d48c723c */ /* 0x050ff0000004188c */
[----:B------:R-:W-:Y:S01]  /*b360*/  HMMA.16816.F32.BF16 R136, R212, R184, R136 ;  /* 0x000000b8d488723c */ /* 0x000fe20000041888 */
[----:B------:R-:W-:Y:S07]  /*b370*/  LDSM.16.MT88.4 R212, [R5+0xa000] ;  /* 0x00a0000005d4783b */ /* 0x000fee0000004200 */
[C---:B---3--:R-:W-:Y:S08]  /*b380*/  HMMA.16816.F32.BF16 R168, R160.reuse, R176, R168 ;  /* 0x000000b0a0a8723c */ /* 0x048ff000000418a8 */
[----:B------:R-:W-:Y:S01]  /*b390*/  HMMA.16816.F32.BF16 R172, R160, R184, R172 ;  /* 0x000000b8a0ac723c */ /* 0x000fe200000418ac */
[----:B------:R-:W3:Y:S07]  /*b3a0*/  LDSM.16.MT88.4 R160, [R0+0x9000] ;  /* 0x0090000000a0783b */ /* 0x000eee0000004200 */
[C---:B------:R-:W-:Y:S08]  /*b3b0*/  HMMA.16816.F32.BF16 R148, R200.reuse, R176, R148 ;  /* 0x000000b0c894723c */ /* 0x040ff00000041894 */
[----:B------:R-:W-:Y:S01]  /*b3c0*/  HMMA.16816.F32.BF16 R164, R200, R184, R164 ;  /* 0x000000b8c8a4723c */ /* 0x000fe200000418a4 */
[----:B------:R-:W4:Y:S07]  /*b3d0*/  LDSM.16.MT88.4 R200, [R4+0x9080] ;  /* 0x0090800004c8783b */ /* 0x000f2e0000004200 */
[-C--:B0-----:R-:W-:Y:S08]  /*b3e0*/  HMMA.16816.F32.BF16 R140, R152, R178.reuse, R140 ;  /* 0x000000b2988c723c */ /* 0x081ff0000004188c */
[C---:B------:R-:W-:Y:S08]  /*b3f0*/  HMMA.16816.F32.BF16 R116, R188.reuse, R178, R116 ;  /* 0x000000b2bc74723c */ /* 0x040ff00000041874 */
[----:B------:R-:W-:Y:S01]  /*b400*/  HMMA.16816.F32.BF16 R144, R188, R186, R144 ;  /* 0x000000babc90723c */ /* 0x000fe20000041890 */
[----:B------:R-:W-:Y:S07]  /*b410*/  LDSM.16.M88.4 R188, [R7+0x18100] ;  /* 0x0181000007bc783b */ /* 0x000fee0000000200 */
[C---:B-1----:R-:W-:Y:S08]  /*b420*/  HMMA.16816.F32.BF16 R124, R180.reuse, R178, R124 ;  /* 0x000000b2b47c723c */ /* 0x042ff0000004187c */
[----:B------:R-:W-:Y:S01]  /*b430*/  HMMA.16816.F32.BF16 R112, R180, R186, R112 ;  /* 0x000000bab470723c */ /* 0x000fe20000041870 */
[----:B------:R-:W-:Y:S07]  /*b440*/  LDSM.16.M88.4 R180, [R7+0x10100] ;  /* 0x0101000007b4783b */ /* 0x000fee0000000200 */
[----:B--2---:R-:W-:Y:S08]  /*b450*/  HMMA.16816.F32.BF16 R132, R108, R178, R132 ;  /* 0x000000b26c84723c */ /* 0x004ff00000041884 */
[-C--:B------:R-:W-:Y:S01]  /*b460*/  HMMA.16816.F32.BF16 R152, R152, R186.reuse, R136 ;  /* 0x000000ba9898723c */ /* 0x080fe20000041888 */
[----:B------:R-:W0:Y:S07]  /*b470*/  LDSM.16.MT88.4 R136, [R6+0xa000] ;  /* 0x00a000000688783b */ /* 0x000e2e0000004200 */
[----:B------:R-:W-:Y:S01]  /*b480*/  HMMA.16816.F32.BF16 R108, R108, R186, R128 ;  /* 0x000000ba6c6c723c */ /* 0x000fe20000041880 */
[----:B------:R-:W1:Y:S07]  /*b490*/  LDSM.16.MT88.4 R128, [R5+0xa080] ;  /* 0x00a080000580783b */ /* 0x000e6e0000004200 */
[C---:B------:R-:W-:Y:S08]  /*b4a0*/  HMMA.16816.F32.BF16 R196, R208.reuse, R176, R196 ;  /* 0x000000b0d0c4723c */ /* 0x040ff000000418c4 */
[----:B------:R-:W-:Y:S01]  /*b4b0*/  HMMA.16816.F32.BF16 R120, R208, R184, R120 ;  /* 0x000000b8d078723c */ /* 0x000fe20000041878 */
[----:B------:R-:W2:Y:S07]  /*b4c0*/  LDSM.16.MT88.4 R208, [R6+0xa080] ;  /* 0x00a0800006d0783b */ /* 0x000eae0000004200 */
[C---:B---3--:R-:W-:Y:S08]  /*b4d0*/  HMMA.16816.F32.BF16 R168, R160.reuse, R178, R168 ;  /* 0x000000b2a0a8723c */ /* 0x048ff000000418a8 */
[----:B------:R-:W-:Y:S01]  /*b4e0*/  HMMA.16816.F32.BF16 R172, R160, R186, R172 ;  /* 0x000000baa0ac723c */ /* 0x000fe200000418ac */
[----:B------:R-:W3:Y:S07]  /*b4f0*/  LDSM.16.MT88.4 R160, [R4+0xa000] ;  /* 0x00a0000004a0783b */ /* 0x000eee0000004200 */
[-C--:B------:R-:W-:Y:S08]  /*b500*/  HMMA.16816.F32.BF16 R192, R204, R178.reuse, R192 ;  /* 0x000000b2ccc0723c */ /* 0x080ff000000418c0 */
[----:B----4-:R-:W-:Y:S08]  /*b510*/  HMMA.16816.F32.BF16 R148, R200, R178, R148 ;  /* 0x000000b2c894723c */ /* 0x010ff00000041894 */
[-C--:B------:R-:W-:Y:S01]  /*b520*/  HMMA.16816.F32.BF16 R156, R204, R186.reuse, R156 ;  /* 0x000000bacc9c723c */ /* 0x080fe2000004189c */
[----:B------:R-:W4:Y:S07]  /*b530*/  LDSM.16.MT88.4 R204, [R4+0xa080] ;  /* 0x00a0800004cc783b */ /* 0x000f2e0000004200 */
[----:B------:R-:W-:Y:S01]  /*b540*/  HMMA.16816.F32.BF16 R164, R200, R186, R164 ;  /* 0x000000bac8a4723c */ /* 0x000fe200000418a4 */
[----:B------:R-:W2:Y:S07]  /*b550*/  LDSM.16.MT88.4 R200, [R0+0xa000] ;  /* 0x00a0000000c8783b */ /* 0x000eae0000004200 */
[C---:B------:R-:W-:Y:S01]  /*b560*/  HMMA.16816.F32.BF16 R176, R216.reuse, R178, R196 ;  /* 0x000000b2d8b0723c */ /* 0x040fe200000418c4 */
[----:B------:R-:W2:Y:S07]  /*b570*/  LDSM.16.MT88.4 R196, [R0+0xa080] ;  /* 0x00a0800000c4783b */ /* 0x000eae0000004200 */
[----:B------:R-:W-:Y:S01]  /*b580*/  HMMA.16816.F32.BF16 R184, R216, R186, R120 ;  /* 0x000000bad8b8723c */ /* 0x000fe20000041878 */
[----:B------:R-:W3:Y:S04]  /*b590*/  LDSM.16.MT88.4 R120, [R5+0xb080] ;  /* 0x00b080000578783b */ /* 0x000ee80000004200 */
[----:B------:R-:W-:Y:S03]  /*b5a0*/  LDSM.16.MT88.4 R216, [R4+0xb080] ;  /* 0x00b0800004d8783b */ /* 0x000fe60000004200 */
[C---:B0-----:R-:W-:Y:S08]  /*b5b0*/  HMMA.16816.F32.BF16 R124, R136.reuse, R180, R124 ;  /* 0x000000b4887c723c */ /* 0x041ff0000004187c */
[----:B------:R-:W-:Y:S01]  /*b5c0*/  HMMA.16816.F32.BF16 R112, R136, R188, R112 ;  /* 0x000000bc8870723c */ /* 0x000fe20000041870 */
[----:B------:R-:W0:Y:S07]  /*b5d0*/  LDSM.16.MT88.4 R136, [R6+0xb080] ;  /* 0x00b080000688783b */ /* 0x000e2e0000004200 */
[C---:B-1----:R-:W-:Y:S08]  /*b5e0*/  HMMA.16816.F32.BF16 R116, R128.reuse, R180, R116 ;  /* 0x000000b48074723c */ /* 0x042ff00000041874 */
[----:B------:R-:W-:Y:S01]  /*b5f0*/  HMMA.16816.F32.BF16 R144, R128, R188, R144 ;  /* 0x000000bc8090723c */ /* 0x000fe20000041890 */
[----:B------:R-:W1:Y:S07]  /*b600*/  LDSM.16.MT88.4 R128, [R6+0xb000] ;  /* 0x00b000000680783b */ /* 0x000e6e0000004200 */
[-C--:B--2---:R-:W-:Y:S08]  /*b610*/  HMMA.16816.F32.BF16 R132, R208, R180.reuse, R132 ;  /* 0x000000b4d084723c */ /* 0x084ff00000041884 */
[C---:B------:R-:W-:Y:S08]  /*b620*/  HMMA.16816.F32.BF16 R192, R212.reuse, R180, R192 ;  /* 0x000000b4d4c0723c */ /* 0x040ff000000418c0 */
[-C--:B------:R-:W-:Y:S01]  /*b630*/  HMMA.16816.F32.BF16 R156, R212, R188.reuse, R156 ;  /* 0x000000bcd49c723c */ /* 0x080fe2000004189c */
[----:B------:R-:W-:Y:S07]  /*b640*/  LDSM.16.MT88.4 R212, [R0+0xb000] ;  /* 0x00b0000000d4783b */ /* 0x000fee0000004200 */
[----:B------:R-:W-:Y:S01]  /*b650*/  HMMA.16816.F32.BF16 R108, R208, R188, R108 ;  /* 0x000000bcd06c723c */ /* 0x000fe2000004186c */
[----:B------:R-:W-:Y:S07]  /*b660*/  LDSM.16.MT88.4 R208, [R0+0xb080] ;  /* 0x00b0800000d0783b */ /* 0x000fee0000004200 */
[C---:B---3--:R-:W-:Y:S08]  /*b670*/  HMMA.16816.F32.BF16 R140, R160.reuse, R180, R140 ;  /* 0x000000b4a08c723c */ /* 0x048ff0000004188c */
[----:B------:R-:W-:Y:S01]  /*b680*/  HMMA.16816.F32.BF16 R152, R160, R188, R152 ;  /* 0x000000bca098723c */ /* 0x000fe20000041898 */
[----:B------:R-:W2:Y:S07]  /*b690*/  LDSM.16.MT88.4 R160, [R4+0xb000] ;  /* 0x00b0000004a0783b */ /* 0x000eae0000004200 */
[C---:B----4-:R-:W-:Y:S08]  /*b6a0*/  HMMA.16816.F32.BF16 R148, R204.reuse, R180, R148 ;  /* 0x000000b4cc94723c */ /* 0x050ff00000041894 */
[----:B------:R-:W-:Y:S01]  /*b6b0*/  HMMA.16816.F32.BF16 R164, R204, R188, R164 ;  /* 0x000000bccca4723c */ /* 0x000fe200000418a4 */
[----:B------:R-:W-:Y:S07]  /*b6c0*/  LDSM.16.MT88.4 R204, [R5+0xc000] ;  /* 0x00c0000005cc783b */ /* 0x000fee0000004200 */
[C---:B------:R-:W-:Y:S08]  /*b6d0*/  HMMA.16816.F32.BF16 R168, R200.reuse, R180, R168 ;  /* 0x000000b4c8a8723c */ /* 0x040ff000000418a8 */
[----:B------:R-:W-:Y:S01]  /*b6e0*/  HMMA.16816.F32.BF16 R172, R200, R188, R172 ;  /* 0x000000bcc8ac723c */ /* 0x000fe200000418ac */
[----:B------:R-:W-:Y:S07]  /*b6f0*/  LDSM.16.MT88.4 R200, [R5+0xc080] ;  /* 0x00c0800005c8783b */ /* 0x000fee0000004200 */
[C---:B------:R-:W-:Y:S08]  /*b700*/  HMMA.16816.F32.BF16 R176, R196.reuse, R180, R176 ;  /* 0x000000b4c4b0723c */ /* 0x040ff000000418b0 */
[----:B------:R-:W-:Y:S01]  /*b710*/  HMMA.16816.F32.BF16 R196, R196, R188, R184 ;  /* 0x000000bcc4c4723c */ /* 0x000fe200000418b8 */
[----:B------:R-:W-:Y:S07]  /*b720*/  LDSM.16.MT88.4 R184, [R6+0xc000] ;  /* 0x00c0000006b8783b */ /* 0x000fee0000004200 */
[-C--:B------:R-:W-:Y:S08]  /*b730*/  HMMA.16816.F32.BF16 R116, R120, R182.reuse, R116 ;  /* 0x000000b67874723c */ /* 0x080ff00000041874 */
[----:B0-----:R-:W-:Y:S08]  /*b740*/  HMMA.16816.F32.BF16 R132, R136, R182, R132 ;  /* 0x000000b68884723c */ /* 0x001ff00000041884 */
[----:B------:R-:W-:Y:S01]  /*b750*/  HMMA.16816.F32.BF16 R120, R120, R190, R144 ;  /* 0x000000be7878723c */ /* 0x000fe20000041890 */
[----:B------:R-:W-:Y:S07]  /*b760*/  LDSM.16.MT88.4 R144, [R4+0xc000] ;  /* 0x00c000000490783b */ /* 0x000fee0000004200 */
[----:B-1----:R-:W-:Y:S08]  /*b770*/  HMMA.16816.F32.BF16 R124, R128, R182, R124 ;  /* 0x000000b6807c723c */ /* 0x002ff0000004187c */
[-C--:B------:R-:W-:Y:S01]  /*b780*/  HMMA.16816.F32.BF16 R136, R136, R190.reuse, R108 ;  /* 0x000000be8888723c */ /* 0x080fe2000004186c */
[----:B------:R-:W0:Y:S07]  /*b790*/  LDSM.16.M88.4 R108, [R28+0x10180] ;  /* 0x010180001c6c783b */ /* 0x000e2e0000000200 */
[----:B------:R-:W-:Y:S01]  /*b7a0*/  HMMA.16816.F32.BF16 R128, R128, R190, R112 ;  /* 0x000000be8080723c */ /* 0x000fe20000041870 */
[----:B------:R-:W1:Y:S07]  /*b7b0*/  LDSM.16.M88.4 R112, [R28+0x18180] ;  /* 0x018180001c70783b */ /* 0x000e6e0000000200 */
[C---:B------:R-:W-:Y:S08]  /*b7c0*/  HMMA.16816.F32.BF16 R192, R224.reuse, R182, R192 ;  /* 0x000000b6e0c0723c */ /* 0x040ff000000418c0 */
[----:B------:R-:W-:Y:S01]  /*b7d0*/  HMMA.16816.F32.BF16 R224, R224, R190, R156 ;  /* 0x000000bee0e0723c */ /* 0x000fe2000004189c */
[----:B------:R-:W3:Y:S07]  /*b7e0*/  LDSM.16.MT88.4 R156, [R6+0xc080] ;  /* 0x00c08000069c783b */ /* 0x000eee0000004200 */
[C---:B--2---:R-:W-:Y:S08]  /*b7f0*/  HMMA.16816.F32.BF16 R140, R160.reuse, R182, R140 ;  /* 0x000000b6a08c723c */ /* 0x044ff0000004188c */
[----:B------:R-:W-:Y:S01]  /*b800*/  HMMA.16816.F32.BF16 R152, R160, R190, R152 ;  /* 0x000000bea098723c */ /* 0x000fe20000041898 */
[----:B------:R-:W2:Y:S07]  /*b810*/  LDSM.16.MT88.4 R160, [R4+0xc080] ;  /* 0x00c0800004a0783b */ /* 0x000eae0000004200 */
[C---:B------:R-:W-:Y:S08]  /*b820*/  HMMA.16816.F32.BF16 R148, R216.reuse, R182, R148 ;  /* 0x000000b6d894723c */ /* 0x040ff00000041894 */
[----:B------:R-:W-:Y:S01]  /*b830*/  HMMA.16816.F32.BF16 R164, R216, R190, R164 ;  /* 0x000000bed8a4723c */ /* 0x000fe200000418a4 */
[----:B------:R-:W-:Y:S07]  /*b840*/  LDSM.16.MT88.4 R216, [R5+0xe080] ;  /* 0x00e0800005d8783b */ /* 0x000fee0000004200 */
[C---:B------:R-:W-:Y:S08]  /*b850*/  HMMA.16816.F32.BF16 R168, R212.reuse, R182, R168 ;  /* 0x000000b6d4a8723c */ /* 0x040ff000000418a8 */
[----:B------:R-:W-:Y:S01]  /*b860*/  HMMA.16816.F32.BF16 R172, R212, R190, R172 ;  /* 0x000000bed4ac723c */ /* 0x000fe200000418ac */
[----:B------:R-:W-:Y:S07]  /*b870*/  LDSM.16.M88.4 R212, [R7+0x18180] ;  /* 0x0181800007d4783b */ /* 0x000fee0000000200 */
[C---:B------:R-:W-:Y:S01]  /*b880*/  HMMA.16816.F32.BF16 R180, R208.reuse, R182, R176 ;  /* 0x000000b6d0b4723c */ /* 0x040fe200000418b0 */
[----:B------:R-:W4:Y:S07]  /*b890*/  LDSM.16.MT88.4 R176, [R0+0xc000] ;  /* 0x00c0000000b0783b */ /* 0x000f2e0000004200 */
[----:B------:R-:W-:Y:S01]  /*b8a0*/  HMMA.16816.F32.BF16 R188, R208, R190, R196 ;  /* 0x000000bed0bc723c */ /* 0x000fe200000418c4 */
[----:B------:R-:W4:Y:S04]  /*b8b0*/  LDSM.16.MT88.4 R196, [R0+0xc080] ;  /* 0x00c0800000c4783b */ /* 0x000f280000004200 */
[----:B------:R-:W-:Y:S03]  /*b8c0*/  LDSM.16.M88.4 R208, [R7+0x10180] ;  /* 0x0101800007d0783b */ /* 0x000fe60000000200 */
[C---:B0-----:R-:W-:Y:S08]  /*b8d0*/  HMMA.16816.F32.BF16 R140, R144.reuse, R108, R140 ;  /* 0x0000006c908c723c */ /* 0x041ff0000004188c */
[----:B-1----:R-:W-:Y:S01]  /*b8e0*/  HMMA.16816.F32.BF16 R144, R144, R112, R152 ;  /* 0x000000709090723c */ /* 0x002fe20000041898 */
[----:B------:R-:W0:Y:S07]  /*b8f0*/  LDSM.16.MT88.4 R152, [R5+0xd080] ;  /* 0x00d080000598783b */ /* 0x000e2e0000004200 */
[C---:B---3--:R-:W-:Y:S08]  /*b900*/  HMMA.16816.F32.BF16 R132, R156.reuse, R108, R132 ;  /* 0x0000006c9c84723c */ /* 0x048ff00000041884 */
[----:B------:R-:W-:Y:S01]  /*b910*/  HMMA.16816.F32.BF16 R136, R156, R112, R136 ;  /* 0x000000709c88723c */ /* 0x000fe20000041888 */
[----:B------:R-:W1:Y:S07]  /*b920*/  LDSM.16.MT88.4 R156, [R6+0xd000] ;  /* 0x00d00000069c783b */ /* 0x000e6e0000004200 */
[-C--:B--2---:R-:W-:Y:S08]  /*b930*/  HMMA.16816.F32.BF16 R148, R160, R108.reuse, R148 ;  /* 0x0000006ca094723c */ /* 0x084ff00000041894 */
[C---:B------:R-:W-:Y:S08]  /*b940*/  HMMA.16816.F32.BF16 R116, R200.reuse, R108, R116 ;  /* 0x0000006cc874723c */ /* 0x040ff00000041874 */
[----:B------:R-:W-:Y:S01]  /*b950*/  HMMA.16816.F32.BF16 R120, R200, R112, R120 ;  /* 0x00000070c878723c */ /* 0x000fe20000041878 */
[----:B------:R-:W-:Y:S07]  /*b960*/  LDSM.16.MT88.4 R200, [R0+0xd080] ;  /* 0x00d0800000c8783b */ /* 0x000fee0000004200 */
[C---:B------:R-:W-:Y:S08]  /*b970*/  HMMA.16816.F32.BF16 R124, R184.reuse, R108, R124 ;  /* 0x0000006cb87c723c */ /* 0x040ff0000004187c */
[-C--:B------:R-:W-:Y:S01]  /*b980*/  HMMA.16816.F32.BF16 R128, R184, R112.reuse, R128 ;  /* 0x00000070b880723c */ /* 0x080fe20000041880 */
[----:B------:R-:W-:Y:S07]  /*b990*/  LDSM.16.MT88.4 R184, [R4+0xd080] ;  /* 0x00d0800004b8783b */ /* 0x000fee0000004200 */
[----:B------:R-:W-:Y:S01]  /*b9a0*/  HMMA.16816.F32.BF16 R160, R160, R112, R164 ;  /* 0x00000070a0a0723c */ /* 0x000fe200000418a4 */
[----:B------:R-:W2:Y:S07]  /*b9b0*/  LDSM.16.MT88.4 R164, [R6+0xd080] ;  /* 0x00d0800006a4783b */ /* 0x000eae0000004200 */
[C---:B----4-:R-:W-:Y:S08]  /*b9c0*/  HMMA.16816.F32.BF16 R168, R176.reuse, R108, R168 ;  /* 0x0000006cb0a8723c */ /* 0x050ff000000418a8 */
[----:B------:R-:W-:Y:S01]  /*b9d0*/  HMMA.16816.F32.BF16 R172, R176, R112, R172 ;  /* 0x00000070b0ac723c */ /* 0x000fe200000418ac */
[----:B------:R-:W3:Y:S07]  /*b9e0*/  LDSM.16.MT88.4 R176, [R4+0xd000] ;  /* 0x00d0000004b0783b */ /* 0x000eee0000004200 */
[C---:B------:R-:W-:Y:S08]  /*b9f0*/  HMMA.16816.F32.BF16 R180, R196.reuse, R108, R180 ;  /* 0x0000006cc4b4723c */ /* 0x040ff000000418b4 */
[----:B------:R-:W-:Y:S01]  /*ba00*/  HMMA.16816.F32.BF16 R188, R196, R112, R188 ;  /* 0x00000070c4bc723c */ /* 0x000fe200000418bc */
[----:B------:R-:W4:Y:S07]  /*ba10*/  LDSM.16.MT88.4 R196, [R0+0xd000] ;  /* 0x00d0000000c4783b */ /* 0x000f2e0000004200 */
[C---:B------:R-:W-:Y:S08]  /*ba20*/  HMMA.16816.F32.BF16 R192, R204.reuse, R108, R192 ;  /* 0x0000006cccc0723c */ /* 0x040ff000000418c0 */
[----:B------:R-:W-:Y:S01]  /*ba30*/  HMMA.16816.F32.BF16 R224, R204, R112, R224 ;  /* 0x00000070cce0723c */ /* 0x000fe200000418e0 */
[----:B------:R-:W2:Y:S07]  /*ba40*/  LDSM.16.MT88.4 R204, [R5+0xe000] ;  /* 0x00e0000005cc783b */ /* 0x000eae0000004200 */
        /* <DEDUP_REMOVED lines=11> */
[----:B------:R-:W-:Y:S07]  /*bb00*/  LDSM.16.MT88.4 R164, [R5+0xf080] ;  /* 0x00f0800005a4783b */ /* 0x000fee0000004200 */
[-C--:B---3--:R-:W-:Y:S08]  /*bb10*/  HMMA.16816.F32.BF16 R140, R176, R110.reuse, R140 ;  /* 0x0000006eb08c723c */ /* 0x088ff0000004188c */
[-C--:B------:R-:W-:Y:S08]  /*bb20*/  HMMA.16816.F32.BF16 R148, R184, R110.reuse, R148 ;  /* 0x0000006eb894723c */ /* 0x080ff00000041894 */
[-C--:B----4-:R-:W-:Y:S08]  /*bb30*/  HMMA.16816.F32.BF16 R168, R196, R110.reuse, R168 ;  /* 0x0000006ec4a8723c */ /* 0x090ff000000418a8 */
[----:B------:R-:W-:Y:S01]  /*bb40*/  HMMA.16816.F32.BF16 R180, R200, R110, R180 ;  /* 0x0000006ec8b4723c */ /* 0x000fe200000418b4 */
[----:B------:R-:W2:Y:S07]  /*bb50*/  LDSM.16.MT88.4 R108, [R0+0xe000] ;  /* 0x00e00000006c783b */ /* 0x000eae0000004200 */
[-C--:B------:R-:W-:Y:S01]  /*bb60*/  HMMA.16816.F32.BF16 R144, R176, R114.reuse, R144 ;  /* 0x00000072b090723c */ /* 0x080fe20000041890 */
[----:B------:R-:W-:Y:S07]  /*bb70*/  LDSM.16.MT88.4 R176, [R5+0xf000] ;  /* 0x00f0000005b0783b */ /* 0x000fee0000004200 */
[-C--:B------:R-:W-:Y:S01]  /*bb80*/  HMMA.16816.F32.BF16 R160, R184, R114.reuse, R160 ;  /* 0x00000072b8a0723c */ /* 0x080fe200000418a0 */
[----:B------:R-:W-:Y:S07]  /*bb90*/  LDSM.16.MT88.4 R184, [R0+0xe080] ;  /* 0x00e0800000b8783b */ /* 0x000fee0000004200 */
[-C--:B------:R-:W-:Y:S01]  /*bba0*/  HMMA.16816.F32.BF16 R172, R196, R114.reuse, R172 ;  /* 0x00000072c4ac723c */ /* 0x080fe200000418ac */
[----:B------:R-:W-:Y:S07]  /*bbb0*/  LDSM.16.MT88.4 R196, [R6+0xf000] ;  /* 0x00f0000006c4783b */ /* 0x000fee0000004200 */
[----:B------:R-:W-:Y:S01]  /*bbc0*/  HMMA.16816.F32.BF16 R188, R200, R114, R188 ;  /* 0x00000072c8bc723c */ /* 0x000fe200000418bc */
[----:B------:R-:W3:Y:S04]  /*bbd0*/  LDSM.16.MT88.4 R112, [R4+0xe080] ;  /* 0x00e080000470783b */ /* 0x000ee80000004200 */
[----:B------:R-:W-:Y:S03]  /*bbe0*/  LDSM.16.MT88.4 R200, [R6+0xf080] ;  /* 0x00f0800006c8783b */ /* 0x000fe60000004200 */
[C---:B------:R-:W-:Y:S08]  /*bbf0*/  HMMA.16816.F32.BF16 R192, R204.reuse, R208, R192 ;  /* 0x000000d0ccc0723c */ /* 0x040ff000000418c0 */
[----:B------:R-:W-:Y:S01]  /*bc00*/  HMMA.16816.F32.BF16 R224, R204, R212, R224 ;  /* 0x000000d4cce0723c */ /* 0x000fe200000418e0 */
[----:B------:R-:W-:Y:S07]  /*bc10*/  LDSM.16.MT88.4 R204, [R0+0xf000] ;  /* 0x00f0000000cc783b */ /* 0x000fee0000004200 */
[C---:B0-----:R-:W-:Y:S08]  /*bc20*/  HMMA.16816.F32.BF16 R132, R152.reuse, R208, R132 ;  /* 0x000000d09884723c */ /* 0x041ff00000041884 */
[----:B------:R-:W-:Y:S01]  /*bc30*/  HMMA.16816.F32.BF16 R136, R152, R212, R136 ;  /* 0x000000d49888723c */ /* 0x000fe20000041888 */
[----:B------:R-:W0:Y:S07]  /*bc40*/  LDSM.16.MT88.4 R152, [R4+0xf000] ;  /* 0x00f000000498783b */ /* 0x000e2e0000004200 */
[C---:B------:R-:W-:Y:S08]  /*bc50*/  HMMA.16816.F32.BF16 R116, R216.reuse, R208, R116 ;  /* 0x000000d0d874723c */ /* 0x040ff00000041874 */
[----:B------:R-:W-:Y:S01]  /*bc60*/  HMMA.16816.F32.BF16 R120, R216, R212, R120 ;  /* 0x000000d4d878723c */ /* 0x000fe20000041878 */
[----:B------:R-:W4:Y:S07]  /*bc70*/  LDSM.16.MT88.4 R216, [R4+0xf080] ;  /* 0x00f0800004d8783b */ /* 0x000f2e0000004200 */
[-C--:B------:R-:W-:Y:S08]  /*bc80*/  HMMA.16816.F32.BF16 R124, R220, R208.reuse, R124 ;  /* 0x000000d0dc7c723c */ /* 0x080ff0000004187c */
[C---:B-1----:R-:W-:Y:S08]  /*bc90*/  HMMA.16816.F32.BF16 R140, R156.reuse, R208, R140 ;  /* 0x000000d09c8c723c */ /* 0x042ff0000004188c */
[----:B------:R-:W-:Y:S01]  /*bca0*/  HMMA.16816.F32.BF16 R144, R156, R212, R144 ;  /* 0x000000d49c90723c */ /* 0x000fe20000041890 */
[----:B------:R-:W1:Y:S07]  /*bcb0*/  LDSM.16.MT88.4 R156, [R0+0xf080] ;  /* 0x00f08000009c783b */ /* 0x000e6e0000004200 */
[-C--:B--2---:R-:W-:Y:S08]  /*bcc0*/  HMMA.16816.F32.BF16 R168, R108, R208.reuse, R168 ;  /* 0x000000d06ca8723c */ /* 0x084ff000000418a8 */
[-C--:B---3--:R-:W-:Y:S08]  /*bcd0*/  HMMA.16816.F32.BF16 R148, R112, R208.reuse, R148 ;  /* 0x000000d07094723c */ /* 0x088ff00000041894 */
[----:B------:R-:W-:Y:S08]  /*bce0*/  HMMA.16816.F32.BF16 R180, R184, R208, R180 ;  /* 0x000000d0b8b4723c */ /* 0x000ff000000418b4 */
[-C--:B------:R-:W-:Y:S08]  /*bcf0*/  HMMA.16816.F32.BF16 R128, R220, R212.reuse, R128 ;  /* 0x000000d4dc80723c */ /* 0x080ff00000041880 */
[----:B------:R-:W-:Y:S08]  /*bd00*/  HMMA.16816.F32.BF16 R172, R108, R212, R172 ;  /* 0x000000d46cac723c */ /* 0x000ff000000418ac */
[-C--:B------:R-:W-:Y:S08]  /*bd10*/  HMMA.16816.F32.BF16 R192, R176, R210.reuse, R192 ;  /* 0x000000d2b0c0723c */ /* 0x080ff000000418c0 */
[-C--:B------:R-:W-:Y:S08]  /*bd20*/  HMMA.16816.F32.BF16 R124, R196, R210.reuse, R124 ;  /* 0x000000d2c47c723c */ /* 0x080ff0000004187c */
[-C--:B0-----:R-:W-:Y:S08]  /*bd30*/  HMMA.16816.F32.BF16 R140, R152, R210.reuse, R140 ;  /* 0x000000d2988c723c */ /* 0x081ff0000004188c */
[----:B------:R-:W-:Y:S08]  /*bd40*/  HMMA.16816.F32.BF16 R168, R204, R210, R168 ;  /* 0x000000d2cca8723c */ /* 0x000ff000000418a8 */
[-C--:B------:R-:W-:Y:S08]  /*bd50*/  HMMA.16816.F32.BF16 R160, R112, R212.reuse, R160 ;  /* 0x000000d470a0723c */ /* 0x080ff000000418a0 */
[----:B------:R-:W-:Y:S08]  /*bd60*/  HMMA.16816.F32.BF16 R188, R184, R212, R188 ;  /* 0x000000d4b8bc723c */ /* 0x000ff000000418bc */
[-C--:B------:R-:W-:Y:S08]  /*bd70*/  HMMA.16816.F32.BF16 R116, R164, R210.reuse, R116 ;  /* 0x000000d2a474723c */ /* 0x080ff00000041874 */
[-C--:B------:R-:W-:Y:S08]  /*bd80*/  HMMA.16816.F32.BF16 R132, R200, R210.reuse, R132 ;  /* 0x000000d2c884723c */ /* 0x080ff00000041884 */
[----:B----4-:R-:W-:Y:S01]  /*bd90*/  HMMA.16816.F32.BF16 R148, R216, R210, R148 ;  /* 0x000000d2d894723c */ /* 0x010fe20000041894 */
[----:B------:R-:W-:-:S07]  /*bda0*/  FMUL R110, R193, c[0x0][0x188] ;  /* 0x00006200c16e7a20 */ /* 0x000fce0000400000 */
[----:B------:R-:W-:Y:S01]  /*bdb0*/  HMMA.16816.F32.BF16 R224, R176, R214, R224 ;  /* 0x000000d6b0e0723c */ /* 0x000fe200000418e0 */
[----:B------:R-:W-:-:S07]  /*bdc0*/  FMUL R109, R195, c[0x0][0x188] ;  /* 0x00006200c36d7a20 */ /* 0x000fce0000400000 */
[----:B-1----:R-:W-:Y:S01]  /*bdd0*/  HMMA.16816.F32.BF16 R180, R156, R210, R180 ;  /* 0x000000d29cb4723c */ /* 0x002fe200000418b4 */
[----:B------:R-:W-:Y:S02]  /*bde0*/  FMUL R187, R124, c[0x0][0x188] ;  /* 0x000062007cbb7a20 */ /* 0x000fe40000400000 */
[----:B------:R-:W-:-:S05]  /*bdf0*/  FMUL R108, R125, c[0x0][0x188] ;  /* 0x000062007d6c7a20 */ /* 0x000fca0000400000 */
[----:B------:R-:W-:Y:S01]  /*be00*/  HMMA.16816.F32.BF16 R128, R196, R214, R128 ;  /* 0x000000d6c480723c */ /* 0x000fe20000041880 */
[----:B------:R-:W-:-:S06]  /*be10*/  FMNMX R187, R187, R108, !PT ;  /* 0x0000006cbbbb7209 */ /* 0x000fcc0007800000 */
[----:B------:R-:W-:Y:S01]  /*be20*/  FMUL R198, R192, c[0x0][0x188] ;  /* 0x00006200c0c67a20 */ /* 0x000fe20000400000 */
[----:B------:R-:W-:Y:S01]  /*be30*/  HMMA.16816.F32.BF16 R144, R152, R214, R144 ;  /* 0x000000d69890723c */ /* 0x000fe20000041890 */
[----:B------:R-:W-:-:S07]  /*be40*/  FMUL R196, R194, c[0x0][0x188] ;  /* 0x00006200c2c47a20 */ /* 0x000fce0000400000 */
[-C--:B------:R-:W-:Y:S01]  /*be50*/  HMMA.16816.F32.BF16 R172, R204, R214.reuse, R172 ;  /* 0x000000d6ccac723c */ /* 0x080fe200000418ac */
[----:B------:R-:W-:Y:S01]  /*be60*/  FMNMX R198, R198, R110, !PT ;  /* 0x0000006ec6c67209 */ /* 0x000fe20007800000 */
[----:B------:R-:W-:Y:S01]  /*be70*/  FMUL R186, R126, c[0x0][0x188] ;  /* 0x000062007eba7a20 */ /* 0x000fe20000400000 */
[----:B------:R-:W-:Y:S01]  /*be80*/  FMNMX R196, R196, R109, !PT ;  /* 0x0000006dc4c47209 */ /* 0x000fe20007800000 */
[----:B------:R-:W-:Y:S02]  /*be90*/  FMUL R112, R127, c[0x0][0x188] ;  /* 0x000062007f707a20 */ /* 0x000fe40000400000 */
[----:B------:R-:W-:Y:S02]  /*bea0*/  FMUL R185, R140, c[0x0][0x188] ;  /* 0x000062008cb97a20 */ /* 0x000fe40000400000 */
[----:B------:R-:W-:Y:S01]  /*beb0*/  HMMA.16816.F32.BF16 R120, R164, R214, R120 ;  /* 0x000000d6a478723c */ /* 0x000fe20000041878 */
[----:B------:R-:W-:Y:S02]  /*bec0*/  FMUL R111, R141, c[0x0][0x188] ;  /* 0x000062008d6f7a20 */ /* 0x000fe40000400000 */
[----:B------:R-:W-:-:S02]  /*bed0*/  FMUL R184, R142, c[0x0][0x188] ;  /* 0x000062008eb87a20 */ /* 0x000fc40000400000 */
[----:B------:R-:W-:Y:S02]  /*bee0*/  FMUL R110, R143, c[0x0][0x188] ;  /* 0x000062008f6e7a20 */ /* 0x000fe40000400000 */
[----:B------:R-:W-:Y:S01]  /*bef0*/  FMUL R179, R168, c[0x0][0x188] ;  /* 0x00006200a8b37a20 */ /* 0x000fe20000400000 */
[-C--:B------:R-:W-:Y:S01]  /*bf00*/  HMMA.16816.F32.BF16 R136, R200, R214.reuse, R136 ;  /* 0x000000d6c888723c */ /* 0x080fe20000041888 */
[----:B------:R-:W-:Y:S02]  /*bf10*/  FMUL R109, R169, c[0x0][0x188] ;  /* 0x00006200a96d7a20 */ /* 0x000fe40000400000 */
[----:B------:R-:W-:Y:S02]  /*bf20*/  FMUL R178, R170, c[0x0][0x188] ;  /* 0x00006200aab27a20 */ /* 0x000fe40000400000 */
[----:B------:R-:W-:Y:S01]  /*bf30*/  FMUL R108, R171, c[0x0][0x188] ;  /* 0x00006200ab6c7a20 */ /* 0x000fe20000400000 */
[----:B------:R-:W-:Y:S01]  /*bf40*/  FMNMX R186, R186, R112, !PT ;  /* 0x00000070baba7209 */ /* 0x000fe20007800000 */
[----:B------:R-:W-:Y:S01]  /*bf50*/  FMUL R177, R116, c[0x0][0x188] ;  /* 0x0000620074b17a20 */ /* 0x000fe20000400000 */
[----:B------:R-:W-:Y:S01]  /*bf60*/  FMNMX R185, R185, R111, !PT ;  /* 0x0000006fb9b97209 */ /* 0x000fe20007800000 */
[----:B------:R-:W-:Y:S01]  /*bf70*/  HMMA.16816.F32.BF16 R160, R216, R214, R160 ;  /* 0x000000d6d8a0723c */ /* 0x000fe200000418a0 */
[----:B------:R-:W-:Y:S01]  /*bf80*/  FMNMX R184, R184, R110, !PT ;  /* 0x0000006eb8b87209 */ /* 0x000fe20007800000 */
[----:B------:R-:W-:Y:S01]  /*bf90*/  FMUL R112, R117, c[0x0][0x188] ;  /* 0x0000620075707a20 */ /* 0x000fe20000400000 */
[----:B------:R-:W-:Y:S01]  /*bfa0*/  FMNMX R179, R179, R109, !PT ;  /* 0x0000006db3b37209 */ /* 0x000fe20007800000 */
[----:B------:R-:W-:Y:S01]  /*bfb0*/  FMUL R176, R118, c[0x0][0x188] ;  /* 0x0000620076b07a20 */ /* 0x000fe20000400000 */
[----:B------:R-:W-:Y:S01]  /*bfc0*/  FMNMX R178, R178, R108, !PT ;  /* 0x0000006cb2b27209 */ /* 0x000fe20007800000 */
[----:B------:R-:W-:-:S02]  /*bfd0*/  FMUL R111, R119, c[0x0][0x188] ;  /* 0x00006200776f7a20 */ /* 0x000fc40000400000 */
[----:B------:R-:W-:Y:S01]  /*bfe0*/  HMMA.16816.F32.BF16 R188, R156, R214, R188 ;  /* 0x000000d69cbc723c */ /* 0x000fe200000418bc */
[----:B------:R-:W-:Y:S02]  /*bff0*/  FMUL R167, R132, c[0x0][0x188] ;  /* 0x0000620084a77a20 */ /* 0x000fe40000400000 */
[----:B------:R-:W-:Y:S02]  /*c000*/  FMUL R110, R133, c[0x0][0x188] ;  /* 0x00006200856e7a20 */ /* 0x000fe40000400000 */
[----:B------:R-:W-:Y:S02]  /*c010*/  FMUL R166, R134, c[0x0][0x188] ;  /* 0x0000620086a67a20 */ /* 0x000fe40000400000 */
[----:B------:R-:W-:Y:S02]  /*c020*/  FMUL R109, R135, c[0x0][0x188] ;  /* 0x00006200876d7a20 */ /* 0x000fe40000400000 */
[----:B------:R-:W-:Y:S02]  /*c030*/  FMUL R165, R148, c[0x0][0x188] ;  /* 0x0000620094a57a20 */ /* 0x000fe40000400000 */
[----:B------:R-:W-:Y:S01]  /*c040*/  FMUL R108, R149, c[0x0][0x188] ;  /* 0x00006200956c7a20 */ /* 0x000fe20000400000 */
[----:B------:R-:W-:Y:S01]  /*c050*/  FMNMX R177, R177, R112, !PT ;  /* 0x00000070b1b17209 */ /* 0x000fe20007800000 */
        /* <DEDUP_REMOVED lines=8> */
[----:B------:R-:W-:-:S02]  /*c0e0*/  FMUL R158, R182, c[0x0][0x188] ;  /* 0x00006200b69e7a20 */ /* 0x000fc40000400000 */
        /* <DEDUP_REMOVED lines=63> */
[----:B------:R-:W-:-:S02]  /*c4e0*/  FMNMX R166, R112, R166, !PT ;  /* 0x000000a670a67209 */ /* 0x000fc40007800000 */
[----:B------:R-:W-:Y:S02]  /*c4f0*/  FMNMX R165, R111, R165, !PT ;  /* 0x000000a56fa57209 */ /* 0x000fe40007800000 */
[----:B------:R-:W-:Y:S02]  /*c500*/  FMNMX R164, R110, R164, !PT ;  /* 0x000000a46ea47209 */ /* 0x000fe40007800000 */
[----:B------:R-:W-:Y:S02]  /*c510*/  FMNMX R159, R109, R159, !PT ;  /* 0x0000009f6d9f7209 */ /* 0x000fe40007800000 */
[----:B------:R-:W-:Y:S01]  /*c520*/  FMNMX R158, R108, R158, !PT ;  /* 0x0000009e6c9e7209 */ /* 0x000fe20007800000 */
[----:B------:R-:W0:Y:S04]  /*c530*/  SHFL.BFLY PT, R199, R198, 0x2, 0x1f ;  /* 0x0c401f00c6c77f89 */ /* 0x000e2800000e0000 */
[----:B------:R-:W1:Y:S04]  /*c540*/  SHFL.BFLY PT, R197, R196, 0x2, 0x1f ;  /* 0x0c401f00c4c57f89 */ /* 0x000e6800000e0000 */
[----:B------:R-:W2:Y:S04]  /*c550*/  SHFL.BFLY PT, R110, R187, 0x2, 0x1f ;  /* 0x0c401f00bb6e7f89 */ /* 0x000ea800000e0000 */
[----:B------:R-:W3:Y:S04]  /*c560*/  SHFL.BFLY PT, R111, R186, 0x2, 0x1f ;  /* 0x0c401f00ba6f7f89 */ /* 0x000ee800000e0000 */
[----:B------:R-:W4:Y:S04]  /*c570*/  SHFL.BFLY PT, R112, R185, 0x2, 0x1f ;  /* 0x0c401f00b9707f89 */ /* 0x000f2800000e0000 */
[----:B------:R-:W0:Y:S04]  /*c580*/  SHFL.BFLY PT, R113, R184, 0x2, 0x1f ;  /* 0x0c401f00b8717f89 */ /* 0x000e2800000e0000 */
[----:B------:R-:W0:Y:S04]  /*c590*/  SHFL.BFLY PT, R114, R179, 0x2, 0x1f ;  /* 0x0c401f00b3727f89 */ /* 0x000e2800000e0000 */
[----:B------:R-:W0:Y:S04]  /*c5a0*/  SHFL.BFLY PT, R115, R178, 0x2, 0x1f ;  /* 0x0c401f00b2737f89 */ /* 0x000e2800000e0000 */
[----:B------:R-:W0:Y:S04]  /*c5b0*/  SHFL.BFLY PT, R152, R177, 0x2, 0x1f ;  /* 0x0c401f00b1987f89 */ /* 0x000e2800000e0000 */
[----:B------:R-:W0:Y:S04]  /*c5c0*/  SHFL.BFLY PT, R153, R176, 0x2, 0x1f ;  /* 0x0c401f00b0997f89 */ /* 0x000e2800000e0000 */
[----:B------:R-:W2:Y:S04]  /*c5d0*/  SHFL.BFLY PT, R154, R167, 0x2, 0x1f ;  /* 0x0c401f00a79a7f89 */ /* 0x000ea800000e0000 */
[----:B------:R-:W4:Y:S04]  /*c5e0*/  SHFL.BFLY PT, R155, R166, 0x2, 0x1f ;  /* 0x0c401f00a69b7f89 */ /* 0x000f2800000e0000 */
[----:B------:R-:W4:Y:S04]  /*c5f0*/  SHFL.BFLY PT, R156, R165, 0x2, 0x1f ;  /* 0x0c401f00a59c7f89 */ /* 0x000f2800000e0000 */
[----:B------:R-:W4:Y:S04]  /*c600*/  SHFL.BFLY PT, R157, R164, 0x2, 0x1f ;  /* 0x0c401f00a49d7f89 */ /* 0x000f2800000e0000 */
[----:B------:R-:W4:Y:S04]  /*c610*/  SHFL.BFLY PT, R108, R159, 0x2, 0x1f ;  /* 0x0c401f009f6c7f89 */ /* 0x000f2800000e0000 */
[----:B------:R-:W4:Y:S01]  /*c620*/  SHFL.BFLY PT, R109, R158, 0x2, 0x1f ;  /* 0x0c401f009e6d7f89 */ /* 0x000f2200000e0000 */
[----:B0-----:R-:W-:-:S02]  /*c630*/  FMNMX R199, R198, R199, !PT ;  /* 0x000000c7c6c77209 */ /* 0x001fc40007800000 */
[----:B-1----:R-:W-:Y:S02]  /*c640*/  FMNMX R197, R196, R197, !PT ;  /* 0x000000c5c4c57209 */ /* 0x002fe40007800000 */
[----:B--2---:R-:W-:Y:S02]  /*c650*/  FMNMX R110, R187, R110, !PT ;  /* 0x0000006ebb6e7209 */ /* 0x004fe40007800000 */
[----:B---3--:R-:W-:Y:S02]  /*c660*/  FMNMX R111, R186, R111, !PT ;  /* 0x0000006fba6f7209 */ /* 0x008fe40007800000 */
[----:B----4-:R-:W-:Y:S02]  /*c670*/  FMNMX R112, R185, R112, !PT ;  /* 0x00000070b9707209 */ /* 0x010fe40007800000 */
[----:B------:R-:W-:Y:S02]  /*c680*/  FMNMX R113, R184, R113, !PT ;  /* 0x00000071b8717209 */ /* 0x000fe40007800000 */
[----:B------:R-:W-:-:S02]  /*c690*/  FMNMX R114, R179, R114, !PT ;  /* 0x00000072b3727209 */ /* 0x000fc40007800000 */
[----:B------:R-:W-:Y:S02]  /*c6a0*/  FMNMX R115, R178, R115, !PT ;  /* 0x00000073b2737209 */ /* 0x000fe40007800000 */
[----:B------:R-:W-:Y:S02]  /*c6b0*/  FMNMX R152, R177, R152, !PT ;  /* 0x00000098b1987209 */ /* 0x000fe40007800000 */
[----:B------:R-:W-:Y:S02]  /*c6c0*/  FMNMX R153, R176, R153, !PT ;  /* 0x00000099b0997209 */ /* 0x000fe40007800000 */
[----:B------:R-:W-:Y:S02]  /*c6d0*/  FMNMX R154, R167, R154, !PT ;  /* 0x0000009aa79a7209 */ /* 0x000fe40007800000 */
[----:B------:R-:W-:Y:S02]  /*c6e0*/  FMNMX R155, R166, R155, !PT ;  /* 0x0000009ba69b7209 */ /* 0x000fe40007800000 */
[----:B------:R-:W-:-:S02]  /*c6f0*/  FMNMX R156, R165, R156, !PT ;  /* 0x0000009ca59c7209 */ /* 0x000fc40007800000 */
[----:B------:R-:W-:Y:S02]  /*c700*/  FMNMX R157, R164, R157, !PT ;  /* 0x0000009da49d7209 */ /* 0x000fe40007800000 */
[----:B------:R-:W-:Y:S02]  /*c710*/  FMNMX R108, R159, R108, !PT ;  /* 0x0000006c9f6c7209 */ /* 0x000fe40007800000 */
[----:B------:R-:W-:Y:S01]  /*c720*/  FMNMX R109, R158, R109, !PT ;  /* 0x0000006d9e6d7209 */ /* 0x000fe20007800000 */
[----:B------:R-:W-:Y:S04]  /*c730*/  SHFL.BFLY PT, R159, R197, 0x1, 0x1f ;  /* 0x0c201f00c59f7f89 */ /* 0x000fe800000e0000 */
        /* <DEDUP_REMOVED lines=9> */
[----:B------:R-:W1:Y:S04]  /*c7d0*/  SHFL.BFLY PT, R184, R154, 0x1, 0x1f ;  /* 0x0c201f009ab87f89 */ /* 0x000e6800000e0000 */
[----:B------:R-:W2:Y:S04]  /*c7e0*/  SHFL.BFLY PT, R185, R155, 0x1, 0x1f ;  /* 0x0c201f009bb97f89 */ /* 0x000ea800000e0000 */
[----:B------:R-:W4:Y:S04]  /*c7f0*/  SHFL.BFLY PT, R186, R156, 0x1, 0x1f ;  /* 0x0c201f009cba7f89 */ /* 0x000f2800000e0000 */
[----:B------:R-:W4:Y:S04]  /*c800*/  SHFL.BFLY PT, R187, R157, 0x1, 0x1f ;  /* 0x0c201f009dbb7f89 */ /* 0x000f2800000e0000 */
[----:B------:R-:W4:Y:S04]  /*c810*/  SHFL.BFLY PT, R196, R108, 0x1, 0x1f ;  /* 0x0c201f006cc47f89 */ /* 0x000f2800000e0000 */
[----:B------:R-:W4:Y:S01]  /*c820*/  SHFL.BFLY PT, R198, R109, 0x1, 0x1f ;  /* 0x0c201f006dc67f89 */ /* 0x000f2200000e0000 */
[----:B0-----:R-:W-:-:S03]  /*c830*/  FMNMX R158, R199, R158, !PT ;  /* 0x0000009ec79e7209 */ /* 0x001fc60007800000 */
[----:B------:R-:W-:Y:S01]  /*c840*/  BAR.SYNC.DEFER_BLOCKING 0x0 ;  /* 0x0000000000007b1d */ /* 0x000fe20000010000 */
[----:B------:R-:W-:Y:S02]  /*c850*/  FMNMX R159, R197, R159, !PT ;  /* 0x0000009fc59f7209 */ /* 0x000fe40007800000 */
[----:B-1----:R-:W-:Y:S02]  /*c860*/  FMNMX R164, R110, R164, !PT ;  /* 0x000000a46ea47209 */ /* 0x002fe40007800000 */
[----:B--2---:R-:W-:Y:S01]  /*c870*/  FMNMX R165, R111, R165, !PT ;  /* 0x000000a56fa57209 */ /* 0x004fe20007800000 */
[----:B------:R-:W0:Y:S01]  /*c880*/  S2R R43, SR_TID.X ;  /* 0x00000000002b7919 */ /* 0x000e220000002100 */
[----:B---3--:R-:W-:Y:S02]  /*c890*/  FMNMX R166, R112, R166, !PT ;  /* 0x000000a670a67209 */ /* 0x008fe40007800000 */
[----:B----4-:R-:W-:Y:S02]  /*c8a0*/  FMNMX R167, R113, R167, !PT ;  /* 0x000000a771a77209 */ /* 0x010fe40007800000 */
        /* <DEDUP_REMOVED lines=10> */
[----:B-----5:R-:W-:Y:S04]  /*c950*/  @!P1 STS [R3+0x10000], R158 ;  /* 0x0100009e03009388 */ /* 0x020fe80000000800 */
[----:B------:R1:W-:Y:S04]  /*c960*/  @!P1 STS [R3+0x10100], R159 ;  /* 0x0101009f03009388 */ /* 0x0003e80000000800 */
[----:B------:R-:W-:Y:S04]  /*c970*/  @!P1 STS [R3+0x10200], R164 ;  /* 0x010200a403009388 */ /* 0x000fe80000000800 */
        /* <DEDUP_REMOVED lines=8> */
[----:B------:R-:W-:Y:S04]  /*ca00*/  @!P1 STS [R3+0x10b00], R185 ;  /* 0x010b00b903009388 */ /* 0x000fe80000000800 */
[----:B------:R-:W-:Y:S04]  /*ca10*/  @!P1 STS [R3+0x10c00], R186 ;  /* 0x010c00ba03009388 */ /* 0x000fe80000000800 */
[----:B------:R-:W-:Y:S04]  /*ca20*/  @!P1 STS [R3+0x10d00], R187 ;  /* 0x010d00bb03009388 */ /* 0x000fe80000000800 */
[----:B------:R-:W-:Y:S04]  /*ca30*/  @!P1 STS [R3+0x10e00], R196 ;  /* 0x010e00c403009388 */ /* 0x000fe80000000800 */
[----:B------:R-:W-:Y:S01]  /*ca40*/  @!P1 STS [R3+0x10f00], R198 ;  /* 0x010f00c603009388 */ /* 0x000fe20000000800 */
[----:B0-----:R-:W-:-:S03]  /*ca50*/  LOP3.LUT R6, R43, 0xff, RZ, 0xc0, !PT ;  /* 0x000000ff2b067812 */ /* 0x001fc600078ec0ff */
[----:B------:R-:W-:Y:S06]  /*ca60*/  BAR.SYNC.DEFER_BLOCKING 0x0 ;  /* 0x0000000000007b1d */ /* 0x000fec0000010000 */
[----:B------:R-:W-:Y:S04]  /*ca70*/  STL [R1+0x998], R5 ;  /* 0x0009980501007387 */ /* 0x000fe80000100800 */
[----:B------:R-:W4:Y:S04]  /*ca80*/  LDL.LU R42, [R1+0xe0] ;  /* 0x0000e000012a7983 */ /* 0x000f280000300800 */
[----:B------:R-:W4:Y:S04]  /*ca90*/  LDL.LU R46, [R1+0xe4] ;  /* 0x0000e400012e7983 */ /* 0x000f280000300800 */
[----:B------:R-:W4:Y:S04]  /*caa0*/  LDL.LU R59, [R1+0xf0] ;  /* 0x0000f000013b7983 */ /* 0x000f280000300800 */
[----:B------:R-:W4:Y:S04]  /*cab0*/  LDL.LU R101, [R1+0xf4] ;  /* 0x0000f40001657983 */ /* 0x000f280000300800 */
[----:B------:R-:W0:Y:S04]  /*cac0*/  LDS R110, [R6.X4+0x10000] ;  /* 0x01000000066e7984 */ /* 0x000e280000004800 */
[----:B------:R-:W0:Y:S04]  /*cad0*/  LDS R111, [R6.X4+0x10400] ;  /* 0x01040000066f7984 */ /* 0x000e280000004800 */
[----:B------:R-:W0:Y:S04]  /*cae0*/  LDS R108, [R6.X4+0x10800] ;  /* 0x01080000066c7984 */ /* 0x000e280000004800 */
[----:B------:R-:W4:Y:S04]  /*caf0*/  LDL.LU R102, [R1+0xf8] ;  /* 0x0000f80001667983 */ /* 0x000f280000300800 */
[----:B------:R-:W4:Y:S04]  /*cb00*/  LDL.LU R153, [R1+0xdc] ;  /* 0x0000dc0001997983 */ /* 0x000f280000300800 */
[----:B------:R-:W4:Y:S04]  /*cb10*/  LDL.LU R155, [R1+0xd8] ;  /* 0x0000d800019b7983 */ /* 0x000f280000300800 */
[----:B------:R-:W4:Y:S04]  /*cb20*/  LDL.LU R157, [R1+0xd4] ;  /* 0x0000d400019d7983 */ /* 0x000f280000300800 */
[----:B-1----:R-:W4:Y:S04]  /*cb30*/  LDL.LU R159, [R1+0xd0] ;  /* 0x0000d000019f7983 */ /* 0x002f280000300800 */
[----:B--2---:R-:W2:Y:S04]  /*cb40*/  LDL.LU R165, [R1+0xcc] ;  /* 0x0000cc0001a57983 */ /* 0x004ea80000300800 */
[----:B---3--:R-:W3:Y:S04]  /*cb50*/  LDL.LU R167, [R1+0xc8] ;  /* 0x0000c80001a77983 */ /* 0x008ee80000300800 */
[----:B------:R-:W2:Y:S04]  /*cb60*/  LDL.LU R177, [R1+0xc4] ;  /* 0x0000c40001b17983 */ /* 0x000ea80000300800 */
[----:B------:R-:W2:Y:S04]  /*cb70*/  LDL.LU R179, [R1+0xc0] ;  /* 0x0000c00001b37983 */ /* 0x000ea80000300800 */
[----:B0-----:R-:W0:Y:S04]  /*cb80*/  SHFL.BFLY PT, R112, R110, 0x4, 0x1f ;  /* 0x0c801f006e707f89 */ /* 0x001e2800000e0000 */
[----:B------:R-:W1:Y:S04]  /*cb90*/  SHFL.BFLY PT, R113, R111, 0x4, 0x1f ;  /* 0x0c801f006f717f89 */ /* 0x000e6800000e0000 */
[----:B------:R-:W1:Y:S01]  /*cba0*/  SHFL.BFLY PT, R109, R108, 0x4, 0x1f ;  /* 0x0c801f006c6d7f89 */ /* 0x000e6200000e0000 */
[----:B0-----:R-:W-:-:S02]  /*cbb0*/  FMNMX R112, R110, R112, !PT ;  /* 0x000000706e707209 */ /* 0x001fc40007800000 */
[----:B-1----:R-:W-:-:S03]  /*cbc0*/  FMNMX R113, R111, R113, !PT ;  /* 0x000000716f717209 */ /* 0x002fc60007800000 */
[----:B------:R-:W0:Y:S01]  /*cbd0*/  SHFL.BFLY PT, R110, R112, 0x2, 0x1f ;  /* 0x0c401f00706e7f89 */ /* 0x000e2200000e0000 */
[----:B------:R-:W-:-:S03]  /*cbe0*/  FMNMX R109, R108, R109, !PT ;  /* 0x0000006d6c6d7209 */ /* 0x000fc60007800000 */
[----:B------:R-:W1:Y:S04]  /*cbf0*/  SHFL.BFLY PT, R111, R113, 0x2, 0x1f ;  /* 0x0c401f00716f7f89 */ /* 0x000e6800000e0000 */
[----:B------:R-:W1:Y:S01]  /*cc00*/  SHFL.BFLY PT, R108, R109, 0x2, 0x1f ;  /* 0x0c401f006d6c7f89 */ /* 0x000e6200000e0000 */
[----:B0-----:R-:W-:Y:S02]  /*cc10*/  FMNMX R110, R112, R110, !PT ;  /* 0x0000006e706e7209 */ /* 0x001fe40007800000 */
[----:B-1----:R-:W-:Y:S02]  /*cc20*/  FMNMX R111, R113, R111, !PT ;  /* 0x0000006f716f7209 */ /* 0x002fe40007800000 */
[----:B------:R-:W-:-:S03]  /*cc30*/  FMNMX R108, R109, R108, !PT ;  /* 0x0000006c6d6c7209 */ /* 0x000fc60007800000 */
[----:B------:R-:W0:Y:S04]  /*cc40*/  SHFL.BFLY PT, R112, R111, 0x1, 0x1f ;  /* 0x0c201f006f707f89 */ /* 0x000e2800000e0000 */
[----:B------:R-:W1:Y:S04]  /*cc50*/  SHFL.BFLY PT, R109, R110, 0x1, 0x1f ;  /* 0x0c201f006e6d7f89 */ /* 0x000e6800000e0000 */
[----:B------:R-:W1:Y:S04]  /*cc60*/  SHFL.BFLY PT, R113, R108, 0x1, 0x1f ;  /* 0x0c201f006c717f89 */ /* 0x000e6800000e0000 */
[----:B------:R-:W1:Y:S01]  /*cc70*/  S2R R184, SR_TID.X ;  /* 0x0000000000b87919 */ /* 0x000e620000002100 */
[----:B0-----:R-:W-:-:S02]  /*cc80*/  FMNMX R112, R111, R112, !PT ;  /* 0x000000706f707209 */ /* 0x001fc40007800000 */
[----:B-1----:R-:W-:Y:S02]  /*cc90*/  FMNMX R109, R110, R109, !PT ;  /* 0x0000006d6e6d7209 */ /* 0x002fe40007800000 */
[----:B------:R-:W-:-:S03]  /*cca0*/  FMNMX R113, R108, R113, !PT ;  /* 0x000000716c717209 */ /* 0x000fc60007800000 */
[----:B------:R-:W-:Y:S04]  /*ccb0*/  @!P0 STS [R6.X4+0x10000], R109 ;  /* 0x0100006d06008388 */ /* 0x000fe80000004800 */
[----:B------:R-:W-:Y:S04]  /*ccc0*/  @!P0 STS [R6.X4+0x10400], R112 ;  /* 0x0104007006008388 */ /* 0x000fe80000004800 */
[----:B------:R-:W-:Y:S04]  /*ccd0*/  @!P0 STS [R6.X4+0x10800], R113 ;  /* 0x0108007106008388 */ /* 0x000fe80000004800 */
[----:B------:R-:W0:Y:S04]  /*cce0*/  LDS R108, [R184.X4+0x10c00] ;  /* 0x010c0000b86c7984 */ /* 0x000e280000004800 */
[----:B0-----:R-:W0:Y:S02]  /*ccf0*/  SHFL.BFLY PT, R109, R108, 0x4, 0x1f ;  /* 0x0c801f006c6d7f89 */ /* 0x001e2400000e0000 */
[----:B0-----:R-:W-:-:S05]  /*cd00*/  FMNMX R109, R108, R109, !PT ;  /* 0x0000006d6c6d7209 */ /* 0x001fca0007800000 */
[----:B------:R-:W0:Y:S02]  /*cd10*/  SHFL.BFLY PT, R108, R109, 0x2, 0x1f ;  /* 0x0c401f006d6c7f89 */ /* 0x000e2400000e0000 */
[----:B0-----:R-:W-:-:S05]  /*cd20*/  FMNMX R108, R109, R108, !PT ;  /* 0x0000006c6d6c7209 */ /* 0x001fca0007800000 */
[----:B------:R-:W0:Y:S02]  /*cd30*/  SHFL.BFLY PT, R109, R108, 0x1, 0x1f ;  /* 0x0c201f006c6d7f89 */ /* 0x000e2400000e0000 */
[----:B0-----:R-:W-:-:S05]  /*cd40*/  FMNMX R109, R108, R109, !PT ;  /* 0x0000006d6c6d7209 */ /* 0x001fca0007800000 */
[----:B------:R-:W-:Y:S01]  /*cd50*/  @!P0 STS [R184.X4+0x10c00], R109 ;  /* 0x010c006db8008388 */ /* 0x000fe20000004800 */
[----:B------:R-:W-:-:S03]  /*cd60*/  LOP3.LUT R5, R43, 0x1c, RZ, 0xc0, !PT ;  /* 0x0000001c2b057812 */ /* 0x000fc600078ec0ff */
[----:B------:R-:W-:Y:S06]  /*cd70*/  BAR.SYNC.DEFER_BLOCKING 0x0 ;  /* 0x0000000000007b1d */ /* 0x000fec0000010000 */
[----:B------:R-:W2:Y:S04]  /*cd80*/  LDS R108, [R5.X8+0x10000] ;  /* 0x01000000056c7984 */ /* 0x000ea80000008800 */
[----:B------:R-:W0:Y:S01]  /*cd90*/  LDS R109, [R5.X8+0x10100] ;  /* 0x01010000056d7984 */ /* 0x000e220000008800 */
[----:B--2---:R-:W-:-:S03]  /*cda0*/  FMNMX R178, R108, R179, !PT ;  /* 0x000000b36cb27209 */ /* 0x004fc60007800000 */
[----:B------:R-:W3:Y:S01]  /*cdb0*/  LDS R108, [R5.X8+0x10200] ;  /* 0x01020000056c7984 */ /* 0x000ee20000008800 */
[----:B0-----:R-:W-:-:S03]  /*cdc0*/  FMNMX R176, R109, R177, !PT ;  /* 0x000000b16db07209 */ /* 0x001fc60007800000 */
[----:B------:R-:W0:Y:S01]  /*cdd0*/  LDS R109, [R5.X8+0x10300] ;  /* 0x01030000056d7984 */ /* 0x000e220000008800 */
[----:B---3--:R-:W-:-:S03]  /*cde0*/  FMNMX R166, R108, R167, !PT ;  /* 0x000000a76ca67209 */ /* 0x008fc60007800000 */
[----:B------:R-:W4:Y:S01]  /*cdf0*/  LDS R108, [R5.X8+0x10400] ;  /* 0x01040000056c7984 */ /* 0x000f220000008800 */
[----:B0-----:R-:W-:-:S03]  /*ce00*/  FMNMX R164, R109, R165, !PT ;  /* 0x000000a56da47209 */ /* 0x001fc60007800000 */
[----:B------:R-:W0:Y:S01]  /*ce10*/  LDS R109, [R5.X8+0x10500] ;  /* 0x01050000056d7984 */ /* 0x000e220000008800 */
[----:B----4-:R-:W-:-:S03]  /*ce20*/  FMNMX R158, R108, R159, !PT ;  /* 0x0000009f6c9e7209 */ /* 0x010fc60007800000 */
[----:B------:R-:W1:Y:S01]  /*ce30*/  LDS R108, [R5.X8+0x10600] ;  /* 0x01060000056c7984 */ /* 0x000e620000008800 */
[----:B0-----:R-:W-:-:S03]  /*ce40*/  FMNMX R156, R109, R157, !PT ;  /* 0x0000009d6d9c7209 */ /* 0x001fc60007800000 */
[----:B------:R-:W0:Y:S01]  /*ce50*/  LDS R109, [R5.X8+0x10700] ;  /* 0x01070000056d7984 */ /* 0x000e220000008800 */
[----:B-1----:R-:W-:-:S03]  /*ce60*/  FMNMX R154, R108, R155, !PT ;  /* 0x0000009b6c9a7209 */ /* 0x002fc60007800000 */
[----:B------:R-:W1:Y:S01]  /*ce70*/  LDS R108, [R5.X8+0x10800] ;  /* 0x01080000056c7984 */ /* 0x000e620000008800 */
[----:B0-----:R-:W-:-:S03]  /*ce80*/  FMNMX R152, R109, R153, !PT ;  /* 0x000000996d987209 */ /* 0x001fc60007800000 */
        /* <DEDUP_REMOVED lines=8> */
[----:B------:R-:W0:Y:S01]  /*cf10*/  LDS R109, [R5.X8+0x10900] ;  /* 0x01090000056d7984 */ /* 0x000e220000008800 */
[----:B-1----:R-:W-:-:S03]  /*cf20*/  FMNMX R43, R108, R42, !PT ;  /* 0x0000002a6c2b7209 */ /* 0x002fc60007800000 */
[----:B------:R-:W1:Y:S04]  /*cf30*/  LDS R108, [R5.X8+0x10a00] ;  /* 0x010a0000056c7984 */ /* 0x000e680000008800 */
[----:B------:R-:W-:Y:S04]  /*cf40*/  STL [R1+0x3c], R43 ;  /* 0x00003c2b01007387 */ /* 0x000fe80000100800 */
[----:B------:R-:W2:Y:S04]  /*cf50*/  LDL R4, [R1+0xec] ;  /* 0x0000ec0001047983 */ /* 0x000ea80000100800 */
[----:B------:R-:W1:Y:S01]  /*cf60*/  LDL.LU R88, [R1+0xe8] ;  /* 0x0000e80001587983 */ /* 0x000e620000300800 */
[----:B------:R-:W-:Y:S01]  /*cf70*/  FFMA R175, R175, c[0x0][0x188], -R152 ;  /* 0x00006200afaf7a23 */ /* 0x000fe20000000898 */
[----:B0-----:R-:W-:-:S02]  /*cf80*/  FMNMX R47, R109, R46, !PT ;  /* 0x0000002e6d2f7209 */ /* 0x001fc40007800000 */
[----:B------:R-:W2:Y:S01]  /*cf90*/  LDS R109, [R5.X8+0x10b00] ;  /* 0x010b0000056d7984 */ /* 0x000ea20000008800 */
[----:B------:R-:W-:-:S04]  /*cfa0*/  FMUL R175, R175, 1.4426950216293334961 ;  /* 0x3fb8aa3bafaf7820 */ /* 0x000fc80000400000 */
[----:B------:R-:W0:Y:S02]  /*cfb0*/  MUFU.EX2 R0, R175 ;  /* 0x000000af00007308 */ /* 0x000e240000000800 */
[----:B0-----:R-:W-:Y:S04]  /*cfc0*/  STL [R1+0x98], R0 ;  /* 0x0000980001007387 */ /* 0x001fe80000100800 */
[----:B------:R-:W-:Y:S01]  /*cfd0*/  STL [R1+0x38], R47 ;  /* 0x0000382f01007387 */ /* 0x000fe20000100800 */
[----:B-1----:R-:W-:-:S03]  /*cfe0*/  FMNMX R206, R108, R88, !PT ;  /* 0x000000586cce7209 */ /* 0x002fc60007800000 */
[----:B------:R-:W0:Y:S01]  /*cff0*/  LDS R108, [R5.X8+0x10c00] ;  /* 0x010c0000056c7984 */ /* 0x000e220000008800 */
[----:B--2---:R-:W-:-:S03]  /*d000*/  FMNMX R4, R109, R4, !PT ;  /* 0x000000046d047209 */ /* 0x004fc60007800000 */
[----:B------:R-:W-:Y:S02]  /*d010*/  STL [R1+0x34], R206 ;  /* 0x000034ce01007387 */ /* 0x000fe40000100800 */
[--C-:B------:R-:W-:Y:S02]  /*d020*/  FFMA R134, R134, c[0x0][0x188], -R4.reuse ;  /* 0x0000620086867a23 */ /* 0x100fe40000000804 */
[----:B------:R0:W-:Y:S01]  /*d030*/  STL [R1+0x30], R4 ;  /* 0x0000300401007387 */ /* 0x0001e20000100800 */
[--C-:B------:R-:W-:Y:S02]  /*d040*/  FFMA R135, R135, c[0x0][0x188], -R4.reuse ;  /* 0x0000620087877a23 */ /* 0x100fe40000000804 */
[--C-:B------:R-:W-:Y:S02]  /*d050*/  FFMA R109, R138, c[0x0][0x188], -R4.reuse ;  /* 0x000062008a6d7a23 */ /* 0x100fe40000000804 */
[----:B------:R-:W-:Y:S02]  /*d060*/  FFMA R139, R139, c[0x0][0x188], -R4 ;  /* 0x000062008b8b7a23 */ /* 0x000fe40000000804 */
[----:B------:R-:W-:-:S02]  /*d070*/  FMUL R134, R134, 1.4426950216293334961 ;  /* 0x3fb8aa3b86867820 */ /* 0x000fc40000400000 */
[----:B------:R-:W-:Y:S02]  /*d080*/  FMUL R135, R135, 1.4426950216293334961 ;  /* 0x3fb8aa3b87877820 */ /* 0x000fe40000400000 */
[----:B------:R-:W-:Y:S01]  /*d090*/  FMUL R109, R109, 1.4426950216293334961 ;  /* 0x3fb8aa3b6d6d7820 */ /* 0x000fe20000400000 */
[----:B------:R-:W1:Y:S01]  /*d0a0*/  MUFU.EX2 R114, R134 ;  /* 0x0000008600727308 */ /* 0x000e620000000800 */
[----:B------:R-:W-:-:S07]  /*d0b0*/  FMUL R139, R139, 1.4426950216293334961 ;  /* 0x3fb8aa3b8b8b7820 */ /* 0x000fce0000400000 */
[----:B------:R-:W2:Y:S01]  /*d0c0*/  MUFU.EX2 R115, R135 ;  /* 0x0000008700737308 */ /* 0x000ea20000000800 */
[----:B0-----:R-:W-:-:S07]  /*d0d0*/  FMNMX R4, R108, R59, !PT ;  /* 0x0000003b6c047209 */ /* 0x001fce0007800000 */
[----:B------:R0:W3:Y:S01]  /*d0e0*/  MUFU.EX2 R94, R109 ;  /* 0x0000006d005e7308 */ /* 0x0000e20000000800 */
[----:B-1----:R-:W-:Y:S01]  /*d0f0*/  STL [R1+0xbc], R114 ;  /* 0x0000bc7201007387 */ /* 0x002fe20000100800 */
[----:B------:R-:W-:-:S03]  /*d100*/  FFMA R148, R148, c[0x0][0x188], -R4 ;  /* 0x0000620094947a23 */ /* 0x000fc60000000804 */
[----:B------:R-:W-:Y:S01]  /*d110*/  LDS R108, [R5.X8+0x10f00] ;  /* 0x010f0000056c7984 */ /* 0x000fe20000008800 */
[----:B------:R-:W-:Y:S02]  /*d120*/  FFMA R149, R149, c[0x0][0x188], -R4 ;  /* 0x0000620095957a23 */ /* 0x000fe40000000804 */
[----:B------:R-:W-:Y:S01]  /*d130*/  FMUL R148, R148, 1.4426950216293334961 ;  /* 0x3fb8aa3b94947820 */ /* 0x000fe20000400000 */
[----:B------:R-:W1:Y:S01]  /*d140*/  MUFU.EX2 R29, R139 ;  /* 0x0000008b001d7308 */ /* 0x000e620000000800 */
[----:B------:R-:W-:Y:S01]  /*d150*/  FMUL R149, R149, 1.4426950216293334961 ;  /* 0x3fb8aa3b95957820 */ /* 0x000fe20000400000 */
[----:B0-----:R-:W0:Y:S06]  /*d160*/  LDS R109, [R5.X8+0x10e00] ;  /* 0x010e0000056d7984 */ /* 0x001e2c0000008800 */
[----:B------:R-:W4:Y:S08]  /*d170*/  MUFU.EX2 R112, R148 ;  /* 0x0000009400707308 */ /* 0x000f300000000800 */
[----:B------:R-:W4:Y:S01]  /*d180*/  MUFU.EX2 R113, R149 ;  /* 0x0000009500717308 */ /* 0x000f220000000800 */
[----:B--2---:R-:W-:Y:S04]  /*d190*/  STL [R1+0xb8], R115 ;  /* 0x0000b87301007387 */ /* 0x004fe80000100800 */
[----:B------:R-:W-:Y:S04]  /*d1a0*/  STL [R1+0x2c], R4 ;  /* 0x00002c0401007387 */ /* 0x000fe80000100800 */
[----:B---3--:R-:W-:Y:S04]  /*d1b0*/  STL [R1+0xb4], R94 ;  /* 0x0000b45e01007387 */ /* 0x008fe80000100800 */
[----:B-1----:R-:W-:Y:S04]  /*d1c0*/  STL [R1+0xb0], R29 ;  /* 0x0000b01d01007387 */ /* 0x002fe80000100800 */
[----:B----4-:R-:W-:Y:S04]  /*d1d0*/  STL [R1+0xac], R112 ;  /* 0x0000ac7001007387 */ /* 0x010fe80000100800 */
[----:B------:R-:W-:Y:S04]  /*d1e0*/  STL [R1+0xa10], R101 ;  /* 0x000a106501007387 */ /* 0x000fe80000100800 */
[----:B------:R-:W-:Y:S04]  /*d1f0*/  STL [R1+0xa8], R113 ;  /* 0x0000a87101007387 */ /* 0x000fe80000100800 */
[----:B------:R-:W2:Y:S01]  /*d200*/  LDL.LU R103, [R1+0xfc] ;  /* 0x0000fc0001677983 */ /* 0x000ea20000300800 */
[----:B------:R-:W-:-:S04]  /*d210*/  FFMA R110, R192, c[0x0][0x188], -R178 ;  /* 0x00006200c06e7a23 */ /* 0x000fc800000008b2 */
[----:B------:R-:W-:-:S04]  /*d220*/  FMUL R110, R110, 1.4426950216293334961 ;  /* 0x3fb8aa3b6e6e7820 */ /* 0x000fc80000400000 */
[----:B------:R1:W-:Y:S02]  /*d230*/  MUFU.EX2 R89, R110 ;  /* 0x0000006e00597308 */ /* 0x0003e40000000800 */
[----:B-1----:R-:W-:-:S04]  /*d240*/  FFMA R110, R224, c[0x0][0x188], -R178 ;  /* 0x00006200e06e7a23 */ /* 0x002fc800000008b2 */
        /* <DEDUP_REMOVED lines=17> */
[----:B-1----:R-:W1:Y:S01]  /*d360*/  LDS R110, [R5.X8+0x10d00] ;  /* 0x010d0000056e7984 */ /* 0x002e620000008800 */
[--C-:B------:R-:W-:Y:S02]  /*d370*/  FFMA R160, R160, c[0x0][0x188], -R4.reuse ;  /* 0x00006200a0a07a23 */ /* 0x100fe40000000804 */
[----:B------:R-:W-:Y:S01]  /*d380*/  FFMA R161, R161, c[0x0][0x188], -R4 ;  /* 0x00006200a1a17a23 */ /* 0x000fe20000000804 */
[----:B0-----:R-:W-:Y:S01]  /*d390*/  FMNMX R228, R109, R102, !PT ;  /* 0x000000666de47209 */ /* 0x001fe20007800000 */
[----:B------:R-:W-:Y:S02]  /*d3a0*/  FMUL R160, R160, 1.4426950216293334961 ;  /* 0x3fb8aa3ba0a07820 */ /* 0x000fe40000400000 */
[----:B------:R-:W-:Y:S02]  /*d3b0*/  FMUL R161, R161, 1.4426950216293334961 ;  /* 0x3fb8aa3ba1a17820 */ /* 0x000fe40000400000 */
[----:B------:R-:W0:Y:S01]  /*d3c0*/  MUFU.EX2 R93, R160 ;  /* 0x000000a0005d7308 */ /* 0x000e220000000800 */
[----:B------:R-:W-:-:S02]  /*d3d0*/  FFMA R180, R180, c[0x0][0x188], -R228 ;  /* 0x00006200b4b47a23 */ /* 0x000fc400000008e4 */
[----:B------:R-:W-:-:S05]  /*d3e0*/  FFMA R181, R181, c[0x0][0x188], -R228 ;  /* 0x00006200b5b57a23 */ /* 0x000fca00000008e4 */
[----:B------:R-:W3:Y:S01]  /*d3f0*/  MUFU.EX2 R28, R161 ;  /* 0x000000a1001c7308 */ /* 0x000ee20000000800 */
[----:B------:R-:W-:Y:S02]  /*d400*/  FMUL R180, R180, 1.4426950216293334961 ;  /* 0x3fb8aa3bb4b47820 */ /* 0x000fe40000400000 */
[----:B------:R-:W-:Y:S02]  /*d410*/  FFMA R188, R188, c[0x0][0x188], -R228 ;  /* 0x00006200bcbc7a23 */ /* 0x000fe400000008e4 */
[----:B------:R-:W-:Y:S01]  /*d420*/  FMUL R181, R181, 1.4426950216293334961 ;  /* 0x3fb8aa3bb5b57820 */ /* 0x000fe20000400000 */
[----:B-1----:R-:W-:-:S05]  /*d430*/  FMNMX R5, R110, R101, !PT ;  /* 0x000000656e057209 */ /* 0x002fca0007800000 */
[--C-:B------:R-:W-:Y:S02]  /*d440*/  FFMA R150, R150, c[0x0][0x188], -R5.reuse ;  /* 0x0000620096967a23 */ /* 0x100fe40000000805 */
[--C-:B------:R-:W-:Y:S02]  /*d450*/  FFMA R151, R151, c[0x0][0x188], -R5.reuse ;  /* 0x0000620097977a23 */ /* 0x100fe40000000805 */
[----:B------:R-:W-:Y:S02]  /*d460*/  FMUL R150, R150, 1.4426950216293334961 ;  /* 0x3fb8aa3b96967820 */ /* 0x000fe40000400000 */
[--C-:B------:R-:W-:Y:S02]  /*d470*/  FFMA R162, R162, c[0x0][0x188], -R5.reuse ;  /* 0x00006200a2a27a23 */ /* 0x100fe40000000805 */
[----:B------:R-:W-:Y:S02]  /*d480*/  FMUL R151, R151, 1.4426950216293334961 ;  /* 0x3fb8aa3b97977820 */ /* 0x000fe40000400000 */
[----:B------:R-:W-:Y:S01]  /*d490*/  FFMA R163, R163, c[0x0][0x188], -R5 ;  /* 0x00006200a3a37a23 */ /* 0x000fe20000000805 */
[----:B------:R-:W1:Y:S01]  /*d4a0*/  MUFU.EX2 R110, R150 ;  /* 0x00000096006e7308 */ /* 0x000e620000000800 */
[----:B------:R-:W-:-:S02]  /*d4b0*/  FMUL R162, R162, 1.4426950216293334961 ;  /* 0x3fb8aa3ba2a27820 */ /* 0x000fc40000400000 */
[----:B------:R-:W-:Y:S02]  /*d4c0*/  FMUL R163, R163, 1.4426950216293334961 ;  /* 0x3fb8aa3ba3a37820 */ /* 0x000fe40000400000 */
[----:B------:R-:W-:-:S03]  /*d4d0*/  FFMA R189, R189, c[0x0][0x188], -R228 ;  /* 0x00006200bdbd7a23 */ /* 0x000fc600000008e4 */
[----:B------:R-:W4:Y:S01]  /*d4e0*/  MUFU.EX2 R111, R151 ;  /* 0x00000097006f7308 */ /* 0x000f220000000800 */
[----:B------:R-:W-:Y:S02]  /*d4f0*/  FMUL R188, R188, 1.4426950216293334961 ;  /* 0x3fb8aa3bbcbc7820 */ /* 0x000fe40000400000 */
[----:B------:R-:W-:-:S05]  /*d500*/  FMUL R189, R189, 1.4426950216293334961 ;  /* 0x3fb8aa3bbdbd7820 */ /* 0x000fca0000400000 */
[----:B------:R-:W1:Y:S01]  /*d510*/  MUFU.EX2 R92, R162 ;  /* 0x000000a2005c7308 */ /* 0x000e620000000800 */
[----:B------:R-:W-:Y:S07]  /*d520*/  STL [R1+0x28], R5 ;  /* 0x0000280501007387 */ /* 0x000fee0000100800 */
[----:B------:R-:W1:Y:S01]  /*d530*/  MUFU.EX2 R7, R163 ;  /* 0x000000a300077308 */ /* 0x000e620000000800 */
[----:B0-----:R-:W-:Y:S07]  /*d540*/  STL [R1+0xa4], R93 ;  /* 0x0000a45d01007387 */ /* 0x001fee0000100800 */
[----:B------:R-:W0:Y:S01]  /*d550*/  MUFU.EX2 R100, R180 ;  /* 0x000000b400647308 */ /* 0x000e220000000800 */
[----:B---3--:R-:W-:Y:S07]  /*d560*/  STL [R1+0x9c], R28 ;  /* 0x00009c1c01007387 */ /* 0x008fee0000100800 */
[----:B------:R-:W3:Y:S01]  /*d570*/  MUFU.EX2 R101, R181 ;  /* 0x000000b500657308 */ /* 0x000ee20000000800 */
[----:B-1----:R-:W-:Y:S07]  /*d580*/  STL [R1+0xa0], R110 ;  /* 0x0000a06e01007387 */ /* 0x002fee0000100800 */
[----:B------:R-:W1:Y:S01]  /*d590*/  MUFU.EX2 R31, R188 ;  /* 0x000000bc001f7308 */ /* 0x000e620000000800 */
[----:B------:R-:W-:Y:S07]  /*d5a0*/  STL [R1+0xa14], R5 ;  /* 0x000a140501007387 */ /* 0x000fee0000100800 */
[----:B------:R-:W0:Y:S01]  /*d5b0*/  MUFU.EX2 R4, R189 ;  /* 0x000000bd00047308 */ /* 0x000e220000000800 */
[----:B----4-:R-:W-:Y:S04]  /*d5c0*/  STL [R1+0x94], R111 ;  /* 0x0000946f01007387 */ /* 0x010fe80000100800 */
[----:B------:R-:W-:Y:S04]  /*d5d0*/  STL [R1+0xa18], R102 ;  /* 0x000a186601007387 */ /* 0x000fe80000100800 */
[----:B------:R-:W-:Y:S04]  /*d5e0*/  STL [R1+0x24], R228 ;  /* 0x000024e401007387 */ /* 0x000fe80000100800 */
[----:B------:R-:W-:Y:S04]  /*d5f0*/  STL [R1+0x90], R92 ;  /* 0x0000905c01007387 */ /* 0x000fe80000100800 */
[----:B------:R-:W-:Y:S04]  /*d600*/  STL [R1+0x8c], R7 ;  /* 0x00008c0701007387 */ /* 0x000fe80000100800 */
[----:B0-----:R-:W-:Y:S01]  /*d610*/  STL [R1+0x88], R100 ;  /* 0x0000886401007387 */ /* 0x001fe20000100800 */
[----:B--2---:R-:W-:-:S05]  /*d620*/  FMNMX R229, R108, R103, !PT ;  /* 0x000000676ce57209 */ /* 0x004fca0007800000 */
[--C-:B------:R-:W-:Y:S02]  /*d630*/  FFMA R182, R182, c[0x0][0x188], -R229.reuse ;  /* 0x00006200b6b67a23 */ /* 0x100fe400000008e5 */
[--C-:B------:R-:W-:Y:S02]  /*d640*/  FFMA R190, R190, c[0x0][0x188], -R229.reuse ;  /* 0x00006200bebe7a23 */ /* 0x100fe400000008e5 */
[----:B------:R-:W-:Y:S02]  /*d650*/  FFMA R183, R183, c[0x0][0x188], -R229 ;  /* 0x00006200b7b77a23 */ /* 0x000fe400000008e5 */
[----:B------:R-:W-:Y:S02]  /*d660*/  FMUL R182, R182, 1.4426950216293334961 ;  /* 0x3fb8aa3bb6b67820 */ /* 0x000fe40000400000 */
[----:B------:R-:W-:Y:S02]  /*d670*/  FMUL R190, R190, 1.4426950216293334961 ;  /* 0x3fb8aa3bbebe7820 */ /* 0x000fe40000400000 */
[----:B------:R-:W-:Y:S01]  /*d680*/  FMUL R183, R183, 1.4426950216293334961 ;  /* 0x3fb8aa3bb7b77820 */ /* 0x000fe20000400000 */
[----:B------:R-:W-:Y:S08]  /*d690*/  MUFU.EX2 R95, R182 ;  /* 0x000000b6005f7308 */ /* 0x000ff00000000800 */
[----:B------:R-:W-:Y:S01]  /*d6a0*/  MUFU.EX2 R30, R190 ;  /* 0x000000be001e7308 */ /* 0x000fe20000000800 */
[----:B------:R-:W-:Y:S07]  /*d6b0*/  STL [R1+0xa1c], R103 ;  /* 0x000a1c6701007387 */ /* 0x000fee0000100800 */
[----:B------:R-:W0:Y:S01]  /*d6c0*/  MUFU.EX2 R221, R183 ;  /* 0x000000b700dd7308 */ /* 0x000e220000000800 */
[----:B---3--:R-:W-:Y:S04]  /*d6d0*/  STL [R1+0x84], R101 ;  /* 0x0000846501007387 */ /* 0x008fe80000100800 */
[----:B------:R-:W-:Y:S04]  /*d6e0*/  STL [R1+0xa20], R228 ;  /* 0x000a20e401007387 */ /* 0x000fe80000100800 */
[----:B------:R-:W-:Y:S04]  /*d6f0*/  STL [R1+0x20], R229 ;  /* 0x000020e501007387 */ /* 0x000fe80000100800 */
[----:B-1----:R-:W-:Y:S04]  /*d700*/  STL [R1+0x80], R31 ;  /* 0x0000801f01007387 */ /* 0x002fe80000100800 */
[----:B------:R-:W-:Y:S01]  /*d710*/  STL [R1+0x78], R4 ;  /* 0x0000780401007387 */ /* 0x000fe20000100800 */
[----:B0-----:R-:W-:-:S03]  /*d720*/  FADD R122, R95, R221 ;  /* 0x000000dd5f7a7221 */ /* 0x001fc60000000000 */
[----:B------:R-:W-:Y:S04]  /*d730*/  STL [R1+0x7c], R95 ;  /* 0x00007c5f01007387 */ /* 0x000fe80000100800 */
[----:B------:R-:W-:Y:S04]  /*d740*/  STL [R1+0xa24], R229 ;  /* 0x000a24e501007387 */ /* 0x000fe80000100800 */
[----:B------:R-:W-:Y:S04]  /*d750*/  STL [R1+0x74], R30 ;  /* 0x0000741e01007387 */ /* 0x000fe80000100800 */
[----:B------:R0:W-:Y:S04]  /*d760*/  STL [R1+0xa58], R221 ;  /* 0x000a58dd01007387 */ /* 0x0001e80000100800 */
[----:B0-----:R-:W2:Y:S01]  /*d770*/  LDL.LU R221, [R1+0x98] ;  /* 0x0000980001dd7983 */ /* 0x001ea20000300800 */
[----:B------:R-:W-:-:S02]  /*d780*/  FFMA R195, R195, c[0x0][0x188], -R176 ;  /* 0x00006200c3c37a23 */ /* 0x000fc400000008b0 */
[----:B------:R-:W-:Y:S01]  /*d790*/  FFMA R193, R193, c[0x0][0x188], -R178 ;  /* 0x00006200c1c17a23 */ /* 0x000fe200000008b2 */
[----:B------:R-:W2:Y:S01]  /*d7a0*/  LDL.64 R102, [R1+0x920] ;  /* 0x0009200001667983 */ /* 0x000ea20000100a00 */
[----:B------:R-:W-:Y:S02]  /*d7b0*/  FFMA R194, R194, c[0x0][0x188], -R176 ;  /* 0x00006200c2c27a23 */ /* 0x000fe400000008b0 */
[--C-:B------:R-:W-:Y:S02]  /*d7c0*/  FFMA R124, R124, c[0x0][0x188], -R166.reuse ;  /* 0x000062007c7c7a23 */ /* 0x100fe400000008a6 */
[----:B------:R-:W-:Y:S02]  /*d7d0*/  FFMA R125, R125, c[0x0][0x188], -R166 ;  /* 0x000062007d7d7a23 */ /* 0x000fe400000008a6 */
[--C-:B------:R-:W-:Y:S02]  /*d7e0*/  FFMA R126, R126, c[0x0][0x188], -R164.reuse ;  /* 0x000062007e7e7a23 */ /* 0x100fe400000008a4 */
[----:B------:R-:W-:-:S02]  /*d7f0*/  FFMA R127, R127, c[0x0][0x188], -R164 ;  /* 0x000062007f7f7a23 */ /* 0x000fc400000008a4 */
[--C-:B------:R-:W-:Y:S02]  /*d800*/  FFMA R140, R140, c[0x0][0x188], -R158.reuse ;  /* 0x000062008c8c7a23 */ /* 0x100fe4000000089e */
        /* <DEDUP_REMOVED lines=13> */
[----:B------:R-:W-:Y:S02]  /*d8e0*/  FMUL R195, R195, 1.4426950216293334961 ;  /* 0x3fb8aa3bc3c37820 */ /* 0x000fe40000400000 */
[----:B------:R-:W-:Y:S02]  /*d8f0*/  FFMA R220, R130, c[0x0][0x188], -R164 ;  /* 0x0000620082dc7a23 */ /* 0x000fe400000008a4 */
[----:B------:R-:W-:Y:S02]  /*d900*/  FFMA R212, R144, c[0x0][0x188], -R158 ;  /* 0x0000620090d47a23 */ /* 0x000fe4000000089e */
[----:B------:R-:W-:-:S02]  /*d910*/  FFMA R211, R146, c[0x0][0x188], -R156 ;  /* 0x0000620092d37a23 */ /* 0x000fc4000000089c */
[----:B------:R-:W-:Y:S02]  /*d920*/  FFMA R209, R172, c[0x0][0x188], -R154 ;  /* 0x00006200acd17a23 */ /* 0x000fe4000000089a */
[----:B------:R-:W-:Y:S02]  /*d930*/  FFMA R217, R136, c[0x0][0x188], -R206 ;  /* 0x0000620088d97a23 */ /* 0x000fe400000008ce */
[----:B------:R-:W-:Y:S02]  /*d940*/  FMUL R193, R193, 1.4426950216293334961 ;  /* 0x3fb8aa3bc1c17820 */ /* 0x000fe40000400000 */
[----:B------:R-:W-:Y:S02]  /*d950*/  FMUL R194, R194, 1.4426950216293334961 ;  /* 0x3fb8aa3bc2c27820 */ /* 0x000fe40000400000 */
[----:B------:R-:W-:Y:S02]  /*d960*/  FMUL R124, R124, 1.4426950216293334961 ;  /* 0x3fb8aa3b7c7c7820 */ /* 0x000fe40000400000 */
[----:B------:R-:W-:-:S02]  /*d970*/  FMUL R125, R125, 1.4426950216293334961 ;  /* 0x3fb8aa3b7d7d7820 */ /* 0x000fc40000400000 */
[----:B------:R-:W-:Y:S02]  /*d980*/  FMUL R126, R126, 1.4426950216293334961 ;  /* 0x3fb8aa3b7e7e7820 */ /* 0x000fe40000400000 */
[----:B------:R-:W-:Y:S02]  /*d990*/  FMUL R127, R127, 1.4426950216293334961 ;  /* 0x3fb8aa3b7f7f7820 */ /* 0x000fe40000400000 */
        /* <DEDUP_REMOVED lines=13> */
[----:B------:R-:W-:Y:S01]  /*da70*/  FMUL R133, R133, 1.4426950216293334961 ;  /* 0x3fb8aa3b85857820 */ /* 0x000fe20000400000 */
[----:B------:R-:W-:Y:S01]  /*da80*/  MUFU.EX2 R203, R195 ;  /* 0x000000c300cb7308 */ /* 0x000fe20000000800 */
[----:B------:R-:W-:Y:S02]  /*da90*/  FFMA R225, R225, c[0x0][0x188], -R178 ;  /* 0x00006200e1e17a23 */ /* 0x000fe400000008b2 */
[----:B------:R-:W-:-:S02]  /*daa0*/  FFMA R227, R227, c[0x0][0x188], -R176 ;  /* 0x00006200e3e37a23 */ /* 0x000fc400000008b0 */
[----:B------:R-:W-:Y:S02]  /*dab0*/  FMUL R220, R220, 1.4426950216293334961 ;  /* 0x3fb8aa3bdcdc7820 */ /* 0x000fe40000400000 */
[----:B------:R-:W-:Y:S02]  /*dac0*/  FMUL R212, R212, 1.4426950216293334961 ;  /* 0x3fb8aa3bd4d47820 */ /* 0x000fe40000400000 */
[----:B------:R-:W-:Y:S02]  /*dad0*/  FMUL R211, R211, 1.4426950216293334961 ;  /* 0x3fb8aa3bd3d37820 */ /* 0x000fe40000400000 */
[----:B------:R-:W-:Y:S02]  /*dae0*/  FMUL R209, R209, 1.4426950216293334961 ;  /* 0x3fb8aa3bd1d17820 */ /* 0x000fe40000400000 */
[----:B------:R-:W-:Y:S01]  /*daf0*/  FMUL R217, R217, 1.4426950216293334961 ;  /* 0x3fb8aa3bd9d97820 */ /* 0x000fe20000400000 */
[----:B------:R-:W0:Y:S01]  /*db00*/  MUFU.EX2 R204, R193 ;  /* 0x000000c100cc7308 */ /* 0x000e220000000800 */
[----:B------:R-:W-:-:S02]  /*db10*/  FFMA R129, R129, c[0x0][0x188], -R166 ;  /* 0x0000620081817a23 */ /* 0x000fc400000008a6 */
[----:B------:R-:W-:Y:S02]  /*db20*/  FFMA R131, R131, c[0x0][0x188], -R164 ;  /* 0x0000620083837a23 */ /* 0x000fe400000008a4 */
[----:B------:R-:W-:Y:S02]  /*db30*/  FFMA R145, R145, c[0x0][0x188], -R158 ;  /* 0x0000620091917a23 */ /* 0x000fe4000000089e */
[----:B------:R-:W-:Y:S01]  /*db40*/  FFMA R147, R147, c[0x0][0x188], -R156 ;  /* 0x0000620093937a23 */ /* 0x000fe2000000089c */
[----:B------:R-:W1:Y:S01]  /*db50*/  MUFU.EX2 R77, R194 ;  /* 0x000000c2004d7308 */ /* 0x000e620000000800 */
[----:B------:R-:W-:Y:S02]  /*db60*/  FFMA R173, R173, c[0x0][0x188], -R154 ;  /* 0x00006200adad7a23 */ /* 0x000fe4000000089a */
[----:B------:R-:W-:Y:S02]  /*db70*/  FFMA R121, R121, c[0x0][0x188], -R43 ;  /* 0x0000620079797a23 */ /* 0x000fe4000000082b */
[----:B------:R-:W-:-:S02]  /*db80*/  FFMA R123, R123, c[0x0][0x188], -R47 ;  /* 0x000062007b7b7a23 */ /* 0x000fc4000000082f */
[----:B------:R-:W-:Y:S01]  /*db90*/  FFMA R137, R137, c[0x0][0x188], -R206 ;  /* 0x0000620089897a23 */ /* 0x000fe200000008ce */
[----:B------:R-:W-:Y:S01]  /*dba0*/  MUFU.EX2 R53, R124 ;  /* 0x0000007c00357308 */ /* 0x000fe20000000800 */
[----:B------:R-:W-:Y:S02]  /*dbb0*/  FFMA R191, R191, c[0x0][0x188], -R229 ;  /* 0x00006200bfbf7a23 */ /* 0x000fe400000008e5 */
[----:B------:R-:W-:Y:S02]  /*dbc0*/  FMUL R202, R225, 1.4426950216293334961 ;  /* 0x3fb8aa3be1ca7820 */ /* 0x000fe40000400000 */
[----:B------:R-:W-:-:S03]  /*dbd0*/  FMUL R201, R227, 1.4426950216293334961 ;  /* 0x3fb8aa3be3c97820 */ /* 0x000fc60000400000 */
[----:B------:R-:W4:Y:S01]  /*dbe0*/  MUFU.EX2 R200, R125 ;  /* 0x0000007d00c87308 */ /* 0x000f220000000800 */
[----:B------:R-:W-:Y:S02]  /*dbf0*/  FMUL R129, R129, 1.4426950216293334961 ;  /* 0x3fb8aa3b81817820 */ /* 0x000fe40000400000 */
[----:B------:R-:W-:-:S05]  /*dc00*/  FMUL R131, R131, 1.4426950216293334961 ;  /* 0x3fb8aa3b83837820 */ /* 0x000fca0000400000 */
[----:B------:R-:W-:Y:S01]  /*dc10*/  MUFU.EX2 R57, R126 ;  /* 0x0000007e00397308 */ /* 0x000fe20000000800 */
[----:B------:R-:W-:Y:S02]  /*dc20*/  FMUL R145, R145, 1.4426950216293334961 ;  /* 0x3fb8aa3b91917820 */ /* 0x000fe40000400000 */
[----:B------:R-:W-:-:S05]  /*dc30*/  FMUL R147, R147, 1.4426950216293334961 ;  /* 0x3fb8aa3b93937820 */ /* 0x000fca0000400000 */
[----:B------:R-:W0:Y:S01]  /*dc40*/  MUFU.EX2 R199, R127 ;  /* 0x0000007f00c77308 */ /* 0x000e220000000800 */
[----:B------:R-:W-:Y:S02]  /*dc50*/  FMUL R173, R173, 1.4426950216293334961 ;  /* 0x3fb8aa3badad7820 */ /* 0x000fe40000400000 */
[----:B------:R-:W-:-:S05]  /*dc60*/  FMUL R121, R121, 1.4426950216293334961 ;  /* 0x3fb8aa3b79797820 */ /* 0x000fca0000400000 */
[----:B------:R-:W-:Y:S01]  /*dc70*/  MUFU.EX2 R216, R140 ;  /* 0x0000008c00d87308 */ /* 0x000fe20000000800 */
[----:B------:R-:W-:Y:S02]  /*dc80*/  FMUL R123, R123, 1.4426950216293334961 ;  /* 0x3fb8aa3b7b7b7820 */ /* 0x000fe40000400000 */
[----:B------:R-:W-:-:S05]  /*dc90*/  FMUL R137, R137, 1.4426950216293334961 ;  /* 0x3fb8aa3b89897820 */ /* 0x000fca0000400000 */
[----:B------:R-:W0:Y:S01]  /*dca0*/  MUFU.EX2 R196, R141 ;  /* 0x0000008d00c47308 */ /* 0x000e220000000800 */
[----:B------:R-:W-:-:S07]  /*dcb0*/  FMUL R191, R191, 1.4426950216293334961 ;  /* 0x3fb8aa3bbfbf7820 */ /* 0x000fce0000400000 */
[----:B------:R-:W-:Y:S08]  /*dcc0*/  MUFU.EX2 R213, R142 ;  /* 0x0000008e00d57308 */ /* 0x000ff00000000800 */
[----:B------:R-:W0:Y:S08]  /*dcd0*/  MUFU.EX2 R195, R143 ;  /* 0x0000008f00c37308 */ /* 0x000e300000000800 */
        /* <DEDUP_REMOVED lines=19> */
[----:B------:R0:W2:Y:S08]  /*de10*/  MUFU.EX2 R194, R145 ;  /* 0x0000009100c27308 */ /* 0x0000b00000000800 */
[----:B------:R2:W2:Y:S01]  /*de20*/  MUFU.EX2 R193, R147 ;  /* 0x0000009300c17308 */ /* 0x0004a20000000800 */
[----:B0-----:R-:W-:Y:S01]  /*de30*/  FADD R138, R89, R204 ;  /* 0x000000cc598a7221 */ /* 0x001fe20000000000 */
[----:B------:R-:W3:Y:S01]  /*de40*/  LDL.64 R144, [R1+0x938] ;  /* 0x0009380001907983 */ /* 0x000ee20000100a00 */
[----:B-1----:R-:W-:-:S02]  /*de50*/  FADD R136, R77, R203 ;  /* 0x000000cb4d887221 */ /* 0x002fc40000000000 */
[----:B----4-:R-:W-:Y:S01]  /*de60*/  FADD R135, R53, R200 ;  /* 0x000000c835877221 */ /* 0x010fe20000000000 */
[----:B------:R-:W4:Y:S02]  /*de70*/  LDL.64 R142, [R1+0x930] ;  /* 0x00093000018e7983 */ /* 0x000f240000100a00 */
[----:B------:R-:W0:Y:S01]  /*de80*/  MUFU.EX2 R207, R173 ;  /* 0x000000ad00cf7308 */ /* 0x000e220000000800 */
[----:B------:R-:W-:Y:S01]  /*de90*/  FADD R134, R57, R199 ;  /* 0x000000c739867221 */ /* 0x000fe20000000000 */
[----:B--2---:R-:W2:Y:S01]  /*dea0*/  LDL.64 R146, [R1+0x940] ;  /* 0x0009400001927983 */ /* 0x004ea20000100a00 */
[----:B------:R-:W-:Y:S02]  /*deb0*/  FADD R126, R114, R115 ;  /* 0x00000073727e7221 */ /* 0x000fe40000000000 */
[----:B------:R-:W-:Y:S01]  /*dec0*/  FADD R125, R112, R113 ;  /* 0x00000071707d7221 */ /* 0x000fe20000000000 */
[----:B------:R-:W2:Y:S02]  /*ded0*/  LDL.64 R140, [R1+0x928] ;  /* 0x00092800018c7983 */ /* 0x000ea40000100a00 */
[----:B------:R-:W1:Y:S08]  /*dee0*/  MUFU.EX2 R79, R121 ;  /* 0x00000079004f7308 */ /* 0x000e700000000800 */
[----:B------:R0:W0:Y:S08]  /*def0*/  MUFU.EX2 R219, R123 ;  /* 0x0000007b00db7308 */ /* 0x0000300000000800 */
[----:B------:R-:W0:Y:S08]  /*df00*/  MUFU.EX2 R215, R137 ;  /* 0x0000008900d77308 */ /* 0x000e300000000800 */
[----:B------:R-:W0:Y:S01]  /*df10*/  MUFU.EX2 R222, R191 ;  /* 0x000000bf00de7308 */ /* 0x000e220000000800 */
[----:B------:R-:W-:-:S02]  /*df20*/  FADD R133, R216, R196 ;  /* 0x000000c4d8857221 */ /* 0x000fc40000000000 */
[----:B------:R-:W-:Y:S02]  /*df30*/  FADD R132, R213, R195 ;  /* 0x000000c3d5847221 */ /* 0x000fe40000000000 */
[----:B------:R-:W-:Y:S02]  /*df40*/  FADD R131, R210, R192 ;  /* 0x000000c0d2837221 */ /* 0x000fe40000000000 */
[----:B------:R-:W-:Y:S02]  /*df50*/  FADD R130, R208, R205 ;  /* 0x000000cdd0827221 */ /* 0x000fe40000000000 */
[----:B------:R-:W-:Y:S02]  /*df60*/  FADD R129, R78, R91 ;  /* 0x0000005b4e817221 */ /* 0x000fe40000000000 */
[----:B------:R-:W-:Y:S02]  /*df70*/  FADD R128, R0, R55 ;  /* 0x0000003700807221 */ /* 0x000fe40000000000 */
[----:B------:R-:W-:-:S02]  /*df80*/  FADD R127, R218, R214 ;  /* 0x000000d6da7f7221 */ /* 0x000fc40000000000 */
[----:B------:R-:W-:Y:S02]  /*df90*/  FADD R124, R110, R111 ;  /* 0x0000006f6e7c7221 */ /* 0x000fe40000000000 */
[----:B0-----:R-:W-:Y:S02]  /*dfa0*/  FADD R123, R100, R101 ;  /* 0x00000065647b7221 */ /* 0x001fe40000000000 */
[----:B------:R-:W-:Y:S02]  /*dfb0*/  FADD R138, R76, R138 ;  /* 0x0000008a4c8a7221 */ /* 0x000fe40000000000 */
[----:B------:R-:W-:Y:S02]  /*dfc0*/  FADD R136, R52, R136 ;  /* 0x0000008834887221 */ /* 0x000fe40000000000 */
[----:B------:R-:W-:Y:S02]  /*dfd0*/  FADD R135, R56, R135 ;  /* 0x0000008738877221 */ /* 0x000fe40000000000 */
        /* <DEDUP_REMOVED lines=11> */
[----:B------:R-:W-:Y:S01]  /*e090*/  FADD R123, R31, R123 ;  /* 0x0000007b1f7b7221 */ /* 0x000fe20000000000 */
[----:B------:R-:W2:Y:S01]  /*e0a0*/  LDL.64 R92, [R1+0x918] ;  /* 0x00091800015c7983 */ /* 0x000ea20000100a00 */
        /* <DEDUP_REMOVED lines=9> */
[----:B-1----:R-:W-:Y:S02]  /*e140*/  FADD R129, R79, R129 ;  /* 0x000000814f817221 */ /* 0x002fe40000000000 */
[----:B------:R-:W-:Y:S02]  /*e150*/  FADD R128, R219, R128 ;  /* 0x00000080db807221 */ /* 0x000fe40000000000 */
[----:B------:R-:W-:Y:S02]  /*e160*/  FADD R127, R215, R127 ;  /* 0x0000007fd77f7221 */ /* 0x000fe40000000000 */
[----:B------:R-:W-:-:S02]  /*e170*/  FADD R126, R29, R126 ;  /* 0x0000007e1d7e7221 */ /* 0x000fc40000000000 */
[----:B------:R-:W-:Y:S02]  /*e180*/  FADD R125, R28, R125 ;  /* 0x0000007d1c7d7221 */ /* 0x000fe40000000000 */
[----:B------:R-:W-:Y:S02]  /*e190*/  FADD R124, R7, R124 ;  /* 0x0000007c077c7221 */ /* 0x000fe40000000000 */
[----:B------:R-:W-:Y:S02]  /*e1a0*/  FADD R123, R4, R123 ;  /* 0x0000007b047b7221 */ /* 0x000fe40000000000 */
[----:B------:R-:W-:Y:S01]  /*e1b0*/  FADD R122, R222, R122 ;  /* 0x0000007ade7a7221 */ /* 0x000fe20000000000 */
[----:B------:R-:W0:Y:S04]  /*e1c0*/  SHFL.BFLY PT, R139, R138, 0x2, 0x1f ;  /* 0x0c401f008a8b7f89 */ /* 0x000e2800000e0000 */
[----:B------:R-:W1:Y:S04]  /*e1d0*/  SHFL.BFLY PT, R137, R136, 0x2, 0x1f ;  /* 0x0c401f0088897f89 */ /* 0x000e6800000e0000 */
[----:B------:R-:W0:Y:S04]  /*e1e0*/  SHFL.BFLY PT, R110, R135, 0x2, 0x1f ;  /* 0x0c401f00876e7f89 */ /* 0x000e2800000e0000 */
[----:B------:R-:W0:Y:S04]  /*e1f0*/  SHFL.BFLY PT, R111, R134, 0x2, 0x1f ;  /* 0x0c401f00866f7f89 */ /* 0x000e2800000e0000 */
[----:B------:R-:W0:Y:S04]  /*e200*/  SHFL.BFLY PT, R112, R133, 0x2, 0x1f ;  /* 0x0c401f0085707f89 */ /* 0x000e2800000e0000 */
[----:B------:R-:W0:Y:S04]  /*e210*/  SHFL.BFLY PT, R113, R132, 0x2, 0x1f ;  /* 0x0c401f0084717f89 */ /* 0x000e2800000e0000 */
[----:B------:R-:W0:Y:S04]  /*e220*/  SHFL.BFLY PT, R114, R131, 0x2, 0x1f ;  /* 0x0c401f0083727f89 */ /* 0x000e2800000e0000 */
[----:B------:R-:W0:Y:S04]  /*e230*/  SHFL.BFLY PT, R115, R130, 0x2, 0x1f ;  /* 0x0c401f0082737f89 */ /* 0x000e2800000e0000 */
[----:B------:R-:W0:Y:S04]  /*e240*/  SHFL.BFLY PT, R116, R129, 0x2, 0x1f ;  /* 0x0c401f0081747f89 */ /* 0x000e2800000e0000 */
[----:B------:R-:W0:Y:S04]  /*e250*/  SHFL.BFLY PT, R117, R128, 0x2, 0x1f ;  /* 0x0c401f0080757f89 */ /* 0x000e2800000e0000 */
[----:B------:R-:W1:Y:S04]  /*e260*/  SHFL.BFLY PT, R118, R127, 0x2, 0x1f ;  /* 0x0c401f007f767f89 */ /* 0x000e6800000e0000 */
[----:B------:R-:W1:Y:S04]  /*e270*/  SHFL.BFLY PT, R119, R126, 0x2, 0x1f ;  /* 0x0c401f007e777f89 */ /* 0x000e6800000e0000 */
[----:B------:R-:W1:Y:S04]  /*e280*/  SHFL.BFLY PT, R120, R125, 0x2, 0x1f ;  /* 0x0c401f007d787f89 */ /* 0x000e6800000e0000 */
[----:B------:R-:W1:Y:S04]  /*e290*/  SHFL.BFLY PT, R121, R124, 0x2, 0x1f ;  /* 0x0c401f007c797f89 */ /* 0x000e6800000e0000 */
[----:B------:R-:W1:Y:S04]  /*e2a0*/  SHFL.BFLY PT, R108, R123, 0x2, 0x1f ;  /* 0x0c401f007b6c7f89 */ /* 0x000e6800000e0000 */
[----:B------:R-:W1:Y:S01]  /*e2b0*/  SHFL.BFLY PT, R109, R122, 0x2, 0x1f ;  /* 0x0c401f007a6d7f89 */ /* 0x000e6200000e0000 */
[----:B0-----:R-:W-:-:S02]  /*e2c0*/  FADD R139, R138, R139 ;  /* 0x0000008b8a8b7221 */ /* 0x001fc40000000000 */
[----:B-1----:R-:W-:Y:S01]  /*e2d0*/  FADD R137, R136, R137 ;  /* 0x0000008988897221 */ /* 0x002fe20000000000 */
[----:B------:R-:W3:Y:S01]  /*e2e0*/  LDL.64 R4, [R1+0x910] ;  /* 0x0009100001047983 */ /* 0x000ee20000100a00 */
        /* <DEDUP_REMOVED lines=13> */
[----:B------:R-:W-:Y:S01]  /*e3c0*/  FADD R109, R122, R109 ;  /* 0x0000006d7a6d7221 */ /* 0x000fe20000000000 */
[----:B------:R-:W-:Y:S04]  /*e3d0*/  SHFL.BFLY PT, R123, R137, 0x1, 0x1f ;  /* 0x0c201f00897b7f89 */ /* 0x000fe800000e0000 */
        /* <DEDUP_REMOVED lines=12> */
[----:B------:R-:W4:Y:S04]  /*e4a0*/  SHFL.BFLY PT, R135, R121, 0x1, 0x1f ;  /* 0x0c201f0079877f89 */ /* 0x000f2800000e0000 */
[----:B------:R-:W4:Y:S04]  /*e4b0*/  SHFL.BFLY PT, R136, R108, 0x1, 0x1f ;  /* 0x0c201f006c887f89 */ /* 0x000f2800000e0000 */
[----:B------:R-:W4:Y:S01]  /*e4c0*/  SHFL.BFLY PT, R138, R109, 0x1, 0x1f ;  /* 0x0c201f006d8a7f89 */ /* 0x000f2200000e0000 */
[----:B0-----:R-:W-:-:S03]  /*e4d0*/  FADD R122, R139, R122 ;  /* 0x0000007a8b7a7221 */ /* 0x001fc60000000000 */
[----:B------:R-:W-:Y:S01]  /*e4e0*/  BAR.SYNC.DEFER_BLOCKING 0x0 ;  /* 0x0000000000007b1d */ /* 0x000fe20000010000 */
[----:B------:R-:W-:Y:S02]  /*e4f0*/  FADD R123, R137, R123 ;  /* 0x0000007b897b7221 */ /* 0x000fe40000000000 */
[----:B-1----:R-:W-:Y:S02]  /*e500*/  FADD R124, R110, R124 ;  /* 0x0000007c6e7c7221 */ /* 0x002fe40000000000 */
        /* <DEDUP_REMOVED lines=10> */
[----:B----4-:R-:W-:Y:S02]  /*e5b0*/  FADD R135, R121, R135 ;  /* 0x0000008779877221 */ /* 0x010fe40000000000 */
[----:B------:R-:W-:Y:S02]  /*e5c0*/  FADD R136, R108, R136 ;  /* 0x000000886c887221 */ /* 0x000fe40000000000 */
[----:B------:R-:W-:Y:S01]  /*e5d0*/  FADD R138, R109, R138 ;  /* 0x0000008a6d8a7221 */ /* 0x000fe20000000000 */
[----:B------:R-:W-:Y:S04]  /*e5e0*/  @!P1 STS [R3+0x10000], R122 ;  /* 0x0100007a03009388 */ /* 0x000fe80000000800 */
        /* <DEDUP_REMOVED lines=15> */
[----:B------:R-:W-:Y:S06]  /*e6e0*/  BAR.SYNC.DEFER_BLOCKING 0x0 ;  /* 0x0000000000007b1d */ /* 0x000fec0000010000 */
[----:B------:R-:W-:Y:S04]  /*e6f0*/  STL [R1+0xa54], R222 ;  /* 0x000a54de01007387 */ /* 0x000fe80000100800 */
[----:B------:R-:W-:Y:S04]  /*e700*/  STL [R1+0x99c], R3 ;  /* 0x00099c0301007387 */ /* 0x000fe80000100800 */
[----:B------:R-:W4:Y:S01]  /*e710*/  LDL.64 R100, [R1+0x908] ;  /* 0x0009080001647983 */ /* 0x000f220000100a00 */
[----:B------:R-:W-:-:S03]  /*e720*/  IMAD.WIDE R116, R2, 0x2, R142 ;  /* 0x0000000202747825 */ /* 0x000fc600078e028e */
[----:B------:R-:W4:Y:S01]  /*e730*/  LDL.64 R30, [R1+0x8f8] ;  /* 0x0008f800011e7983 */ /* 0x000f220000100a00 */
[----:B--2---:R-:W-:-:S03]  /*e740*/  IMAD.WIDE R114, R2, 0x2, R140 ;  /* 0x0000000202727825 */ /* 0x004fc600078e028c */
[----:B------:R-:W2:Y:S04]  /*e750*/  LDL.64 R28, [R1+0x508] ;  /* 0x00050800011c7983 */ /* 0x000ea80000100a00 */
[----:B------:R-:W0:Y:S04]  /*e760*/  LDS R112, [R6.X4+0x10000] ;  /* 0x0100000006707984 */ /* 0x000e280000004800 */
[----:B------:R-:W1:Y:S04]  /*e770*/  LDS R110, [R6.X4+0x10400] ;  /* 0x01040000066e7984 */ /* 0x000e680000004800 */
[----:B------:R-:W1:Y:S04]  /*e780*/  LDS R109, [R6.X4+0x10800] ;  /* 0x01080000066d7984 */ /* 0x000e680000004800 */
[----:B------:R-:W2:Y:S04]  /*e790*/  LDL.64 R94, [R1+0x900] ;  /* 0x00090000015e7983 */ /* 0x000ea80000100a00 */
[----:B0-----:R-:W0:Y:S04]  /*e7a0*/  SHFL.BFLY PT, R113, R112, 0x4, 0x1f ;  /* 0x0c801f0070717f89 */ /* 0x001e2800000e0000 */
[----:B-1----:R-:W1:Y:S04]  /*e7b0*/  SHFL.BFLY PT, R111, R110, 0x4, 0x1f ;  /* 0x0c801f006e6f7f89 */ /* 0x002e6800000e0000 */
[----:B------:R-:W1:Y:S01]  /*e7c0*/  SHFL.BFLY PT, R108, R109, 0x4, 0x1f ;  /* 0x0c801f006d6c7f89 */ /* 0x000e6200000e0000 */
[----:B0-----:R-:W-:-:S02]  /*e7d0*/  FADD R113, R112, R113 ;  /* 0x0000007170717221 */ /* 0x001fc40000000000 */
[----:B-1----:R-:W-:-:S03]  /*e7e0*/  FADD R111, R110, R111 ;  /* 0x0000006f6e6f7221 */ /* 0x002fc60000000000 */
[----:B------:R-:W0:Y:S01]  /*e7f0*/  SHFL.BFLY PT, R112, R113, 0x2, 0x1f ;  /* 0x0c401f0071707f89 */ /* 0x000e2200000e0000 */
[----:B------:R-:W-:-:S03]  /*e800*/  FADD R109, R109, R108 ;  /* 0x0000006c6d6d7221 */ /* 0x000fc60000000000 */
[----:B------:R-:W1:Y:S04]  /*e810*/  SHFL.BFLY PT, R110, R111, 0x2, 0x1f ;  /* 0x0c401f006f6e7f89 */ /* 0x000e6800000e0000 */
[----:B------:R-:W3:Y:S01]  /*e820*/  SHFL.BFLY PT, R108, R109, 0x2, 0x1f ;  /* 0x0c401f006d6c7f89 */ /* 0x000ee200000e0000 */
[----:B0-----:R-:W-:Y:S02]  /*e830*/  FADD R112, R113, R112 ;  /* 0x0000007071707221 */ /* 0x001fe40000000000 */
[----:B-1----:R-:W-:Y:S02]  /*e840*/  FADD R110, R111, R110 ;  /* 0x0000006e6f6e7221 */ /* 0x002fe40000000000 */
[----:B---3--:R-:W-:-:S03]  /*e850*/  FADD R108, R109, R108 ;  /* 0x0000006c6d6c7221 */ /* 0x008fc60000000000 */
[----:B------:R-:W0:Y:S04]  /*e860*/  SHFL.BFLY PT, R111, R110, 0x1, 0x1f ;  /* 0x0c201f006e6f7f89 */ /* 0x000e2800000e0000 */
[----:B------:R-:W1:Y:S04]  /*e870*/  SHFL.BFLY PT, R109, R112, 0x1, 0x1f ;  /* 0x0c201f00706d7f89 */ /* 0x000e6800000e0000 */
[----:B------:R-:W3:Y:S01]  /*e880*/  SHFL.BFLY PT, R113, R108, 0x1, 0x1f ;  /* 0x0c201f006c717f89 */ /* 0x000ee200000e0000 */
[----:B0-----:R-:W-:Y:S02]  /*e890*/  FADD R111, R110, R111 ;  /* 0x0000006f6e6f7221 */ /* 0x001fe40000000000 */
[----:B-1----:R-:W-:-:S02]  /*e8a0*/  FADD R109, R112, R109 ;  /* 0x0000006d706d7221 */ /* 0x002fc40000000000 */
[----:B---3--:R-:W-:-:S03]  /*e8b0*/  FADD R113, R108, R113 ;  /* 0x000000716c717221 */ /* 0x008fc60000000000 */
[----:B------:R-:W-:Y:S04]  /*e8c0*/  @!P0 STS [R6.X4+0x10000], R109 ;  /* 0x0100006d06008388 */ /* 0x000fe80000004800 */
[----:B------:R0:W-:Y:S04]  /*e8d0*/  @!P0 STS [R6.X4+0x10400], R111 ;  /* 0x0104006f06008388 */ /* 0x0001e80000004800 */
[----:B------:R1:W-:Y:S04]  /*e8e0*/  @!P0 STS [R6.X4+0x10800], R113 ;  /* 0x0108007106008388 */ /* 0x0003e80000004800 */
[----:B------:R-:W3:Y:S01]  /*e8f0*/  LDS R108, [R184.X4+0x10c00] ;  /* 0x010c0000b86c7984 */ /* 0x000ee20000004800 */
[----:B0-----:R-:W-:-:S03]  /*e900*/  IMAD.WIDE R110, R2, 0x2, R146 ;  /* 0x00000002026e7825 */ /* 0x001fc600078e0292 */
[----:B-1----:R-:W2:Y:S04]  /*e910*/  LDL.64 R6, [R1+0x500] ;  /* 0x0005000001067983 */ /* 0x002ea80000100a00 */
[----:B---3--:R-:W0:Y:S02]  /*e920*/  SHFL.BFLY PT, R109, R108, 0x4, 0x1f ;  /* 0x0c801f006c6d7f89 */ /* 0x008e2400000e0000 */
[----:B0-----:R-:W-:-:S05]  /*e930*/  FADD R109, R108, R109 ;  /* 0x0000006d6c6d7221 */ /* 0x001fca0000000000 */
[----:B------:R-:W0:Y:S02]  /*e940*/  SHFL.BFLY PT, R108, R109, 0x2, 0x1f ;  /* 0x0c401f006d6c7f89 */ /* 0x000e2400000e0000 */
[----:B0-----:R-:W-:-:S05]  /*e950*/  FADD R108, R109, R108 ;  /* 0x0000006c6d6c7221 */ /* 0x001fca0000000000 */
[----:B------:R-:W0:Y:S02]  /*e960*/  SHFL.BFLY PT, R112, R108, 0x1, 0x1f ;  /* 0x0c201f006c707f89 */ /* 0x000e2400000e0000 */
[----:B0-----:R-:W-:-:S05]  /*e970*/  FADD R112, R108, R112 ;  /* 0x000000706c707221 */ /* 0x001fca0000000000 */
[----:B------:R0:W-:Y:S04]  /*e980*/  @!P0 STS [R184.X4+0x10c00], R112 ;  /* 0x010c0070b8008388 */ /* 0x0001e80000004800 */
[----:B------:R-:W-:Y:S01]  /*e990*/  BAR.SYNC.DEFER_BLOCKING 0x0 ;  /* 0x0000000000007b1d */ /* 0x000fe20000010000 */
[----:B------:R-:W-:-:S04]  /*e9a0*/  IMAD.WIDE R108, R2, 0x2, R144 ;  /* 0x00000002026c7825 */ /* 0x000fc800078e0290 */
[C---:B0-----:R-:W-:Y:S01]  /*e9b0*/  IMAD.WIDE R112, R2.reuse, 0x2, R102 ;  /* 0x0000000202707825 */ /* 0x041fe200078e0266 */
[----:B------:R0:W3:Y:S04]  /*e9c0*/  LDG.E.U16 R228, [R108.64] ;  /* 0x000000046ce47981 */ /* 0x0000e8000c1e1500 */
[----:B------:R1:W2:Y:S04]  /*e9d0*/  LDG.E.U16 R128, [R110.64] ;  /* 0x000000046e807981 */ /* 0x0002a8000c1e1500 */
[----:B------:R4:W2:Y:S01]  /*e9e0*/  LDG.E.U16 R250, [R116.64] ;  /* 0x0000000474fa7981 */ /* 0x0008a2000c1e1500 */
[----:B0-----:R-:W-:-:S04]  /*e9f0*/  IMAD.WIDE R108, R2, 0x2, R4 ;  /* 0x00000002026c7825 */ /* 0x001fc800078e0204 */
[C---:B-1----:R-:W-:Y:S01]  /*ea00*/  IMAD.WIDE R110, R2.reuse, 0x2, R92 ;  /* 0x00000002026e7825 */ /* 0x042fe200078e025c */
[----:B------:R-:W2:Y:S03]  /*ea10*/  LDG.E.U16 R251, [R108.64] ;  /* 0x000000046cfb7981 */ /* 0x000ea6000c1e1500 */
[C---:B----4-:R-:W-:Y:S01]  /*ea20*/  IMAD.WIDE R116, R2.reuse, 0x2, R100 ;  /* 0x0000000202747825 */ /* 0x050fe200078e0264 */
[----:B------:R-:W4:Y:S04]  /*ea30*/  LDG.E.U16 R92, [R114.64] ;  /* 0x00000004725c7981 */ /* 0x000f28000c1e1500 */
[----:B------:R-:W2:Y:S04]  /*ea40*/  LDG.E.U16 R103, [R110.64] ;  /* 0x000000046e677981 */ /* 0x000ea8000c1e1500 */
[----:B------:R-:W4:Y:S04]  /*ea50*/  LDG.E.U16 R93, [R116.64] ;  /* 0x00000004745d7981 */ /* 0x000f28000c1e1500 */
[----:B---3--:R-:W-:Y:S04]  /*ea60*/  STL [R1+0xa28], R228 ;  /* 0x000a28e401007387 */ /* 0x008fe80000100800 */
[----:B------:R-:W3:Y:S04]  /*ea70*/  LDL.64 R126, [R1+0x4f8] ;  /* 0x0004f800017e7983 */ /* 0x000ee80000100a00 */
[----:B------:R-:W3:Y:S04]  /*ea80*/  LDL.64 R124, [R1+0x4f0] ;  /* 0x0004f000017c7983 */ /* 0x000ee80000100a00 */
[----:B------:R-:W3:Y:S04]  /*ea90*/  LDL.64 R122, [R1+0x4e8] ;  /* 0x0004e800017a7983 */ /* 0x000ee80000100a00 */
[----:B------:R-:W3:Y:S04]  /*eaa0*/  LDL.64 R120, [R1+0x4e0] ;  /* 0x0004e00001787983 */ /* 0x000ee80000100a00 */
[----:B------:R-:W3:Y:S04]  /*eab0*/  LDL.64 R4, [R1+0x4d8] ;  /* 0x0004d80001047983 */ /* 0x000ee80000100a00 */
[----:B--2---:R-:W-:Y:S04]  /*eac0*/  STL [R1+0xa2c], R250 ;  /* 0x000a2cfa01007387 */ /* 0x004fe80000100800 */
[----:B----4-:R0:W-:Y:S04]  /*ead0*/  STL [R1+0xa30], R92 ;  /* 0x000a305c01007387 */ /* 0x0101e80000100800 */
[----:B------:R-:W-:Y:S04]  /*eae0*/  STL [R1+0xa34], R103 ;  /* 0x000a346701007387 */ /* 0x000fe80000100800 */
[----:B------:R-:W-:Y:S04]  /*eaf0*/  STL [R1+0xa38], R251 ;  /* 0x000a38fb01007387 */ /* 0x000fe80000100800 */
[----:B------:R1:W-:Y:S04]  /*eb00*/  STL [R1+0xa3c], R93 ;  /* 0x000a3c5d01007387 */ /* 0x0003e80000100800 */
[----:B------:R-:W2:Y:S04]  /*eb10*/  LDL.64 R118, [R1+0x4d0] ;  /* 0x0004d00001767983 */ /* 0x000ea80000100a00 */
[----:B------:R4:W-:Y:S04]  /*eb20*/  STL [R1+0x68], R128 ;  /* 0x0000688001007387 */ /* 0x0009e80000100800 */
[----:B------:R-:W4:Y:S01]  /*eb30*/  LDL.64 R100, [R1+0x4c8] ;  /* 0x0004c80001647983 */ /* 0x000f220000100a00 */
[----:B------:R-:W-:-:S03]  /*eb40*/  IMAD.WIDE R110, R2, 0x2, R28 ;  /* 0x00000002026e7825 */ /* 0x000fc600078e021c */
[----:B0-----:R0:W4:Y:S01]  /*eb50*/  LDG.E.U16 R92, [R112.64] ;  /* 0x00000004705c7981 */ /* 0x001122000c1e1500 */
[----:B------:R-:W-:-:S03]  /*eb60*/  IMAD.WIDE R108, R2, 0x2, R6 ;  /* 0x00000002026c7825 */ /* 0x000fc600078e0206 */
[----:B------:R1:W4:Y:S01]  /*eb70*/  LDG.E.U16 R244, [R110.64] ;  /* 0x000000046ef47981 */ /* 0x000322000c1e1500 */
[----:B------:R-:W-:-:S03]  /*eb80*/  IMAD.WIDE R114, R2, 0x2, R94 ;  /* 0x0000000202727825 */ /* 0x000fc600078e025e */
[----:B------:R1:W4:Y:S01]  /*eb90*/  LDG.E.U16 R94, [R108.64] ;  /* 0x000000046c5e7981 */ /* 0x000322000c1e1500 */
[----:B0-----:R-:W-:-:S03]  /*eba0*/  IMAD.WIDE R112, R2, 0x2, R30 ;  /* 0x0000000202707825 */ /* 0x001fc600078e021e */
[----:B------:R0:W4:Y:S04]  /*ebb0*/  LDG.E.U16 R3, [R114.64] ;  /* 0x0000000472037981 */ /* 0x000128000c1e1500 */
[----:B------:R0:W4:Y:S04]  /*ebc0*/  LDG.E.U16 R102, [R112.64] ;  /* 0x0000000470667981 */ /* 0x000128000c1e1500 */
[----:B------:R-:W4:Y:S04]  /*ebd0*/  LDL.64 R30, [R1+0x4c0] ;  /* 0x0004c000011e7983 */ /* 0x000f280000100a00 */
[----:B------:R-:W4:Y:S04]  /*ebe0*/  LDL.64 R28, [R1+0x4b8] ;  /* 0x0004b800011c7983 */ /* 0x000f280000100a00 */
[----:B------:R-:W4:Y:S01]  /*ebf0*/  LDL.64 R6, [R1+0x4b0] ;  /* 0x0004b00001067983 */ /* 0x000f220000100a00 */
[----:B---3--:R-:W-:-:S04]  /*ec00*/  IMAD.WIDE R116, R2, 0x2, R126 ;  /* 0x0000000202747825 */ /* 0x008fc800078e027e */
[C---:B0-----:R-:W-:Y:S01]  /*ec10*/  IMAD.WIDE R114, R2.reuse, 0x2, R124 ;  /* 0x0000000202727825 */ /* 0x041fe200078e027c */
[----:B-1----:R2:W3:Y:S03]  /*ec20*/  LDG.E.U16 R93, [R116.64] ;  /* 0x00000004745d7981 */ /* 0x0024e6000c1e1500 */
[----:B------:R-:W-:-:S04]  /*ec30*/  IMAD.WIDE R112, R2, 0x2, R122 ;  /* 0x0000000202707825 */ /* 0x000fc800078e027a */
[C---:B------:R-:W-:Y:S01]  /*ec40*/  IMAD.WIDE R110, R2.reuse, 0x2, R120 ;  /* 0x00000002026e7825 */ /* 0x040fe200078e0278 */
[----:B------:R0:W3:Y:S03]  /*ec50*/  LDG.E.U16 R245, [R112.64] ;  /* 0x0000000470f57981 */ /* 0x0000e6000c1e1500 */
[C---:B------:R-:W-:Y:S01]  /*ec60*/  IMAD.WIDE R108, R2.reuse, 0x2, R4 ;  /* 0x00000002026c7825 */ /* 0x040fe200078e0204 */
[----:B------:R-:W3:Y:S04]  /*ec70*/  LDG.E.U16 R95, [R110.64] ;  /* 0x000000046e5f7981 */ /* 0x000ee8000c1e1500 */
[----:B------:R4:W3:Y:S04]  /*ec80*/  LDG.E.U16 R5, [R114.64] ;  /* 0x0000000472057981 */ /* 0x0008e8000c1e1500 */
[----:B------:R-:W3:Y:S01]  /*ec90*/  LDG.E.U16 R251, [R108.64] ;  /* 0x000000046cfb7981 */ /* 0x000ee2000c1e1500 */
[----:B--2---:R-:W-:-:S04]  /*eca0*/  IMAD.WIDE R116, R2, 0x2, R118 ;  /* 0x0000000202747825 */ /* 0x004fc800078e0276 */
[C---:B----4-:R-:W-:Y:S02]  /*ecb0*/  IMAD.WIDE R114, R2.reuse, 0x2, R100 ;  /* 0x0000000202727825 */ /* 0x050fe400078e0264 */
[----:B------:R-:W2:Y:S04]  /*ecc0*/  LDG.E.U16 R101, [R116.64] ;  /* 0x0000000474657981 */ /* 0x000ea8000c1e1500 */
[----:B------:R-:W4:Y:S04]  /*ecd0*/  LDG.E.U16 R246, [R114.64] ;  /* 0x0000000472f67981 */ /* 0x000f28000c1e1500 */
[----:B------:R-:W-:Y:S04]  /*ece0*/  STL [R1+0xa40], R102 ;  /* 0x000a406601007387 */ /* 0x000fe80000100800 */
[----:B------:R-:W-:Y:S04]  /*ecf0*/  STL [R1+0xa44], R244 ;  /* 0x000a44f401007387 */ /* 0x000fe80000100800 */
[----:B------:R-:W-:Y:S04]  /*ed00*/  STL [R1+0xa48], R94 ;  /* 0x000a485e01007387 */ /* 0x000fe80000100800 */
[----:B------:R-:W4:Y:S04]  /*ed10*/  LDL.64 R138, [R1+0x4a8] ;  /* 0x0004a800018a7983 */ /* 0x000f280000100a00 */
[----:B------:R-:W4:Y:S04]  /*ed20*/  LDL.64 R136, [R1+0x4a0] ;  /* 0x0004a00001887983 */ /* 0x000f280000100a00 */
[----:B------:R-:W-:Y:S04]  /*ed30*/  STL [R1+0x64], R92 ;  /* 0x0000645c01007387 */ /* 0x000fe80000100800 */
[----:B------:R-:W4:Y:S04]  /*ed40*/  LDL.64 R130, [R1+0x488] ;  /* 0x0004880001827983 */ /* 0x000f280000100a00 */
[----:B------:R-:W4:Y:S04]  /*ed50*/  LDL.64 R134, [R1+0x498] ;  /* 0x0004980001867983 */ /* 0x000f280000100a00 */
[----:B------:R-:W4:Y:S01]  /*ed60*/  LDL.64 R132, [R1+0x490] ;  /* 0x0004900001847983 */ /* 0x000f220000100a00 */
[----:B0-----:R-:W-:-:S03]  /*ed70*/  IMAD.WIDE R112, R2, 0x2, R30 ;  /* 0x0000000202707825 */ /* 0x001fc600078e021e */
[----:B---3--:R-:W-:Y:S04]  /*ed80*/  STL [R1+0xa50], R93 ;  /* 0x000a505d01007387 */ /* 0x008fe80000100800 */
[----:B------:R-:W-:Y:S04]  /*ed90*/  STL [R1+0xa5c], R5 ;  /* 0x000a5c0501007387 */ /* 0x000fe80000100800 */
[----:B------:R-:W-:Y:S04]  /*eda0*/  STL [R1+0xa60], R245 ;  /* 0x000a60f501007387 */ /* 0x000fe80000100800 */
[----:B------:R0:W-:Y:S04]  /*edb0*/  STL [R1+0xa64], R95 ;  /* 0x000a645f01007387 */ /* 0x0001e80000100800 */
[----:B------:R-:W-:Y:S04]  /*edc0*/  STL [R1+0x60], R3 ;  /* 0x0000600301007387 */ /* 0x000fe80000100800 */
[----:B------:R-:W-:Y:S04]  /*edd0*/  STL [R1+0xa68], R251 ;  /* 0x000a68fb01007387 */ /* 0x000fe80000100800 */
[----:B------:R-:W3:Y:S04]  /*ede0*/  LDL.64 R128, [R1+0x480] ;  /* 0x0004800001807983 */ /* 0x000ee80000100a00 */
[----:B------:R-:W3:Y:S04]  /*edf0*/  LDL.64 R126, [R1+0x478] ;  /* 0x00047800017e7983 */ /* 0x000ee80000100a00 */
[----:B------:R-:W3:Y:S04]  /*ee00*/  LDL.64 R124, [R1+0x470] ;  /* 0x00047000017c7983 */ /* 0x000ee80000100a00 */
[----:B------:R-:W3:Y:S04]  /*ee10*/  LDL.64 R122, [R1+0x468] ;  /* 0x00046800017a7983 */ /* 0x000ee80000100a00 */
[----:B------:R-:W3:Y:S04]  /*ee20*/  LDL.64 R30, [R1+0x460] ;  /* 0x00046000011e7983 */ /* 0x000ee80000100a00 */
[----:B------:R-:W3:Y:S04]  /*ee30*/  LDL.64 R120, [R1+0x458] ;  /* 0x0004580001787983 */ /* 0x000ee80000100a00 */
[----:B------:R-:W3:Y:S04]  /*ee40*/  LDL.64 R118, [R1+0x450] ;  /* 0x0004500001767983 */ /* 0x000ee80000100a00 */
[----:B--2---:R1:W-:Y:S04]  /*ee50*/  STL [R1+0xa6c], R101 ;  /* 0x000a6c6501007387 */ /* 0x0043e80000100800 */
[----:B----4-:R-:W-:Y:S04]  /*ee60*/  STL [R1+0xa70], R246 ;  /* 0x000a70f601007387 */ /* 0x010fe80000100800 */
[----:B0-----:R-:W2:Y:S01]  /*ee70*/  LDL.64 R94, [R1+0x438] ;  /* 0x00043800015e7983 */ /* 0x001ea20000100a00 */
[----:B------:R-:W-:-:S03]  /*ee80*/  IMAD.WIDE R108, R2, 0x2, R6 ;  /* 0x00000002026c7825 */ /* 0x000fc600078e0206 */
[----:B-1----:R-:W4:Y:S04]  /*ee90*/  LDL.64 R100, [R1+0x440] ;  /* 0x0004400001647983 */ /* 0x002f280000100a00 */
[----:B------:R0:W4:Y:S01]  /*eea0*/  LDG.E.U16 R7, [R108.64] ;  /* 0x000000046c077981 */ /* 0x000122000c1e1500 */
[----:B------:R-:W-:-:S03]  /*eeb0*/  IMAD.WIDE R110, R2, 0x2, R28 ;  /* 0x00000002026e7825 */ /* 0x000fc600078e021c */
[----:B------:R1:W4:Y:S01]  /*eec0*/  LDG.E.U16 R28, [R112.64] ;  /* 0x00000004701c7981 */ /* 0x000322000c1e1500 */
[----:B------:R-:W-:-:S03]  /*eed0*/  IMAD.WIDE R116, R2, 0x2, R138 ;  /* 0x0000000202747825 */ /* 0x000fc600078e028a */
[----:B------:R1:W4:Y:S01]  /*eee0*/  LDG.E.U16 R103, [R110.64] ;  /* 0x000000046e677981 */ /* 0x000322000c1e1500 */
[----:B0-----:R-:W-:-:S03]  /*eef0*/  IMAD.WIDE R108, R2, 0x2, R130 ;  /* 0x00000002026c7825 */ /* 0x001fc600078e0282 */
[----:B------:R-:W4:Y:S01]  /*ef00*/  LDL.64 R130, [R1+0x428] ;  /* 0x0004280001827983 */ /* 0x000f220000100a00 */
[----:B-1----:R-:W-:-:S03]  /*ef10*/  IMAD.WIDE R112, R2, 0x2, R134 ;  /* 0x0000000202707825 */ /* 0x002fc600078e0286 */
[----:B------:R-:W4:Y:S01]  /*ef20*/  LDL.64 R134, [R1+0x448] ;  /* 0x0004480001867983 */ /* 0x000f220000100a00 */
[----:B------:R-:W-:-:S03]  /*ef30*/  IMAD.WIDE R114, R2, 0x2, R136 ;  /* 0x0000000202727825 */ /* 0x000fc600078e0288 */
[----:B------:R3:W4:Y:S01]  /*ef40*/  LDG.E.U16 R247, [R116.64] ;  /* 0x0000000474f77981 */ /* 0x000722000c1e1500 */
[----:B------:R-:W-:-:S03]  /*ef50*/  IMAD.WIDE R110, R2, 0x2, R132 ;  /* 0x00000002026e7825 */ /* 0x000fc600078e0284 */
[----:B------:R-:W4:Y:S04]  /*ef60*/  LDL.64 R132, [R1+0x430] ;  /* 0x0004300001847983 */ /* 0x000f280000100a00 */
[----:B------:R0:W4:Y:S04]  /*ef70*/  LDG.E.U16 R29, [R114.64] ;  /* 0x00000004721d7981 */ /* 0x000128000c1e1500 */
[----:B------:R1:W4:Y:S04]  /*ef80*/  LDG.E.U16 R92, [R112.64] ;  /* 0x00000004705c7981 */ /* 0x000328000c1e1500 */
[----:B------:R0:W4:Y:S04]  /*ef90*/  LDG.E.U16 R4, [R110.64] ;  /* 0x000000046e047981 */ /* 0x000128000c1e1500 */
[----:B------:R0:W4:Y:S04]  /*efa0*/  LDG.E.U16 R240, [R108.64] ;  /* 0x000000046cf07981 */ /* 0x000128000c1e1500 */
[----:B------:R-:W4:Y:S04]  /*efb0*/  LDL.64 R140, [R1+0x408] ;  /* 0x00040800018c7983 */ /* 0x000f280000100a00 */
[----:B------:R-:W4:Y:S04]  /*efc0*/  LDL.64 R138, [R1+0x400] ;  /* 0x00040000018a7983 */ /* 0x000f280000100a00 */
[----:B------:R-:W4:Y:S01]  /*efd0*/  LDL.64 R136, [R1+0x3e0] ;  /* 0x0003e00001887983 */ /* 0x000f220000100a00 */
[----:B---3--:R-:W-:-:S03]  /*efe0*/  IMAD.WIDE R116, R2, 0x2, R128 ;  /* 0x0000000202747825 */ /* 0x008fc600078e0280 */
[----:B------:R-:W3:Y:S01]  /*eff0*/  LDL.64 R128, [R1+0x420] ;  /* 0x0004200001807983 */ /* 0x000ee20000100a00 */
[----:B0-----:R-:W-:-:S03]  /*f000*/  IMAD.WIDE R114, R2, 0x2, R126 ;  /* 0x0000000202727825 */ /* 0x001fc600078e027e */
[----:B------:R-:W3:Y:S01]  /*f010*/  LDL.64 R126, [R1+0x418] ;  /* 0x00041800017e7983 */ /* 0x000ee20000100a00 */
[----:B-1----:R-:W-:-:S03]  /*f020*/  IMAD.WIDE R112, R2, 0x2, R124 ;  /* 0x0000000202707825 */ /* 0x002fc600078e027c */
[----:B------:R-:W3:Y:S01]  /*f030*/  LDL.64 R124, [R1+0x410] ;  /* 0x00041000017c7983 */ /* 0x000ee20000100a00 */
[----:B------:R-:W-:-:S03]  /*f040*/  IMAD.WIDE R110, R2, 0x2, R122 ;  /* 0x00000002026e7825 */ /* 0x000fc600078e027a */
[----:B------:R-:W3:Y:S01]  /*f050*/  LDL.64 R122, [R1+0x3f8] ;  /* 0x0003f800017a7983 */ /* 0x000ee20000100a00 */
[----:B------:R-:W-:-:S03]  /*f060*/  IMAD.WIDE R108, R2, 0x2, R30 ;  /* 0x00000002026c7825 */ /* 0x000fc600078e021e */
[----:B------:R0:W3:Y:S04]  /*f070*/  LDG.E.U16 R250, [R114.64] ;  /* 0x0000000472fa7981 */ /* 0x0000e8000c1e1500 */
[----:B------:R1:W3:Y:S04]  /*f080*/  LDG.E.U16 R30, [R116.64] ;  /* 0x00000004741e7981 */ /* 0x0002e8000c1e1500 */
[----:B------:R2:W3:Y:S01]  /*f090*/  LDG.E.U16 R31, [R108.64] ;  /* 0x000000046c1f7981 */ /* 0x0004e2000c1e1500 */
[----:B0-----:R-:W-:-:S03]  /*f0a0*/  IMAD.WIDE R114, R2, 0x2, R118 ;  /* 0x0000000202727825 */ /* 0x001fc600078e0276 */
[----:B------:R-:W3:Y:S01]  /*f0b0*/  LDL.64 R118, [R1+0x3e8] ;  /* 0x0003e80001767983 */ /* 0x000ee20000100a00 */
[----:B-1----:R-:W-:-:S03]  /*f0c0*/  IMAD.WIDE R116, R2, 0x2, R120 ;  /* 0x0000000202747825 */ /* 0x002fc600078e0278 */
[----:B------:R-:W3:Y:S01]  /*f0d0*/  LDL.64 R120, [R1+0x3f0] ;  /* 0x0003f00001787983 */ /* 0x000ee20000100a00 */
[----:B--2---:R-:W-:-:S03]  /*f0e0*/  IMAD.WIDE R108, R2, 0x2, R94 ;  /* 0x00000002026c7825 */ /* 0x004fc600078e025e */
[----:B------:R-:W2:Y:S04]  /*f0f0*/  LDL.64 R94, [R1+0x3d8] ;  /* 0x0003d800015e7983 */ /* 0x000ea80000100a00 */
[----:B------:R4:W2:Y:S04]  /*f100*/  LDG.E.U16 R248, [R114.64] ;  /* 0x0000000472f87981 */ /* 0x0008a8000c1e1500 */
[----:B------:R0:W2:Y:S04]  /*f110*/  LDG.E.U16 R6, [R112.64] ;  /* 0x0000000470067981 */ /* 0x0000a8000c1e1500 */
[----:B------:R1:W2:Y:S04]  /*f120*/  LDG.E.U16 R228, [R116.64] ;  /* 0x0000000474e47981 */ /* 0x0002a8000c1e1500 */
[----:B------:R1:W2:Y:S01]  /*f130*/  LDG.E.U16 R241, [R110.64] ;  /* 0x000000046ef17981 */ /* 0x0002a2000c1e1500 */
[----:B----4-:R-:W-:-:S03]  /*f140*/  IMAD.WIDE R114, R2, 0x2, R130 ;  /* 0x0000000202727825 */ /* 0x010fc600078e0282 */
[----:B------:R-:W4:Y:S01]  /*f150*/  LDL.64 R130, [R1+0x3c0] ;  /* 0x0003c00001827983 */ /* 0x000f220000100a00 */
[----:B0-----:R-:W-:-:S03]  /*f160*/  IMAD.WIDE R112, R2, 0x2, R134 ;  /* 0x0000000202707825 */ /* 0x001fc600078e0286 */
[----:B------:R0:W4:Y:S01]  /*f170*/  LDG.E.U16 R229, [R108.64] ;  /* 0x000000046ce57981 */ /* 0x000122000c1e1500 */
[----:B-1----:R-:W-:-:S03]  /*f180*/  IMAD.WIDE R110, R2, 0x2, R100 ;  /* 0x00000002026e7825 */ /* 0x002fc600078e0264 */
[----:B------:R3:W4:Y:S01]  /*f190*/  LDG.E.U16 R242, [R112.64] ;  /* 0x0000000470f27981 */ /* 0x000722000c1e1500 */
[----:B------:R-:W-:-:S03]  /*f1a0*/  IMAD.WIDE R116, R2, 0x2, R132 ;  /* 0x0000000202747825 */ /* 0x000fc600078e0284 */
[----:B------:R-:W4:Y:S04]  /*f1b0*/  LDL.64 R132, [R1+0x3c8] ;  /* 0x0003c80001847983 */ /* 0x000f280000100a00 */
[----:B------:R1:W4:Y:S04]  /*f1c0*/  LDG.E.U16 R100, [R110.64] ;  /* 0x000000046e647981 */ /* 0x000328000c1e1500 */
[----:B------:R-:W4:Y:S01]  /*f1d0*/  LDL.64 R134, [R1+0x3d0] ;  /* 0x0003d00001867983 */ /* 0x000f220000100a00 */
[----:B------:R-:W-:-:S03]  /*f1e0*/  LOP3.LUT R222, R184, 0x1c, RZ, 0xc0, !PT ;  /* 0x0000001cb8de7812 */ /* 0x000fc600078ec0ff */
[----:B------:R0:W4:Y:S04]  /*f1f0*/  LDG.E.U16 R249, [R116.64] ;  /* 0x0000000474f97981 */ /* 0x000128000c1e1500 */
[----:B------:R0:W4:Y:S01]  /*f200*/  LDG.E.U16 R243, [R114.64] ;  /* 0x0000000472f37981 */ /* 0x000122000c1e1500 */
[----:B---3--:R-:W-:-:S03]  /*f210*/  IMAD.WIDE R112, R2, 0x2, R128 ;  /* 0x0000000202707825 */ /* 0x008fc600078e0280 */
[----:B------:R-:W3:Y:S01]  /*f220*/  LDL.64 R128, [R1+0x3b8] ;  /* 0x0003b80001807983 */ /* 0x000ee20000100a00 */
[----:B-1----:R-:W-:-:S03]  /*f230*/  IMAD.WIDE R110, R2, 0x2, R126 ;  /* 0x00000002026e7825 */ /* 0x002fc600078e027e */
[----:B------:R1:W3:Y:S01]  /*f240*/  LDG.E.U16 R252, [R112.64] ;  /* 0x0000000470fc7981 */ /* 0x0002e2000c1e1500 */
[----:B0-----:R-:W-:-:S03]  /*f250*/  IMAD.WIDE R108, R2, 0x2, R124 ;  /* 0x00000002026c7825 */ /* 0x001fc600078e027c */
[----:B------:R-:W3:Y:S04]  /*f260*/  LDL.64 R124, [R1+0x3a8] ;  /* 0x0003a800017c7983 */ /* 0x000ee80000100a00 */
[----:B------:R0:W3:Y:S01]  /*f270*/  LDG.E.U16 R230, [R108.64] ;  /* 0x000000046ce67981 */ /* 0x0000e2000c1e1500 */
[----:B-1----:R-:W-:-:S03]  /*f280*/  IMAD.WIDE R112, R2, 0x2, R122 ;  /* 0x0000000202707825 */ /* 0x002fc600078e027a */
[----:B------:R1:W3:Y:S04]  /*f290*/  LDG.E.U16 R231, [R110.64] ;  /* 0x000000046ee77981 */ /* 0x0002e8000c1e1500 */
[----:B------:R2:W3:Y:S04]  /*f2a0*/  LDG.E.U16 R225, [R112.64] ;  /* 0x0000000470e17981 */ /* 0x0004e8000c1e1500 */
[----:B------:R-:W3:Y:S01]  /*f2b0*/  LDL.64 R122, [R1+0x3a0] ;  /* 0x0003a000017a7983 */ /* 0x000ee20000100a00 */
[----:B0-----:R-:W-:-:S03]  /*f2c0*/  IMAD.WIDE R108, R2, 0x2, R118 ;  /* 0x00000002026c7825 */ /* 0x001fc600078e0276 */
[----:B------:R-:W3:Y:S01]  /*f2d0*/  LDL.64 R118, [R1+0x390] ;  /* 0x0003900001767983 */ /* 0x000ee20000100a00 */
[----:B-1----:R-:W-:-:S03]  /*f2e0*/  IMAD.WIDE R110, R2, 0x2, R120 ;  /* 0x00000002026e7825 */ /* 0x002fc600078e0278 */
[----:B------:R-:W3:Y:S01]  /*f2f0*/  LDL.64 R126, [R1+0x3b0] ;  /* 0x0003b000017e7983 */ /* 0x000ee20000100a00 */
[----:B--2---:R-:W-:-:S03]  /*f300*/  IMAD.WIDE R112, R2, 0x2, R94 ;  /* 0x0000000202707825 */ /* 0x004fc600078e025e */
[----:B------:R-:W2:Y:S04]  /*f310*/  LDL.64 R120, [R1+0x398] ;  /* 0x0003980001787983 */ /* 0x000ea80000100a00 */
[----:B------:R-:W2:Y:S04]  /*f320*/  LDL.64 R94, [R1+0x388] ;  /* 0x00038800015e7983 */ /* 0x000ea80000100a00 */
[----:B------:R-:W2:Y:S01]  /*f330*/  LDL.LU R5, [R1+0x114] ;  /* 0x0001140001057983 */ /* 0x000ea20000300800 */
[----:B------:R-:W-:-:S03]  /*f340*/  IMAD.WIDE R116, R2, 0x2, R140 ;  /* 0x0000000202747825 */ /* 0x000fc600078e028c */
[----:B------:R4:W2:Y:S01]  /*f350*/  LDG.E.U16 R223, [R108.64] ;  /* 0x000000046cdf7981 */ /* 0x0008a2000c1e1500 */
[----:B------:R-:W-:-:S03]  /*f360*/  IMAD.WIDE R114, R2, 0x2, R138 ;  /* 0x0000000202727825 */ /* 0x000fc600078e028a */
[----:B------:R0:W2:Y:S04]  /*f370*/  LDG.E.U16 R227, [R116.64] ;  /* 0x0000000474e37981 */ /* 0x0000a8000c1e1500 */
[----:B------:R1:W2:Y:S04]  /*f380*/  LDG.E.U16 R226, [R114.64] ;  /* 0x0000000472e27981 */ /* 0x0002a8000c1e1500 */
[----:B------:R3:W2:Y:S04]  /*f390*/  LDG.E.U16 R187, [R112.64] ;  /* 0x0000000470bb7981 */ /* 0x0006a8000c1e1500 */
[----:B0-----:R-:W2:Y:S01]  /*f3a0*/  LDS R117, [R222.X8+0x10000] ;  /* 0x01000000de757984 */ /* 0x001ea20000008800 */
[----:B-1----:R-:W-:-:S03]  /*f3b0*/  IMAD.WIDE R114, R2, 0x2, R136 ;  /* 0x0000000202727825 */ /* 0x002fc600078e0288 */
[----:B------:R-:W2:Y:S04]  /*f3c0*/  LDL.LU R3, [R1+0x110] ;  /* 0x0001100001037983 */ /* 0x000ea80000300800 */
[----:B------:R0:W2:Y:S01]  /*f3d0*/  LDG.E.U16 R189, [R114.64] ;  /* 0x0000000472bd7981 */ /* 0x0000a2000c1e1500 */
[----:B----4-:R-:W-:-:S03]  /*f3e0*/  IMAD.WIDE R108, R2, 0x2, R132 ;  /* 0x00000002026c7825 */ /* 0x010fc600078e0284 */
[----:B------:R1:W4:Y:S04]  /*f3f0*/  LDG.E.U16 R224, [R110.64] ;  /* 0x000000046ee07981 */ /* 0x000328000c1e1500 */
[----:B------:R1:W4:Y:S01]  /*f400*/  LDG.E.U16 R185, [R108.64] ;  /* 0x000000046cb97981 */ /* 0x000322000c1e1500 */
[----:B0-----:R-:W-:-:S03]  /*f410*/  IMAD.WIDE R114, R2, 0x2, R130 ;  /* 0x0000000202727825 */ /* 0x001fc600078e0282 */
[----:B------:R-:W0:Y:S04]  /*f420*/  LDS R116, [R222.X8+0x10100] ;  /* 0x01010000de747984 */ /* 0x000e280000008800 */
[----:B------:R1:W4:Y:S02]  /*f430*/  LDG.E.U16 R184, [R114.64] ;  /* 0x0000000472b87981 */ /* 0x000324000c1e1500 */
[----:B-1----:R-:W-:-:S04]  /*f440*/  FADD R114, -R178, R179 ;  /* 0x000000b3b2727221 */ /* 0x002fc80000000100 */
[----:B------:R-:W-:-:S06]  /*f450*/  FMUL R114, R114, 1.4426950216293334961 ;  /* 0x3fb8aa3b72727820 */ /* 0x000fcc0000400000 */
[----:B------:R-:W2:Y:S01]  /*f460*/  MUFU.EX2 R114, R114 ;  /* 0x0000007200727308 */ /* 0x000ea20000000800 */
[----:B------:R-:W-:Y:S02]  /*f470*/  FADD R115, -R176, R177 ;  /* 0x000000b1b0737221 */ /* 0x000fe40000000100 */
[----:B---3--:R-:W-:-:S05]  /*f480*/  IMAD.WIDE R112, R2, 0x2, R128 ;  /* 0x0000000202707825 */ /* 0x008fca00078e0280 */
[----:B------:R1:W3:Y:S01]  /*f490*/  LDG.E.U16 R183, [R112.64] ;  /* 0x0000000470b77981 */ /* 0x0002e2000c1e1500 */
[----:B------:R-:W-:-:S05]  /*f4a0*/  IMAD.WIDE R108, R2, 0x2, R124 ;  /* 0x00000002026c7825 */ /* 0x000fca00078e027c */
[----:B------:R0:W3:Y:S01]  /*f4b0*/  LDG.E.U16 R179, [R108.64] ;  /* 0x000000046cb37981 */ /* 0x0000e2000c1e1500 */
[----:B-1----:R-:W-:-:S03]  /*f4c0*/  IMAD.WIDE R112, R2, 0x2, R122 ;  /* 0x0000000202707825 */ /* 0x002fc600078e027a */
[----:B------:R-:W-:Y:S01]  /*f4d0*/  LDS R122, [R222.X8+0x10600] ;  /* 0x01060000de7a7984 */ /* 0x000fe20000008800 */
[----:B0-----:R-:W-:-:S03]  /*f4e0*/  IMAD.WIDE R108, R2, 0x2, R118 ;  /* 0x00000002026c7825 */ /* 0x001fc600078e0276 */
[----:B------:R0:W3:Y:S04]  /*f4f0*/  LDG.E.U16 R177, [R112.64] ;  /* 0x0000000470b17981 */ /* 0x0000e8000c1e1500 */
[----:B------:R1:W3:Y:S04]  /*f500*/  LDG.E.U16 R173, [R108.64] ;  /* 0x000000046cad7981 */ /* 0x0002e8000c1e1500 */
[----:B------:R-:W3:Y:S04]  /*f510*/  LDL.64 R118, [R1+0x380] ;  /* 0x0003800001767983 */ /* 0x000ee80000100a00 */
[----:B0-----:R-:W4:Y:S01]  /*f520*/  LDL.64 R112, [R1+0x378] ;  /* 0x0003780001707983 */ /* 0x001f220000100a00 */
[----:B--2---:R-:W-:-:S02]  /*f530*/  FFMA R5, R114, R5, R117 ;  /* 0x0000000572057223 */ /* 0x004fc40000000075 */
[C---:B-1----:R-:W-:Y:S02]  /*f540*/  IMAD.WIDE R108, R2.reuse, 0x2, R94 ;  /* 0x00000002026c7825 */ /* 0x042fe400078e025e */
[----:B------:R-:W2:Y:S04]  /*f550*/  LDL.64 R94, [R1+0x370] ;  /* 0x00037000015e7983 */ /* 0x000ea80000100a00 */
[----:B------:R0:W-:Y:S01]  /*f560*/  STL [R1+0x114], R5 ;  /* 0x0001140501007387 */ /* 0x0001e20000100800 */
[----:B------:R-:W-:-:S03]  /*f570*/  IMAD.WIDE R110, R2, 0x2, R134 ;  /* 0x00000002026e7825 */ /* 0x000fc600078e0286 */
[----:B------:R4:W2:Y:S04]  /*f580*/  LDG.E.U16 R171, [R108.64] ;  /* 0x000000046cab7981 */ /* 0x0008a8000c1e1500 */
[----:B------:R1:W2:Y:S04]  /*f590*/  LDG.E.U16 R186, [R110.64] ;  /* 0x000000046eba7981 */ /* 0x0002a8000c1e1500 */
[----:B0-----:R-:W2:Y:S01]  /*f5a0*/  LDL.LU R5, [R1+0x10c] ;  /* 0x00010c0001057983 */ /* 0x001ea20000300800 */
[----:B-1----:R-:W-:-:S05]  /*f5b0*/  IMAD.WIDE R110, R2, 0x2, R126 ;  /* 0x00000002026e7825 */ /* 0x002fca00078e027e */
[----:B------:R0:W2:Y:S02]  /*f5c0*/  LDG.E.U16 R181, [R110.64] ;  /* 0x000000046eb57981 */ /* 0x0000a4000c1e1500 */
[----:B0-----:R-:W-:-:S05]  /*f5d0*/  IMAD.WIDE R110, R2, 0x2, R120 ;  /* 0x00000002026e7825 */ /* 0x001fca00078e0278 */
[----:B------:R0:W2:Y:S02]  /*f5e0*/  LDG.E.U16 R175, [R110.64] ;  /* 0x000000046eaf7981 */ /* 0x0000a4000c1e1500 */
[----:B0-----:R-:W-:Y:S02]  /*f5f0*/  FMUL R110, R115, 1.4426950216293334961 ;  /* 0x3fb8aa3b736e7820 */ /* 0x001fe40000400000 */
[----:B------:R-:W0:Y:S01]  /*f600*/  LDS R115, [R222.X8+0x10200] ;  /* 0x01020000de737984 */ /* 0x000e220000008800 */
[----:B------:R-:W-:-:S03]  /*f610*/  FADD R111, -R166, R167 ;  /* 0x000000a7a66f7221 */ /* 0x000fc60000000100 */
[----:B------:R-:W1:Y:S01]  /*f620*/  MUFU.EX2 R110, R110 ;  /* 0x0000006e006e7308 */ /* 0x000e620000000800 */
[----:B------:R-:W-:-:S07]  /*f630*/  FMUL R117, R111, 1.4426950216293334961 ;  /* 0x3fb8aa3b6f757820 */ /* 0x000fce0000400000 */
[----:B------:R-:W0:Y:S01]  /*f640*/  MUFU.EX2 R117, R117 ;  /* 0x0000007500757308 */ /* 0x000e220000000800 */
[----:B-1----:R-:W-:-:S05]  /*f650*/  FFMA R3, R110, R3, R116 ;  /* 0x000000036e037223 */ /* 0x002fca0000000074 */
[----:B------:R1:W-:Y:S01]  /*f660*/  STL [R1+0x110], R3 ;  /* 0x0001100301007387 */ /* 0x0003e20000100800 */
[----:B------:R-:W-:-:S03]  /*f670*/  FMUL R238, R110, R238 ;  /* 0x000000ee6eee7220 */ /* 0x000fc60000400000 */
[----:B-1----:R-:W2:Y:S01]  /*f680*/  LDL.LU R3, [R1+0x108] ;  /* 0x0001080001037983 */ /* 0x002ea20000300800 */
[C---:B------:R-:W-:Y:S02]  /*f690*/  FMUL R239, R110.reuse, R239 ;  /* 0x000000ef6eef7220 */ /* 0x040fe40000400000 */
[C---:B------:R-:W-:Y:S01]  /*f6a0*/  FMUL R234, R110.reuse, R234 ;  /* 0x000000ea6eea7220 */ /* 0x040fe20000400000 */
[----:B------:R-:W2:Y:S01]  /*f6b0*/  LDL.64 R120, [R1+0x368] ;  /* 0x0003680001787983 */ /* 0x000ea20000100a00 */
[C---:B------:R-:W-:Y:S02]  /*f6c0*/  FMUL R235, R110.reuse, R235 ;  /* 0x000000eb6eeb7220 */ /* 0x040fe40000400000 */
[C---:B------:R-:W-:Y:S02]  /*f6d0*/  FMUL R50, R110.reuse, R50 ;  /* 0x000000326e327220 */ /* 0x040fe40000400000 */
[C---:B------:R-:W-:Y:S02]  /*f6e0*/  FMUL R51, R110.reuse, R51 ;  /* 0x000000336e337220 */ /* 0x040fe40000400000 */
[----:B------:R-:W-:-:S02]  /*f6f0*/  FMUL R70, R110, R70 ;  /* 0x000000466e467220 */ /* 0x000fc40000400000 */
[----:B------:R-:W-:Y:S02]  /*f700*/  FMUL R71, R110, R71 ;  /* 0x000000476e477220 */ /* 0x000fe40000400000 */
[C---:B---3--:R-:W-:Y:S02]  /*f710*/  IMAD.WIDE R110, R2.reuse, 0x2, R118 ;  /* 0x00000002026e7825 */ /* 0x048fe400078e0276 */
[----:B------:R-:W3:Y:S02]  /*f720*/  LDL.64 R118, [R1+0x360] ;  /* 0x0003600001767983 */ /* 0x000ee40000100a00 */
[C---:B----4-:R-:W-:Y:S02]  /*f730*/  IMAD.WIDE R108, R2.reuse, 0x2, R112 ;  /* 0x00000002026c7825 */ /* 0x050fe400078e0270 */
[----:B------:R1:W4:Y:S02]  /*f740*/  LDG.E.U16 R110, [R110.64] ;  /* 0x000000046e6e7981 */ /* 0x000324000c1e1500 */
[----:B--2---:R-:W-:-:S02]  /*f750*/  IMAD.WIDE R112, R2, 0x2, R94 ;  /* 0x0000000202707825 */ /* 0x004fc400078e025e */
[----:B------:R2:W4:Y:S04]  /*f760*/  LDG.E.U16 R109, [R108.64] ;  /* 0x000000046c6d7981 */ /* 0x000528000c1e1500 */
[----:B------:R-:W4:Y:S01]  /*f770*/  LDL.64 R94, [R1+0x358] ;  /* 0x00035800015e7983 */ /* 0x000f220000100a00 */
[----:B0-----:R-:W-:-:S03]  /*f780*/  FFMA R5, R117, R5, R115 ;  /* 0x0000000575057223 */ /* 0x001fc60000000073 */
[----:B--2---:R-:W-:Y:S04]  /*f790*/  LDS R108, [R222.X8+0x10400] ;  /* 0x01040000de6c7984 */ /* 0x004fe80000008800 */
[----:B------:R0:W-:Y:S01]  /*f7a0*/  STL [R1+0x10c], R5 ;  /* 0x00010c0501007387 */ /* 0x0001e20000100800 */
[C---:B------:R-:W-:Y:S02]  /*f7b0*/  FMUL R236, R114.reuse, R236 ;  /* 0x000000ec72ec7220 */ /* 0x040fe40000400000 */
[C---:B------:R-:W-:Y:S01]  /*f7c0*/  FMUL R237, R114.reuse, R237 ;  /* 0x000000ed72ed7220 */ /* 0x040fe20000400000 */
[----:B-1----:R1:W2:Y:S04]  /*f7d0*/  LDG.E.U16 R111, [R112.64] ;  /* 0x00000004706f7981 */ /* 0x0022a8000c1e1500 */
[----:B0-----:R-:W2:Y:S01]  /*f7e0*/  LDL.LU R5, [R1+0x104] ;  /* 0x0001040001057983 */ /* 0x001ea20000300800 */
[----:B------:R-:W-:-:S02]  /*f7f0*/  FMUL R232, R114, R232 ;  /* 0x000000e872e87220 */ /* 0x000fc40000400000 */
[C---:B------:R-:W-:Y:S02]  /*f800*/  FMUL R233, R114.reuse, R233 ;  /* 0x000000e972e97220 */ /* 0x040fe40000400000 */
[C---:B------:R-:W-:Y:S02]  /*f810*/  FMUL R48, R114.reuse, R48 ;  /* 0x0000003072307220 */ /* 0x040fe40000400000 */
[C---:B------:R-:W-:Y:S02]  /*f820*/  FMUL R49, R114.reuse, R49 ;  /* 0x0000003172317220 */ /* 0x040fe40000400000 */
[C---:B------:R-:W-:Y:S02]  /*f830*/  FMUL R68, R114.reuse, R68 ;  /* 0x0000004472447220 */ /* 0x040fe40000400000 */
[----:B------:R-:W-:Y:S02]  /*f840*/  FMUL R69, R114, R69 ;  /* 0x0000004572457220 */ /* 0x000fe40000400000 */
[----:B------:R-:W0:Y:S01]  /*f850*/  LDS R114, [R222.X8+0x10300] ;  /* 0x01030000de727984 */ /* 0x000e220000008800 */
[----:B------:R-:W-:-:S04]  /*f860*/  FADD R116, -R164, R165 ;  /* 0x000000a5a4747221 */ /* 0x000fc80000000100 */
[----:B------:R-:W-:Y:S02]  /*f870*/  FMUL R116, R116, 1.4426950216293334961 ;  /* 0x3fb8aa3b74747820 */ /* 0x000fe40000400000 */
[C---:B------:R-:W-:Y:S02]  /*f880*/  FMUL R8, R117.reuse, R8 ;  /* 0x0000000875087220 */ /* 0x040fe40000400000 */
[C---:B------:R-:W-:Y:S02]  /*f890*/  FMUL R9, R117.reuse, R9 ;  /* 0x0000000975097220 */ /* 0x040fe40000400000 */
[----:B------:R-:W0:Y:S01]  /*f8a0*/  MUFU.EX2 R116, R116 ;  /* 0x0000007400747308 */ /* 0x000e220000000800 */
[C---:B------:R-:W-:Y:S02]  /*f8b0*/  FMUL R72, R117.reuse, R72 ;  /* 0x0000004875487220 */ /* 0x040fe40000400000 */
[C---:B------:R-:W-:Y:S02]  /*f8c0*/  FMUL R73, R117.reuse, R73 ;  /* 0x0000004975497220 */ /* 0x040fe40000400000 */
[----:B------:R-:W-:-:S02]  /*f8d0*/  FMUL R80, R117, R80 ;  /* 0x0000005075507220 */ /* 0x000fc40000400000 */
[C---:B------:R-:W-:Y:S02]  /*f8e0*/  FMUL R81, R117.reuse, R81 ;  /* 0x0000005175517220 */ /* 0x040fe40000400000 */
[C---:B------:R-:W-:Y:S02]  /*f8f0*/  FMUL R96, R117.reuse, R96 ;  /* 0x0000006075607220 */ /* 0x040fe40000400000 */
[----:B------:R-:W-:Y:S02]  /*f900*/  FMUL R97, R117, R97 ;  /* 0x0000006175617220 */ /* 0x000fe40000400000 */
[----:B------:R-:W-:-:S04]  /*f910*/  FADD R117, -R158, R159 ;  /* 0x0000009f9e757221 */ /* 0x000fc80000000100 */
[----:B------:R-:W-:-:S06]  /*f920*/  FMUL R117, R117, 1.4426950216293334961 ;  /* 0x3fb8aa3b75757820 */ /* 0x000fcc0000400000 */
[----:B------:R-:W2:Y:S01]  /*f930*/  MUFU.EX2 R117, R117 ;  /* 0x0000007500757308 */ /* 0x000ea20000000800 */
[----:B0-----:R-:W-:-:S05]  /*f940*/  FFMA R3, R116, R3, R114 ;  /* 0x0000000374037223 */ /* 0x001fca0000000072 */
[----:B------:R0:W-:Y:S01]  /*f950*/  STL [R1+0x108], R3 ;  /* 0x0001080301007387 */ /* 0x0001e20000100800 */
[----:B-1----:R-:W-:-:S06]  /*f960*/  IMAD.WIDE R112, R2, 0x2, R120 ;  /* 0x0000000202707825 */ /* 0x002fcc00078e0278 */
[----:B------:R1:W2:Y:S04]  /*f970*/  LDG.E.U16 R113, [R112.64] ;  /* 0x0000000470717981 */ /* 0x0002a8000c1e1500 */
[----:B0-----:R-:W2:Y:S04]  /*f980*/  LDL.LU R3, [R1+0x11c] ;  /* 0x00011c0001037983 */ /* 0x001ea80000300800 */
[----:B------:R-:W2:Y:S04]  /*f990*/  LDL.64 R126, [R1+0x350] ;  /* 0x00035000017e7983 */ /* 0x000ea80000100a00 */
[----:B------:R-:W2:Y:S01]  /*f9a0*/  LDL.64 R120, [R1+0x348] ;  /* 0x0003480001787983 */ /* 0x000ea20000100a00 */
[----:B---3--:R-:W-:-:S05]  /*f9b0*/  IMAD.WIDE R114, R2, 0x2, R118 ;  /* 0x0000000202727825 */ /* 0x008fca00078e0276 */
[----:B-1----:R4:W3:Y:S02]  /*f9c0*/  LDG.E.U16 R112, [R114.64] ;  /* 0x0000000472707981 */ /* 0x0028e4000c1e1500 */
[----:B----4-:R-:W-:Y:S02]  /*f9d0*/  IMAD.WIDE R114, R2, 0x2, R94 ;  /* 0x0000000202727825 */ /* 0x010fe400078e025e */
[----:B------:R-:W4:Y:S02]  /*f9e0*/  LDL.64 R94, [R1+0x340] ;  /* 0x00034000015e7983 */ /* 0x000f240000100a00 */
[----:B--2---:R-:W-:Y:S02]  /*f9f0*/  FFMA R5, R117, R5, R108 ;  /* 0x0000000575057223 */ /* 0x004fe4000000006c */
[----:B------:R0:W2:Y:S04]  /*fa00*/  LDG.E.U16 R114, [R114.64] ;  /* 0x0000000472727981 */ /* 0x0000a8000c1e1500 */
[----:B------:R1:W-:Y:S01]  /*fa10*/  STL [R1+0x104], R5 ;  /* 0x0001040501007387 */ /* 0x0003e20000100800 */
[----:B------:R-:W-:-:S02]  /*fa20*/  FMUL R10, R116, R10 ;  /* 0x0000000a740a7220 */ /* 0x000fc40000400000 */
[C---:B------:R-:W-:Y:S01]  /*fa30*/  FMUL R11, R116.reuse, R11 ;  /* 0x0000000b740b7220 */ /* 0x040fe20000400000 */
[----:B------:R-:W-:Y:S04]  /*fa40*/  LDS R108, [R222.X8+0x10700] ;  /* 0x01070000de6c7984 */ /* 0x000fe80000008800 */
[----:B-1----:R-:W2:Y:S01]  /*fa50*/  LDL.LU R5, [R1+0x118] ;  /* 0x0001180001057983 */ /* 0x002ea20000300800 */
[C---:B------:R-:W-:Y:S02]  /*fa60*/  FMUL R74, R116.reuse, R74 ;  /* 0x0000004a744a7220 */ /* 0x040fe40000400000 */
[C---:B------:R-:W-:Y:S02]  /*fa70*/  FMUL R75, R116.reuse, R75 ;  /* 0x0000004b744b7220 */ /* 0x040fe40000400000 */
[----:B------:R-:W-:-:S02]  /*fa80*/  FMUL R82, R116, R82 ;  /* 0x0000005274527220 */ /* 0x000fc40000400000 */
[C---:B------:R-:W-:Y:S02]  /*fa90*/  FMUL R83, R116.reuse, R83 ;  /* 0x0000005374537220 */ /* 0x040fe40000400000 */
[C---:B------:R-:W-:Y:S02]  /*faa0*/  FMUL R98, R116.reuse, R98 ;  /* 0x0000006274627220 */ /* 0x040fe40000400000 */
[----:B------:R-:W-:Y:S02]  /*fab0*/  FMUL R99, R116, R99 ;  /* 0x0000006374637220 */ /* 0x000fe40000400000 */
[----:B------:R-:W1:Y:S01]  /*fac0*/  LDS R116, [R222.X8+0x10500] ;  /* 0x01050000de747984 */ /* 0x000e620000008800 */
[----:B------:R-:W-:-:S04]  /*fad0*/  FADD R118, -R156, R157 ;  /* 0x0000009d9c767221 */ /* 0x000fc80000000100 */
[----:B0-----:R-:W-:Y:S02]  /*fae0*/  FMUL R115, R118, 1.4426950216293334961 ;  /* 0x3fb8aa3b76737820 */ /* 0x001fe40000400000 */
[----:B------:R-:W-:-:S04]  /*faf0*/  FADD R124, -R154, R155 ;  /* 0x0000009b9a7c7221 */ /* 0x000fc80000000100 */
[----:B------:R-:W1:Y:S01]  /*fb00*/  MUFU.EX2 R115, R115 ;  /* 0x0000007300737308 */ /* 0x000e620000000800 */
[----:B------:R-:W-:-:S07]  /*fb10*/  FMUL R124, R124, 1.4426950216293334961 ;  /* 0x3fb8aa3b7c7c7820 */ /* 0x000fce0000400000 */
[----:B------:R-:W2:Y:S01]  /*fb20*/  MUFU.EX2 R124, R124 ;  /* 0x0000007c007c7308 */ /* 0x000ea20000000800 */
[C---:B------:R-:W-:Y:S02]  /*fb30*/  FMUL R12, R117.reuse, R12 ;  /* 0x0000000c750c7220 */ /* 0x040fe40000400000 */
[C---:B------:R-:W-:Y:S02]  /*fb40*/  FMUL R13, R117.reuse, R13 ;  /* 0x0000000d750d7220 */ /* 0x040fe40000400000 */
[C---:B------:R-:W-:Y:S02]  /*fb50*/  FMUL R104, R117.reuse, R104 ;  /* 0x0000006875687220 */ /* 0x040fe40000400000 */
[C---:B------:R-:W-:Y:S02]  /*fb60*/  FMUL R105, R117.reuse, R105 ;  /* 0x0000006975697220 */ /* 0x040fe40000400000 */
[C---:B------:R-:W-:Y:S02]  /*fb70*/  FMUL R64, R117.reuse, R64 ;  /* 0x0000004075407220 */ /* 0x040fe40000400000 */
[----:B------:R-:W-:-:S02]  /*fb80*/  FMUL R65, R117, R65 ;  /* 0x0000004175417220 */ /* 0x000fc40000400000 */
[C---:B------:R-:W-:Y:S02]  /*fb90*/  FMUL R24, R117.reuse, R24 ;  /* 0x0000001875187220 */ /* 0x040fe40000400000 */
[----:B------:R-:W-:Y:S02]  /*fba0*/  FMUL R25, R117, R25 ;  /* 0x0000001975197220 */ /* 0x000fe40000400000 */
[----:B-1----:R-:W-:-:S05]  /*fbb0*/  FFMA R3, R115, R3, R116 ;  /* 0x0000000373037223 */ /* 0x002fca0000000074 */
[----:B------:R0:W-:Y:S01]  /*fbc0*/  STL [R1+0x11c], R3 ;  /* 0x00011c0301007387 */ /* 0x0001e20000100800 */
[----:B------:R-:W-:-:S03]  /*fbd0*/  FADD R117, -R152, R153 ;  /* 0x0000009998757221 */ /* 0x000fc60000000100 */
[----:B0-----:R-:W3:Y:S04]  /*fbe0*/  LDL.LU R3, [R1+0x120] ;  /* 0x0001200001037983 */ /* 0x001ee80000300800 */
[----:B------:R-:W3:Y:S04]  /*fbf0*/  LDL.64 R144, [R1+0x338] ;  /* 0x0003380001907983 */ /* 0x000ee80000100a00 */
[----:B------:R-:W3:Y:S01]  /*fc00*/  LDL.64 R136, [R1+0x320] ;  /* 0x0003200001887983 */ /* 0x000ee20000100a00 */
[----:B------:R-:W-:-:S03]  /*fc10*/  FMUL R123, R117, 1.4426950216293334961 ;  /* 0x3fb8aa3b757b7820 */ /* 0x000fc60000400000 */
[----:B------:R-:W3:Y:S01]  /*fc20*/  LDL.64 R142, [R1+0x330] ;  /* 0x00033000018e7983 */ /* 0x000ee20000100a00 */
[----:B------:R-:W-:-:S03]  /*fc30*/  IMAD.WIDE R116, R2, 0x2, R126 ;  /* 0x0000000202747825 */ /* 0x000fc600078e027e */
[----:B------:R-:W3:Y:S04]  /*fc40*/  LDL.64 R140, [R1+0x318] ;  /* 0x00031800018c7983 */ /* 0x000ee80000100a00 */
[----:B------:R-:W3:Y:S04]  /*fc50*/  LDL.64 R138, [R1+0x310] ;  /* 0x00031000018a7983 */ /* 0x000ee80000100a00 */
[----:B------:R-:W3:Y:S01]  /*fc60*/  LDL.64 R126, [R1+0x308] ;  /* 0x00030800017e7983 */ /* 0x000ee20000100a00 */
[----:B----4-:R-:W-:-:S04]  /*fc70*/  IMAD.WIDE R118, R2, 0x2, R94 ;  /* 0x0000000202767825 */ /* 0x010fc800078e025e */
[----:B--2---:R-:W-:Y:S01]  /*fc80*/  FFMA R5, R124, R5, R122 ;  /* 0x000000057c057223 */ /* 0x004fe2000000007a */
[----:B------:R-:W0:Y:S01]  /*fc90*/  MUFU.EX2 R123, R123 ;  /* 0x0000007b007b7308 */ /* 0x000e220000000800 */
[----:B------:R-:W-:Y:S01]  /*fca0*/  IMAD.WIDE R120, R2, 0x2, R120 ;  /* 0x0000000202787825 */ /* 0x000fe200078e0278 */
[----:B------:R1:W2:Y:S04]  /*fcb0*/  LDG.E.U16 R117, [R116.64] ;  /* 0x0000000474757981 */ /* 0x0002a8000c1e1500 */
[----:B------:R4:W-:Y:S04]  /*fcc0*/  STL [R1+0x118], R5 ;  /* 0x0001180501007387 */ /* 0x0009e80000100800 */
[----:B------:R-:W2:Y:S04]  /*fcd0*/  LDL.64 R130, [R1+0x300] ;  /* 0x0003000001827983 */ /* 0x000ea80000100a00 */
[----:B------:R-:W4:Y:S04]  /*fce0*/  LDL.64 R94, [R1+0x2d8] ;  /* 0x0002d800015e7983 */ /* 0x000f280000100a00 */
[----:B------:R-:W4:Y:S01]  /*fcf0*/  LDL.64 R132, [R1+0x2f0] ;  /* 0x0002f00001847983 */ /* 0x000f220000100a00 */
[----:B------:R-:W-:-:S02]  /*fd00*/  FMUL R16, R124, R16 ;  /* 0x000000107c107220 */ /* 0x000fc40000400000 */
[C---:B------:R-:W-:Y:S01]  /*fd10*/  FMUL R17, R124.reuse, R17 ;  /* 0x000000117c117220 */ /* 0x040fe20000400000 */
[----:B-1----:R1:W4:Y:S01]  /*fd20*/  LDG.E.U16 R116, [R120.64] ;  /* 0x0000000478747981 */ /* 0x002322000c1e1500 */
[C---:B------:R-:W-:Y:S02]  /*fd30*/  FMUL R32, R124.reuse, R32 ;  /* 0x000000207c207220 */ /* 0x040fe40000400000 */
[C---:B------:R-:W-:Y:S01]  /*fd40*/  FMUL R33, R124.reuse, R33 ;  /* 0x000000217c217220 */ /* 0x040fe20000400000 */
[----:B------:R-:W4:Y:S01]  /*fd50*/  LDL.64 R134, [R1+0x2f8] ;  /* 0x0002f80001867983 */ /* 0x000f220000100a00 */
[C---:B------:R-:W-:Y:S02]  /*fd60*/  FMUL R84, R124.reuse, R84 ;  /* 0x000000547c547220 */ /* 0x040fe40000400000 */
[C---:B------:R-:W-:Y:S01]  /*fd70*/  FMUL R85, R124.reuse, R85 ;  /* 0x000000557c557220 */ /* 0x040fe20000400000 */
[----:B------:R-:W4:Y:S01]  /*fd80*/  LDL.64 R128, [R1+0x2d0] ;  /* 0x0002d00001807983 */ /* 0x000f220000100a00 */
[----:B------:R-:W-:-:S02]  /*fd90*/  FMUL R36, R124, R36 ;  /* 0x000000247c247220 */ /* 0x000fc40000400000 */
[----:B------:R-:W-:Y:S02]  /*fda0*/  FMUL R37, R124, R37 ;  /* 0x000000257c257220 */ /* 0x000fe40000400000 */
[----:B------:R-:W4:Y:S01]  /*fdb0*/  LDL.64 R124, [R1+0x2c8] ;  /* 0x0002c800017c7983 */ /* 0x000f220000100a00 */
[C---:B------:R-:W-:Y:S02]  /*fdc0*/  FMUL R14, R115.reuse, R14 ;  /* 0x0000000e730e7220 */ /* 0x040fe40000400000 */
[C---:B------:R-:W-:Y:S02]  /*fdd0*/  FMUL R15, R115.reuse, R15 ;  /* 0x0000000f730f7220 */ /* 0x040fe40000400000 */
[C---:B------:R-:W-:Y:S02]  /*fde0*/  FMUL R106, R115.reuse, R106 ;  /* 0x0000006a736a7220 */ /* 0x040fe40000400000 */
[C---:B------:R-:W-:Y:S02]  /*fdf0*/  FMUL R107, R115.reuse, R107 ;  /* 0x0000006b736b7220 */ /* 0x040fe40000400000 */
[----:B------:R-:W-:-:S02]  /*fe00*/  FMUL R66, R115, R66 ;  /* 0x0000004273427220 */ /* 0x000fc40000400000 */
[C---:B------:R-:W-:Y:S02]  /*fe10*/  FMUL R67, R115.reuse, R67 ;  /* 0x0000004373437220 */ /* 0x040fe40000400000 */
[C---:B------:R-:W-:Y:S02]  /*fe20*/  FMUL R26, R115.reuse, R26 ;  /* 0x0000001a731a7220 */ /* 0x040fe40000400000 */
[----:B------:R-:W-:Y:S02]  /*fe30*/  FMUL R27, R115, R27 ;  /* 0x0000001b731b7220 */ /* 0x000fe40000400000 */
[----:B------:R1:W4:Y:S01]  /*fe40*/  LDG.E.U16 R115, [R118.64] ;  /* 0x0000000476737981 */ /* 0x000322000c1e1500 */
[C---:B0-----:R-:W-:Y:S02]  /*fe50*/  FMUL R18, R123.reuse, R18 ;  /* 0x000000127b127220 */ /* 0x041fe40000400000 */
[C---:B------:R-:W-:Y:S02]  /*fe60*/  FMUL R19, R123.reuse, R19 ;  /* 0x000000137b137220 */ /* 0x040fe40000400000 */
[----:B------:R-:W-:-:S02]  /*fe70*/  FMUL R34, R123, R34 ;  /* 0x000000227b227220 */ /* 0x000fc40000400000 */
[C---:B------:R-:W-:Y:S02]  /*fe80*/  FMUL R35, R123.reuse, R35 ;  /* 0x000000237b237220 */ /* 0x040fe40000400000 */
[C---:B------:R-:W-:Y:S02]  /*fe90*/  FMUL R86, R123.reuse, R86 ;  /* 0x000000567b567220 */ /* 0x040fe40000400000 */
[C---:B------:R-:W-:Y:S02]  /*fea0*/  FMUL R87, R123.reuse, R87 ;  /* 0x000000577b577220 */ /* 0x040fe40000400000 */
[C---:B------:R-:W-:Y:S02]  /*feb0*/  FMUL R38, R123.reuse, R38 ;  /* 0x000000267b267220 */ /* 0x040fe40000400000 */
[C---:B------:R-:W-:Y:S02]  /*fec0*/  FMUL R39, R123.reuse, R39 ;  /* 0x000000277b277220 */ /* 0x040fe40000400000 */
[----:B---3--:R-:W-:-:S02]  /*fed0*/  FFMA R3, R123, R3, R108 ;  /* 0x000000037b037223 */ /* 0x008fc4000000006c */
[----:B------:R-:W0:Y:S01]  /*fee0*/  LDS R108, [R222.X8+0x10800] ;  /* 0x01080000de6c7984 */ /* 0x000e220000008800 */
[----:B-1----:R-:W-:-:S03]  /*fef0*/  IMAD.WIDE R120, R2, 0x2, R144 ;  /* 0x0000000202787825 */ /* 0x002fc600078e0290 */
[----:B------:R1:W-:Y:S01]  /*ff00*/  STL [R1+0x120], R3 ;  /* 0x0001200301007387 */ /* 0x0003e20000100800 */
[----:B------:R-:W-:-:S03]  /*ff10*/  IMAD.WIDE R118, R2, 0x2, R136 ;  /* 0x0000000202767825 */ /* 0x000fc600078e0288 */
[----:B------:R-:W3:Y:S01]  /*ff20*/  LDL.64 R152, [R1+0x2c0] ;  /* 0x0002c00001987983 */ /* 0x000ee20000100a00 */
[----:B------:R-:W-:-:S03]  /*ff30*/  IMAD.WIDE R148, R2, 0x2, R142 ;  /* 0x0000000202947825 */ /* 0x000fc600078e028e */
[----:B------:R-:W3:Y:S01]  /*ff40*/  LDL.64 R142, [R1+0x2b0] ;  /* 0x0002b000018e7983 */ /* 0x000ee20000100a00 */
[----:B------:R-:W-:-:S03]  /*ff50*/  IMAD.WIDE R122, R2, 0x2, R140 ;  /* 0x00000002027a7825 */ /* 0x000fc600078e028c */
[----:B------:R1:W3:Y:S04]  /*ff60*/  LDG.E.U16 R159, [R120.64] ;  /* 0x00000004789f7981 */ /* 0x0002e8000c1e1500 */
[----:B------:R1:W3:Y:S04]  /*ff70*/  LDG.E.U16 R137, [R118.64] ;  /* 0x0000000476897981 */ /* 0x0002e8000c1e1500 */
[----:B------:R-:W3:Y:S01]  /*ff80*/  LDL.64 R144, [R1+0x2b8] ;  /* 0x0002b80001907983 */ /* 0x000ee20000100a00 */
[----:B-1----:R-:W-:-:S03]  /*ff90*/  IMAD.WIDE R120, R2, 0x2, R138 ;  /* 0x0000000202787825 */ /* 0x002fc600078e028a */
[----:B------:R-:W3:Y:S01]  /*ffa0*/  LDL.64 R138, [R1+0x2a8] ;  /* 0x0002a800018a7983 */ /* 0x000ee20000100a00 */
[----:B------:R-:W-:-:S03]  /*ffb0*/  IMAD.WIDE R118, R2, 0x2, R126 ;  /* 0x0000000202767825 */ /* 0x000fc600078e027e */
[----:B------:R2:W3:Y:S04]  /*ffc0*/  LDG.E.U16 R127, [R122.64] ;  /* 0x000000047a7f7981 */ /* 0x0004e8000c1e1500 */
[----:B------:R-:W3:Y:S04]  /*ffd0*/  LDL.64 R150, [R1+0x2a0] ;  /* 0x0002a00001967983 */ /* 0x000ee80000100a00 */
[----:B------:R1:W3:Y:S04]  /*ffe0*/  LDG.E.U16 R147, [R118.64] ;  /* 0x0000000476937981 */ /* 0x0002e8000c1e1500 */
[----:B------:R-:W3:Y:S04]  /*fff0*/  LDL.64 R140, [R1+0x288] ;  /* 0x00028800018c7983 */ /* 0x000ee80000100a00 */
[----:B------:R0:W3:Y:S04]  /*10000*/  LDG.E.U16 R158, [R120.64] ;  /* 0x00000004789e7981 */ /* 0x0000e8000c1e1500 */
[----:B------:R-:W3:Y:S04]  /*10010*/  LDL.64 R162, [R1+0x248] ;  /* 0x0002480001a27983 */ /* 0x000ee80000100a00 */
[----:B------:R-:W3:Y:S04]  /*10020*/  LDL.64 R160, [R1+0x240] ;  /* 0x0002400001a07983 */ /* 0x000ee80000100a00 */
[----:B------:R-:W3:Y:S04]  /*10030*/  LDL.64 R190, [R1+0x1e0] ;  /* 0x0001e00001be7983 */ /* 0x000ee80000100a00 */
[----:B------:R-:W3:Y:S04]  /*10040*/  LDL.64 R168, [R1+0x208] ;  /* 0x0002080001a87983 */ /* 0x000ee80000100a00 */
[----:B------:R-:W3:Y:S04]  /*10050*/  LDL.64 R244, [R1+0x210] ;  /* 0x0002100001f47983 */ /* 0x000ee80000100a00 */
[----:B------:R-:W3:Y:S04]  /*10060*/  LDL.64 R166, [R1+0x1f8] ;  /* 0x0001f80001a67983 */ /* 0x000ee80000100a00 */
[----:B------:R0:W3:Y:S04]  /*10070*/  LDG.E.U16 R148, [R148.64] ;  /* 0x0000000494947981 */ /* 0x0000e8000c1e1500 */
[----:B------:R-:W3:Y:S01]  /*10080*/  LDL.64 R164, [R1+0x1e8] ;  /* 0x0001e80001a47983 */ /* 0x000ee20000100a00 */
[----:B--2---:R-:W-:-:S03]  /*10090*/  IMAD.WIDE R122, R2, 0x2, R130 ;  /* 0x00000002027a7825 */ /* 0x004fc600078e0282 */
[----:B------:R-:W2:Y:S04]  /*100a0*/  LDL.64 R130, [R1+0x298] ;  /* 0x0002980001827983 */ /* 0x000ea80000100a00 */
[----:B------:R4:W2:Y:S02]  /*100b0*/  LDG.E.U16 R136, [R122.64] ;  /* 0x000000047a887981 */ /* 0x0008a4000c1e1500 */
[C---:B----4-:R-:W-:Y:S02]  /*100c0*/  IMAD.WIDE R122, R2.reuse, 0x2, R94 ;  /* 0x00000002027a7825 */ /* 0x050fe400078e025e */
[----:B------:R-:W4:Y:S02]  /*100d0*/  LDL.64 R94, [R1+0x290] ;  /* 0x00029000015e7983 */ /* 0x000f240000100a00 */
[----:B-1----:R-:W-:-:S02]  /*100e0*/  IMAD.WIDE R118, R2, 0x2, R132 ;  /* 0x0000000202767825 */ /* 0x002fc400078e0284 */
[----:B------:R3:W4:Y:S04]  /*100f0*/  LDG.E.U16 R146, [R122.64] ;  /* 0x000000047a927981 */ /* 0x000728000c1e1500 */
[----:B------:R1:W4:Y:S01]  /*10100*/  LDG.E.U16 R157, [R118.64] ;  /* 0x00000004769d7981 */ /* 0x000322000c1e1500 */
[----:B0-----:R-:W-:-:S03]  /*10110*/  IMAD.WIDE R120, R2, 0x2, R134 ;  /* 0x0000000202787825 */ /* 0x001fc600078e0286 */
[----:B------:R-:W4:Y:S04]  /*10120*/  LDL.64 R132, [R1+0x280] ;  /* 0x0002800001847983 */ /* 0x000f280000100a00 */
[----:B------:R0:W4:Y:S01]  /*10130*/  LDG.E.U16 R126, [R120.64] ;  /* 0x00000004787e7981 */ /* 0x000122000c1e1500 */
[----:B-1----:R-:W-:-:S05]  /*10140*/  IMAD.WIDE R118, R2, 0x2, R124 ;  /* 0x0000000202767825 */ /* 0x002fca00078e027c */
[----:B------:R1:W4:Y:S01]  /*10150*/  LDG.E.U16 R125, [R118.64] ;  /* 0x00000004767d7981 */ /* 0x000322000c1e1500 */
[----:B0-----:R-:W-:-:S03]  /*10160*/  IMAD.WIDE R120, R2, 0x2, R128 ;  /* 0x0000000202787825 */ /* 0x001fc600078e0280 */
[----:B------:R-:W4:Y:S04]  /*10170*/  LDL.64 R128, [R1+0x278] ;  /* 0x0002780001807983 */ /* 0x000f280000100a00 */
[----:B------:R0:W4:Y:S01]  /*10180*/  LDG.E.U16 R135, [R120.64] ;  /* 0x0000000478877981 */ /* 0x000122000c1e1500 */
[----:B---3--:R-:W-:-:S04]  /*10190*/  IMAD.WIDE R122, R2, 0x2, R152 ;  /* 0x00000002027a7825 */ /* 0x008fc800078e0298 */
[C---:B-1----:R-:W-:Y:S01]  /*101a0*/  IMAD.WIDE R118, R2.reuse, 0x2, R142 ;  /* 0x0000000202767825 */ /* 0x042fe200078e028e */
[----:B------:R1:W3:Y:S04]  /*101b0*/  LDG.E.U16 R156, [R122.64] ;  /* 0x000000047a9c7981 */ /* 0x0002e8000c1e1500 */
[----:B------:R-:W3:Y:S04]  /*101c0*/  LDL.64 R142, [R1+0x270] ;  /* 0x00027000018e7983 */ /* 0x000ee80000100a00 */
[----:B------:R2:W3:Y:S01]  /*101d0*/  LDG.E.U16 R134, [R118.64] ;  /* 0x0000000476867981 */ /* 0x0004e2000c1e1500 */
[----:B-1----:R-:W-:-:S03]  /*101e0*/  IMAD.WIDE R122, R2, 0x2, R138 ;  /* 0x00000002027a7825 */ /* 0x002fc600078e028a */
[----:B------:R-:W3:Y:S01]  /*101f0*/  LDL.64 R138, [R1+0x268] ;  /* 0x00026800018a7983 */ /* 0x000ee20000100a00 */
[----:B0-----:R-:W-:-:S03]  /*10200*/  IMAD.WIDE R120, R2, 0x2, R144 ;  /* 0x0000000202787825 */ /* 0x001fc600078e0290 */
[----:B------:R4:W3:Y:S04]  /*10210*/  LDG.E.U16 R124, [R122.64] ;  /* 0x000000047a7c7981 */ /* 0x0008e8000c1e1500 */
[----:B------:R0:W3:Y:S02]  /*10220*/  LDG.E.U16 R145, [R120.64] ;  /* 0x0000000478917981 */ /* 0x0000e4000c1e1500 */
[C---:B0-----:R-:W-:Y:S02]  /*10230*/  IMAD.WIDE R120, R2.reuse, 0x2, R150 ;  /* 0x0000000202787825 */ /* 0x041fe400078e0296 */
[----:B------:R-:W3:Y:S04]  /*10240*/  LDL.64 R150, [R1+0x260] ;  /* 0x0002600001967983 */ /* 0x000ee80000100a00 */
[----:B------:R0:W3:Y:S01]  /*10250*/  LDG.E.U16 R155, [R120.64] ;  /* 0x00000004789b7981 */ /* 0x0000e2000c1e1500 */
[----:B--2---:R-:W-:-:S03]  /*10260*/  IMAD.WIDE R118, R2, 0x2, R130 ;  /* 0x0000000202767825 */ /* 0x004fc600078e0282 */
[----:B------:R-:W2:Y:S01]  /*10270*/  LDL.64 R130, [R1+0x258] ;  /* 0x0002580001827983 */ /* 0x000ea20000100a00 */
[----:B----4-:R-:W-:-:S03]  /*10280*/  IMAD.WIDE R122, R2, 0x2, R94 ;  /* 0x00000002027a7825 */ /* 0x010fc600078e025e */
[----:B------:R1:W4:Y:S04]  /*10290*/  LDG.E.U16 R144, [R118.64] ;  /* 0x0000000476907981 */ /* 0x000328000c1e1500 */
[----:B------:R-:W4:Y:S01]  /*102a0*/  LDL.64 R94, [R1+0x250] ;  /* 0x00025000015e7983 */ /* 0x000f220000100a00 */
[----:B0-----:R-:W-:-:S03]  /*102b0*/  IMAD.WIDE R120, R2, 0x2, R140 ;  /* 0x0000000202787825 */ /* 0x001fc600078e028c */
[----:B------:R-:W4:Y:S01]  /*102c0*/  LDL.64 R140, [R1+0x238] ;  /* 0x00023800018c7983 */ /* 0x000f220000100a00 */
[----:B-1----:R-:W-:-:S03]  /*102d0*/  IMAD.WIDE R118, R2, 0x2, R132 ;  /* 0x0000000202767825 */ /* 0x002fc600078e0284 */
[----:B------:R0:W4:Y:S04]  /*102e0*/  LDG.E.U16 R133, [R122.64] ;  /* 0x000000047a857981 */ /* 0x000128000c1e1500 */
[----:B------:R1:W4:Y:S04]  /*102f0*/  LDG.E.U16 R154, [R118.64] ;  /* 0x00000004769a7981 */ /* 0x000328000c1e1500 */
[----:B0-----:R3:W4:Y:S01]  /*10300*/  LDG.E.U16 R123, [R120.64] ;  /* 0x00000004787b7981 */ /* 0x001722000c1e1500 */
[----:B------:R-:W-:-:S04]  /*10310*/  IMAD.WIDE R128, R2, 0x2, R128 ;  /* 0x0000000202807825 */ /* 0x000fc800078e0280 */
[C---:B---3--:R-:W-:Y:S02]  /*10320*/  IMAD.WIDE R120, R2.reuse, 0x2, R142 ;  /* 0x0000000202787825 */ /* 0x048fe400078e028e */
[----:B------:R0:W3:Y:S04]  /*10330*/  LDG.E.U16 R143, [R128.64] ;  /* 0x00000004808f7981 */ /* 0x0000e8000c1e1500 */
[----:B------:R2:W3:Y:S01]  /*10340*/  LDG.E.U16 R132, [R120.64] ;  /* 0x0000000478847981 */ /* 0x0004e2000c1e1500 */
[----:B-1----:R-:W-:-:S03]  /*10350*/  IMAD.WIDE R118, R2, 0x2, R138 ;  /* 0x0000000202767825 */ /* 0x002fc600078e028a */
[----:B------:R-:W3:Y:S04]  /*10360*/  LDL.64 R138, [R1+0x230] ;  /* 0x00023000018a7983 */ /* 0x000ee80000100a00 */
[----:B------:R4:W3:Y:S01]  /*10370*/  LDG.E.U16 R122, [R118.64] ;  /* 0x00000004767a7981 */ /* 0x0008e2000c1e1500 */
[----:B0-----:R-:W-:-:S03]  /*10380*/  IMAD.WIDE R128, R2, 0x2, R150 ;  /* 0x0000000202807825 */ /* 0x001fc600078e0296 */
[----:B------:R-:W3:Y:S04]  /*10390*/  LDL.64 R150, [R1+0x228] ;  /* 0x0002280001967983 */ /* 0x000ee80000100a00 */
[----:B------:R0:W3:Y:S01]  /*103a0*/  LDG.E.U16 R153, [R128.64] ;  /* 0x0000000480997981 */ /* 0x0000e2000c1e1500 */
[----:B--2---:R-:W-:-:S05]  /*103b0*/  IMAD.WIDE R120, R2, 0x2, R130 ;  /* 0x0000000202787825 */ /* 0x004fca00078e0282 */
[----:B------:R1:W2:Y:S02]  /*103c0*/  LDG.E.U16 R142, [R120.64] ;  /* 0x00000004788e7981 */ /* 0x0002a4000c1e1500 */
[C---:B-1----:R-:W-:Y:S02]  /*103d0*/  IMAD.WIDE R120, R2.reuse, 0x2, R162 ;  /* 0x0000000202787825 */ /* 0x042fe400078e02a2 */
[----:B------:R-:W2:Y:S02]  /*103e0*/  LDL.64 R162, [R1+0x200] ;  /* 0x0002000001a27983 */ /* 0x000ea40000100a00 */
[C---:B----4-:R-:W-:Y:S02]  /*103f0*/  IMAD.WIDE R118, R2.reuse, 0x2, R94 ;  /* 0x0000000202767825 */ /* 0x050fe400078e025e */
[----:B------:R-:W4:Y:S02]  /*10400*/  LDL.64 R94, [R1+0x220] ;  /* 0x00022000015e7983 */ /* 0x000f240000100a00 */
[----:B0-----:R-:W-:-:S02]  /*10410*/  IMAD.WIDE R128, R2, 0x2, R160 ;  /* 0x0000000202807825 */ /* 0x001fc400078e02a0 */
[----:B------:R0:W4:Y:S04]  /*10420*/  LDG.E.U16 R131, [R118.64] ;  /* 0x0000000476837981 */ /* 0x000128000c1e1500 */
[----:B------:R-:W4:Y:S04]  /*10430*/  LDL.64 R160, [R1+0x1f0] ;  /* 0x0001f00001a07983 */ /* 0x000f280000100a00 */
[----:B------:R1:W4:Y:S01]  /*10440*/  LDG.E.U16 R152, [R128.64] ;  /* 0x0000000480987981 */ /* 0x000322000c1e1500 */
[----:B0-----:R-:W-:-:S03]  /*10450*/  IMAD.WIDE R118, R2, 0x2, R140 ;  /* 0x0000000202767825 */ /* 0x001fc600078e028c */
[----:B------:R0:W4:Y:S04]  /*10460*/  LDG.E.U16 R121, [R120.64] ;  /* 0x0000000478797981 */ /* 0x000128000c1e1500 */
[----:B------:R4:W4:Y:S01]  /*10470*/  LDG.E.U16 R141, [R118.64] ;  /* 0x00000004768d7981 */ /* 0x000922000c1e1500 */
[----:B---3--:R-:W-:-:S05]  /*10480*/  IMAD.WIDE R138, R2, 0x2, R138 ;  /* 0x00000002028a7825 */ /* 0x008fca00078e028a */
[----:B------:R3:W4:Y:S04]  /*10490*/  LDG.E.U16 R130, [R138.64] ;  /* 0x000000048a827981 */ /* 0x000728000c1e1500 */
[----:B---3--:R-:W3:Y:S01]  /*104a0*/  LDL.64 R138, [R1+0x218] ;  /* 0x00021800018a7983 */ /* 0x008ee20000100a00 */
[----:B-1----:R-:W-:-:S05]  /*104b0*/  IMAD.WIDE R128, R2, 0x2, R150 ;  /* 0x0000000202807825 */ /* 0x002fca00078e0296 */
[----:B0-----:R0:W3:Y:S01]  /*104c0*/  LDG.E.U16 R120, [R128.64] ;  /* 0x0000000480787981 */ /* 0x0010e2000c1e1500 */
[----:B--2---:R-:W-:-:S04]  /*104d0*/  IMAD.WIDE R162, R2, 0x2, R162 ;  /* 0x0000000202a27825 */ /* 0x004fc800078e02a2 */
[C---:B----4-:R-:W-:Y:S01]  /*104e0*/  IMAD.WIDE R118, R2.reuse, 0x2, R94 ;  /* 0x0000000202767825 */ /* 0x050fe200078e025e */
[----:B------:R1:W2:Y:S04]  /*104f0*/  LDG.E.U16 R150, [R162.64] ;  /* 0x00000004a2967981 */ /* 0x0002a8000c1e1500 */
[----:B------:R-:W4:Y:S04]  /*10500*/  LDL.64 R94, [R1+0x1d8] ;  /* 0x0001d800015e7983 */ /* 0x000f280000100a00 */
[----:B------:R0:W2:Y:S01]  /*10510*/  LDG.E.U16 R151, [R118.64] ;  /* 0x0000000476977981 */ /* 0x0000a2000c1e1500 */
[----:B-1----:R-:W-:-:S03]  /*10520*/  IMAD.WIDE R162, R2, 0x2, R190 ;  /* 0x0000000202a27825 */ /* 0x002fc600078e02be */
[----:B------:R-:W2:Y:S04]  /*10530*/  LDL.64 R190, [R1+0x180] ;  /* 0x0001800001be7983 */ /* 0x000ea80000100a00 */
[----:B------:R1:W2:Y:S01]  /*10540*/  LDG.E.U16 R149, [R162.64] ;  /* 0x00000004a2957981 */ /* 0x0002a2000c1e1500 */
[----:B0-----:R-:W-:-:S03]  /*10550*/  IMAD.WIDE R118, R2, 0x2, R168 ;  /* 0x0000000202767825 */ /* 0x001fc600078e02a8 */
[----:B------:R-:W2:Y:S01]  /*10560*/  LDL.64 R168, [R1+0x1c0] ;  /* 0x0001c00001a87983 */ /* 0x000ea20000100a00 */
[----:B------:R-:W-:-:S03]  /*10570*/  IMAD.WIDE R128, R2, 0x2, R244 ;  /* 0x0000000202807825 */ /* 0x000fc600078e02f4 */
[----:B------:R0:W2:Y:S04]  /*10580*/  LDG.E.U16 R119, [R118.64] ;  /* 0x0000000476777981 */ /* 0x0000a8000c1e1500 */
[----:B-1----:R-:W2:Y:S01]  /*10590*/  LDL.64 R162, [R1+0x1d0] ;  /* 0x0001d00001a27983 */ /* 0x002ea20000100a00 */
[----:B------:R-:W-:-:S03]  /*105a0*/  IMAD.WIDE R160, R2, 0x2, R160 ;  /* 0x0000000202a07825 */ /* 0x000fc600078e02a0 */
[----:B------:R1:W2:Y:S01]  /*105b0*/  LDG.E.U16 R129, [R128.64] ;  /* 0x0000000480817981 */ /* 0x0002a2000c1e1500 */
[----:B------:R-:W-:-:S03]  /*105c0*/  IMAD.WIDE R164, R2, 0x2, R164 ;  /* 0x0000000202a47825 */ /* 0x000fc600078e02a4 */
[----:B------:R-:W2:Y:S04]  /*105d0*/  LDL.64 R244, [R1+0x1a0] ;  /* 0x0001a00001f47983 */ /* 0x000ea80000100a00 */
[----:B0-----:R0:W2:Y:S04]  /*105e0*/  LDG.E.U16 R118, [R164.64] ;  /* 0x00000004a4767981 */ /* 0x0010a8000c1e1500 */
[----:B-1----:R4:W2:Y:S04]  /*105f0*/  LDG.E.U16 R128, [R160.64] ;  /* 0x00000004a0807981 */ /* 0x0028a8000c1e1500 */
[----:B0-----:R-:W2:Y:S01]  /*10600*/  LDL.64 R164, [R1+0x1c8] ;  /* 0x0001c80001a47983 */ /* 0x001ea20000100a00 */
[----:B---3--:R-:W-:-:S05]  /*10610*/  IMAD.WIDE R138, R2, 0x2, R138 ;  /* 0x00000002028a7825 */ /* 0x008fca00078e028a */
[----:B------:R0:W3:Y:S02]  /*10620*/  LDG.E.U16 R140, [R138.64] ;  /* 0x000000048a8c7981 */ /* 0x0000e4000c1e1500 */
[C---:B0-----:R-:W-:Y:S02]  /*10630*/  IMAD.WIDE R138, R2.reuse, 0x2, R166 ;  /* 0x00000002028a7825 */ /* 0x041fe400078e02a6 */
[----:B------:R-:W3:Y:S04]  /*10640*/  LDL.64 R166, [R1+0x1a8] ;  /* 0x0001a80001a67983 */ /* 0x000ee80000100a00 */
[----:B------:R0:W3:Y:S01]  /*10650*/  LDG.E.U16 R139, [R138.64] ;  /* 0x000000048a8b7981 */ /* 0x0000e2000c1e1500 */
[----:B----4-:R-:W-:-:S03]  /*10660*/  IMAD.WIDE R160, R2, 0x2, R94 ;  /* 0x0000000202a07825 */ /* 0x010fc600078e025e */
[----:B------:R-:W4:Y:S04]  /*10670*/  LDL.64 R94, [R1+0x160] ;  /* 0x00016000015e7983 */ /* 0x000f280000100a00 */
[----:B0-----:R2:W3:Y:S02]  /*10680*/  LDG.E.U16 R138, [R160.64] ;  /* 0x00000004a08a7981 */ /* 0x0014e4000c1e1500 */
[----:B--2---:R-:W-:-:S04]  /*10690*/  IMAD.WIDE R160, R2, 0x2, R162 ;  /* 0x0000000202a07825 */ /* 0x004fc800078e02a2 */
[C---:B------:R-:W-:Y:S02]  /*106a0*/  IMAD.WIDE R162, R2.reuse, 0x2, R168 ;  /* 0x0000000202a27825 */ /* 0x040fe400078e02a8 */
[----:B------:R0:W2:Y:S04]  /*106b0*/  LDG.E.U16 R160, [R160.64] ;  /* 0x00000004a0a07981 */ /* 0x0000a8000c1e1500 */
[----:B------:R1:W2:Y:S04]  /*106c0*/  LDG.E.U16 R168, [R162.64] ;  /* 0x00000004a2a87981 */ /* 0x0002a8000c1e1500 */
[----:B-1----:R-:W2:Y:S01]  /*106d0*/  LDL.64 R162, [R1+0x1b8] ;  /* 0x0001b80001a27983 */ /* 0x002ea20000100a00 */
[----:B------:R-:W-:-:S05]  /*106e0*/  IMAD.WIDE R164, R2, 0x2, R164 ;  /* 0x0000000202a47825 */ /* 0x000fca00078e02a4 */
[----:B0-----:R0:W3:Y:S04]  /*106f0*/  LDG.E.U16 R161, [R164.64] ;  /* 0x00000004a4a17981 */ /* 0x0010e8000c1e1500 */
[----:B0-----:R-:W3:Y:S01]  /*10700*/  LDL.64 R164, [R1+0x1b0] ;  /* 0x0001b00001a47983 */ /* 0x001ee20000100a00 */
[----:B--2---:R-:W-:-:S05]  /*10710*/  IMAD.WIDE R162, R2, 0x2, R162 ;  /* 0x0000000202a27825 */ /* 0x004fca00078e02a2 */
[----:B------:R0:W2:Y:S02]  /*10720*/  LDG.E.U16 R169, [R162.64] ;  /* 0x00000004a2a97981 */ /* 0x0000a4000c1e1500 */
[C---:B0-----:R-:W-:Y:S02]  /*10730*/  IMAD.WIDE R162, R2.reuse, 0x2, R244 ;  /* 0x0000000202a27825 */ /* 0x041fe400078e02f4 */
[----:B------:R-:W2:Y:S04]  /*10740*/  LDL.64 R244, [R1+0x170] ;  /* 0x0001700001f47983 */ /* 0x000ea80000100a00 */
[----:B------:R0:W2:Y:S04]  /*10750*/  LDG.E.U16 R174, [R162.64] ;  /* 0x00000004a2ae7981 */ /* 0x0000a8000c1e1500 */
[----:B0-----:R-:W2:Y:S01]  /*10760*/  LDL.64 R162, [R1+0x198] ;  /* 0x0001980001a27983 */ /* 0x001ea20000100a00 */
[----:B---3--:R-:W-:-:S04]  /*10770*/  IMAD.WIDE R164, R2, 0x2, R164 ;  /* 0x0000000202a47825 */ /* 0x008fc800078e02a4 */
[C---:B------:R-:W-:Y:S01]  /*10780*/  IMAD.WIDE R166, R2.reuse, 0x2, R166 ;  /* 0x0000000202a67825 */ /* 0x040fe200078e02a6 */
[----:B------:R0:W3:Y:S04]  /*10790*/  LDG.E.U16 R170, [R164.64] ;  /* 0x00000004a4aa7981 */ /* 0x0000e8000c1e1500 */
[----:B------:R4:W3:Y:S01]  /*107a0*/  LDG.E.U16 R172, [R166.64] ;  /* 0x00000004a6ac7981 */ /* 0x0008e2000c1e1500 */
[----:B0-----:R-:W-:-:S03]  /*107b0*/  IMAD.WIDE R164, R2, 0x2, R190 ;  /* 0x0000000202a47825 */ /* 0x001fc600078e02be */
[----:B------:R-:W3:Y:S01]  /*107c0*/  LDL.64 R190, [R1+0x168] ;  /* 0x0001680001be7983 */ /* 0x000ee20000100a00 */
[----:B----4-:R-:W-:-:S03]  /*107d0*/  IMAD.WIDE R166, R2, 0x2, R94 ;  /* 0x0000000202a67825 */ /* 0x010fc600078e025e */
[----:B------:R0:W4:Y:S04]  /*107e0*/  LDG.E.U16 R176, [R164.64] ;  /* 0x00000004a4b07981 */ /* 0x000128000c1e1500 */
[----:B------:R1:W3:Y:S04]  /*107f0*/  LDG.E.U16 R178, [R166.64] ;  /* 0x00000004a6b27981 */ /* 0x0002e8000c1e1500 */
[----:B------:R-:W3:Y:S04]  /*10800*/  LDL.64 R94, [R1+0x158] ;  /* 0x00015800015e7983 */ /* 0x000ee80000100a00 */
[----:B0-----:R-:W3:Y:S04]  /*10810*/  LDL.64 R164, [R1+0x190] ;  /* 0x0001900001a47983 */ /* 0x001ee80000100a00 */
[----:B-1----:R-:W4:Y:S04]  /*10820*/  LDL.64 R166, [R1+0x188] ;  /* 0x0001880001a67983 */ /* 0x002f280000100a00 */
[----:B------:R-:W4:Y:S01]  /*10830*/  LDL.LU R5, [R1+0x124] ;  /* 0x0001240001057983 */ /* 0x000f220000300800 */
[----:B--2---:R-:W-:-:S05]  /*10840*/  IMAD.WIDE R162, R2, 0x2, R162 ;  /* 0x0000000202a27825 */ /* 0x004fca00078e02a2 */
[----:B------:R0:W2:Y:S04]  /*10850*/  LDG.E.U16 R180, [R162.64] ;  /* 0x00000004a2b47981 */ /* 0x0000a8000c1e1500 */
[----:B0-----:R-:W2:Y:S01]  /*10860*/  LDL.64 R162, [R1+0x178] ;  /* 0x0001780001a27983 */ /* 0x001ea20000100a00 */
[----:B---3--:R-:W-:-:S04]  /*10870*/  IMAD.WIDE R164, R2, 0x2, R164 ;  /* 0x0000000202a47825 */ /* 0x008fc800078e02a4 */
[C---:B----4-:R-:W-:Y:S01]  /*10880*/  IMAD.WIDE R166, R2.reuse, 0x2, R166 ;  /* 0x0000000202a67825 */ /* 0x050fe200078e02a6 */
[----:B------:R0:W3:Y:S05]  /*10890*/  LDG.E.U16 R182, [R164.64] ;  /* 0x00000004a4b67981 */ /* 0x0000ea000c1e1500 */
[----:B------:R1:W4:Y:S01]  /*108a0*/  LDG.E.U16 R166, [R166.64] ;  /* 0x00000004a6a67981 */ /* 0x000322000c1e1500 */
[----:B0-----:R-:W-:-:S06]  /*108b0*/  IMAD.WIDE R164, R2, 0x2, R244 ;  /* 0x0000000202a47825 */ /* 0x001fcc00078e02f4 */
[----:B------:R0:W3:Y:S01]  /*108c0*/  LDG.E.U16 R164, [R164.64] ;  /* 0x00000004a4a47981 */ /* 0x0000e2000c1e1500 */
[----:B--2---:R-:W-:-:S05]  /*108d0*/  IMAD.WIDE R162, R2, 0x2, R162 ;  /* 0x0000000202a27825 */ /* 0x004fca00078e02a2 */
[----:B-1----:R1:W2:Y:S02]  /*108e0*/  LDG.E.U16 R167, [R162.64] ;  /* 0x00000004a2a77981 */ /* 0x0022a4000c1e1500 */
[C---:B-1----:R-:W-:Y:S02]  /*108f0*/  IMAD.WIDE R162, R2.reuse, 0x2, R190 ;  /* 0x0000000202a27825 */ /* 0x042fe400078e02be */
[----:B------:R-:W1:Y:S02]  /*10900*/  LDS R191, [R222.X8+0x10900] ;  /* 0x01090000debf7984 */ /* 0x000e640000008800 */
[----:B------:R-:W-:Y:S02]  /*10910*/  FADD R190, -R43, R42 ;  /* 0x0000002a2bbe7221 */ /* 0x000fe40000000100 */
[----:B------:R-:W2:Y:S04]  /*10920*/  LDL.LU R42, [R1+0xac0] ;  /* 0x000ac000012a7983 */ /* 0x000ea80000300800 */
[----:B------:R-:W2:Y:S04]  /*10930*/  LDL.LU R43, [R1+0xabc] ;  /* 0x000abc00012b7983 */ /* 0x000ea80000300800 */
[----:B------:R-:W2:Y:S04]  /*10940*/  LDL.64 R244, [R1+0x150] ;  /* 0x0001500001f47983 */ /* 0x000ea80000100a00 */
[----:B------:R-:W1:Y:S04]  /*10950*/  LDL.LU R3, [R1+0x128] ;  /* 0x0001280001037983 */ /* 0x000e680000300800 */
[----:B0-----:R0:W3:Y:S02]  /*10960*/  LDG.E.U16 R165, [R162.64] ;  /* 0x00000004a2a57981 */ /* 0x0010e4000c1e1500 */
[----:B0-----:R-:W-:-:S02]  /*10970*/  IMAD.WIDE R162, R2, 0x2, R94 ;  /* 0x0000000202a27825 */ /* 0x001fc400078e025e */
[----:B------:R-:W3:Y:S02]  /*10980*/  LDL.64 R94, [R1+0x148] ;  /* 0x00014800015e7983 */ /* 0x000ee40000100a00 */
[----:B------:R-:W-:Y:S02]  /*10990*/  FMUL R190, R190, 1.4426950216293334961 ;  /* 0x3fb8aa3bbebe7820 */ /* 0x000fe40000400000 */
[----:B------:R0:W4:Y:S02]  /*109a0*/  LDG.E.U16 R188, [R162.64] ;  /* 0x00000004a2bc7981 */ /* 0x000124000c1e1500 */
[----:B0-----:R-:W0:Y:S02]  /*109b0*/  MUFU.EX2 R162, R190 ;  /* 0x000000be00a27308 */ /* 0x001e240000000800 */
[----:B0-----:R-:W-:Y:S02]  /*109c0*/  FFMA R5, R162, R5, R108 ;  /* 0x00000005a2057223 */ /* 0x001fe4000000006c */
[----:B------:R-:W-:-:S03]  /*109d0*/  FADD R108, -R47, R46 ;  /* 0x0000002e2f6c7221 */ /* 0x000fc60000000100 */
[----:B------:R0:W-:Y:S04]  /*109e0*/  STL [R1+0x124], R5 ;  /* 0x0001240501007387 */ /* 0x0001e80000100800 */
[----:B------:R-:W4:Y:S04]  /*109f0*/  LDL.LU R46, [R1+0xab8] ;  /* 0x000ab800012e7983 */ /* 0x000f280000300800 */
[----:B------:R-:W4:Y:S01]  /*10a00*/  LDL.LU R47, [R1+0xab4] ;  /* 0x000ab400012f7983 */ /* 0x000f220000300800 */
[----:B------:R-:W-:-:S03]  /*10a10*/  FMUL R108, R108, 1.4426950216293334961 ;  /* 0x3fb8aa3b6c6c7820 */ /* 0x000fc60000400000 */
[----:B0-----:R-:W4:Y:S03]  /*10a20*/  LDL.LU R5, [R1+0x12c] ;  /* 0x00012c0001057983 */ /* 0x001f260000300800 */
[----:B------:R-:W1:Y:S01]  /*10a30*/  MUFU.EX2 R108, R108 ;  /* 0x0000006c006c7308 */ /* 0x000e620000000800 */
[C---:B------:R-:W-:Y:S02]  /*10a40*/  FMUL R20, R162.reuse, R20 ;  /* 0x00000014a2147220 */ /* 0x040fe40000400000 */
[C---:B------:R-:W-:Y:S02]  /*10a50*/  FMUL R21, R162.reuse, R21 ;  /* 0x00000015a2157220 */ /* 0x040fe40000400000 */
[C---:B------:R-:W-:Y:S02]  /*10a60*/  FMUL R60, R162.reuse, R60 ;  /* 0x0000003ca23c7220 */ /* 0x040fe40000400000 */
[----:B------:R-:W-:-:S02]  /*10a70*/  FMUL R61, R162, R61 ;  /* 0x0000003da23d7220 */ /* 0x000fc40000400000 */
[C---:B------:R-:W-:Y:S02]  /*10a80*/  FMUL R40, R162.reuse, R40 ;  /* 0x00000028a2287220 */ /* 0x040fe40000400000 */
[C---:B------:R-:W-:Y:S02]  /*10a90*/  FMUL R41, R162.reuse, R41 ;  /* 0x00000029a2297220 */ /* 0x040fe40000400000 */
[C---:B------:R-:W-:Y:S02]  /*10aa0*/  FMUL R44, R162.reuse, R44 ;  /* 0x0000002ca22c7220 */ /* 0x040fe40000400000 */
[----:B------:R-:W-:Y:S01]  /*10ab0*/  FMUL R45, R162, R45 ;  /* 0x0000002da22d7220 */ /* 0x000fe20000400000 */
[----:B------:R-:W-:Y:S02]  /*10ac0*/  F2FP.BF16.PACK_AB R204, R204, R89 ;  /* 0x00000059cccc723e */ /* 0x000fe400000010ff */
[----:B------:R-:W-:Y:S02]  /*10ad0*/  F2FP.BF16.PACK_AB R202, R202, R76 ;  /* 0x0000004ccaca723e */ /* 0x000fe400000010ff */
[----:B------:R-:W-:-:S02]  /*10ae0*/  F2FP.BF16.PACK_AB R203, R203, R77 ;  /* 0x0000004dcbcb723e */ /* 0x000fc400000010ff */
[----:B------:R-:W-:Y:S02]  /*10af0*/  F2FP.BF16.PACK_AB R201, R201, R52 ;  /* 0x00000034c9c9723e */ /* 0x000fe400000010ff */
[----:B------:R-:W-:Y:S01]  /*10b00*/  F2FP.BF16.PACK_AB R200, R200, R53 ;  /* 0x00000035c8c8723e */ /* 0x000fe200000010ff */
[----:B--2---:R-:W-:Y:S02]  /*10b10*/  IMAD.WIDE R162, R2, 0x2, R244 ;  /* 0x0000000202a27825 */ /* 0x004fe400078e02f4 */
[----:B------:R-:W2:Y:S02]  /*10b20*/  LDL.LU R244, [R1+0xec] ;  /* 0x0000ec0001f47983 */ /* 0x000ea40000300800 */
[----:B-1----:R-:W-:Y:S02]  /*10b30*/  FFMA R3, R108, R3, R191 ;  /* 0x000000036c037223 */ /* 0x002fe400000000bf */
[----:B------:R3:W2:Y:S04]  /*10b40*/  LDG.E.U16 R190, [R162.64] ;  /* 0x00000004a2be7981 */ /* 0x0006a8000c1e1500 */
[----:B------:R0:W-:Y:S04]  /*10b50*/  STL [R1+0x128], R3 ;  /* 0x0001280301007387 */ /* 0x0001e80000100800 */
[----:B------:R-:W2:Y:S01]  /*10b60*/  LDL R102, [R1+0x30] ;  /* 0x0000300001667983 */ /* 0x000ea20000100800 */
[----:B---3--:R-:W-:-:S06]  /*10b70*/  IMAD.WIDE R162, R2, 0x2, R94 ;  /* 0x0000000202a27825 */ /* 0x008fcc00078e025e */
[----:B------:R1:W3:Y:S02]  /*10b80*/  LDG.E.U16 R162, [R162.64] ;  /* 0x00000004a2a27981 */ /* 0x0002e4000c1e1500 */
[----:B-1----:R-:W-:Y:S02]  /*10b90*/  FADD R163, -R206, R88 ;  /* 0x00000058cea37221 */ /* 0x002fe40000000100 */
[----:B------:R-:W3:Y:S04]  /*10ba0*/  LDL.LU R88, [R1+0xab0] ;  /* 0x000ab00001587983 */ /* 0x000ee80000300800 */
[----:B------:R-:W3:Y:S04]  /*10bb0*/  LDL.LU R89, [R1+0xaac] ;  /* 0x000aac0001597983 */ /* 0x000ee80000300800 */
[----:B------:R-:W3:Y:S04]  /*10bc0*/  LDL.LU R76, [R1+0xaa8] ;  /* 0x000aa800014c7983 */ /* 0x000ee80000300800 */
[----:B------:R-:W3:Y:S04]  /*10bd0*/  LDL.LU R77, [R1+0xaa4] ;  /* 0x000aa400014d7983 */ /* 0x000ee80000300800 */
[----:B------:R-:W3:Y:S04]  /*10be0*/  LDL.LU R52, [R1+0xaa0] ;  /* 0x000aa00001347983 */ /* 0x000ee80000300800 */
[----:B------:R-:W3:Y:S04]  /*10bf0*/  LDL.LU R53, [R1+0xa9c] ;  /* 0x000a9c0001357983 */ /* 0x000ee80000300800 */
[----:B0-----:R-:W3:Y:S01]  /*10c00*/  LDL R3, [R1+0x2c] ;  /* 0x00002c0001037983 */ /* 0x001ee20000100800 */
[----:B------:R-:W-:-:S02]  /*10c10*/  FMUL R22, R108, R22 ;  /* 0x000000166c167220 */ /* 0x000fc40000400000 */
[C---:B------:R-:W-:Y:S02]  /*10c20*/  FMUL R23, R108.reuse, R23 ;  /* 0x000000176c177220 */ /* 0x040fe40000400000 */
[C---:B------:R-:W-:Y:S02]  /*10c30*/  FMUL R62, R108.reuse, R62 ;  /* 0x0000003e6c3e7220 */ /* 0x040fe40000400000 */
[C---:B------:R-:W-:Y:S02]  /*10c40*/  FMUL R63, R108.reuse, R63 ;  /* 0x0000003f6c3f7220 */ /* 0x040fe40000400000 */
[C---:B------:R-:W-:Y:S02]  /*10c50*/  FMUL R42, R108.reuse, R42 ;  /* 0x0000002a6c2a7220 */ /* 0x040fe40000400000 */
[C---:B------:R-:W-:Y:S02]  /*10c60*/  FMUL R43, R108.reuse, R43 ;  /* 0x0000002b6c2b7220 */ /* 0x040fe40000400000 */
[----:B----4-:R-:W-:-:S02]  /*10c70*/  FMUL R46, R108, R46 ;  /* 0x0000002e6c2e7220 */ /* 0x010fc40000400000 */
[----:B------:R-:W-:Y:S02]  /*10c80*/  FMUL R47, R108, R47 ;  /* 0x0000002f6c2f7220 */ /* 0x000fe40000400000 */
[----:B------:R-:W0:Y:S01]  /*10c90*/  LDS R108, [R222.X8+0x10a00] ;  /* 0x010a0000de6c7984 */ /* 0x000e220000008800 */
[----:B------:R-:W-:-:S04]  /*10ca0*/  FMUL R163, R163, 1.4426950216293334961 ;  /* 0x3fb8aa3ba3a37820 */ /* 0x000fc80000400000 */
[----:B------:R1:W0:Y:S01]  /*10cb0*/  MUFU.EX2 R206, R163 ;  /* 0x000000a300ce7308 */ /* 0x0002220000000800 */
[----:B------:R-:W-:Y:S02]  /*10cc0*/  F2FP.BF16.PACK_AB R198, R198, R56 ;  /* 0x00000038c6c6723e */ /* 0x000fe400000010ff */
[----:B------:R-:W4:Y:S01]  /*10cd0*/  LDL.LU R56, [R1+0xa98] ;  /* 0x000a980001387983 */ /* 0x000f220000300800 */
[----:B------:R-:W-:Y:S02]  /*10ce0*/  F2FP.BF16.PACK_AB R199, R199, R57 ;  /* 0x00000039c7c7723e */ /* 0x000fe400000010ff */
[----:B------:R-:W-:Y:S01]  /*10cf0*/  F2FP.BF16.PACK_AB R194, R194, R212 ;  /* 0x000000d4c2c2723e */ /* 0x000fe200000010ff */
[----:B------:R-:W4:Y:S01]  /*10d00*/  LDL.LU R57, [R1+0xa94] ;  /* 0x000a940001397983 */ /* 0x000f220000300800 */
[----:B------:R-:W-:Y:S02]  /*10d10*/  F2FP.BF16.PACK_AB R193, R193, R211 ;  /* 0x000000d3c1c1723e */ /* 0x000fe400000010ff */
[----:B------:R-:W-:-:S02]  /*10d20*/  F2FP.BF16.PACK_AB R212, R221, R90 ;  /* 0x0000005addd4723e */ /* 0x000fc400000010ff */
[----:B------:R-:W-:Y:S02]  /*10d30*/  F2FP.BF16.PACK_AB R211, R91, R78 ;  /* 0x0000004e5bd3723e */ /* 0x000fe400000010ff */
[----:B-1----:R-:W-:Y:S02]  /*10d40*/  F2FP.BF16.PACK_AB R163, R207, R209 ;  /* 0x000000d1cfa3723e */ /* 0x002fe400000010ff */
[----:B------:R-:W-:Y:S02]  /*10d50*/  F2FP.BF16.PACK_AB R209, R79, R54 ;  /* 0x000000364fd1723e */ /* 0x000fe400000010ff */
[----:B------:R-:W-:Y:S02]  /*10d60*/  F2FP.BF16.PACK_AB R197, R197, R220 ;  /* 0x000000dcc5c5723e */ /* 0x000fe400000010ff */
[----:B------:R-:W-:Y:S02]  /*10d70*/  F2FP.BF16.PACK_AB R192, R192, R210 ;  /* 0x000000d2c0c0723e */ /* 0x000fe400000010ff */
[----:B------:R-:W-:Y:S01]  /*10d80*/  F2FP.BF16.PACK_AB R210, R55, R0 ;  /* 0x0000000037d2723e */ /* 0x000fe200000010ff */
[----:B0-----:R-:W-:Y:S01]  /*10d90*/  FFMA R5, R206, R5, R108 ;  /* 0x00000005ce057223 */ /* 0x001fe2000000006c */
[----:B------:R-:W-:Y:S01]  /*10da0*/  F2FP.BF16.PACK_AB R191, R205, R208 ;  /* 0x000000d0cdbf723e */ /* 0x000fe200000010ff */
[----:B------:R-:W0:Y:S04]  /*10db0*/  LDS R108, [R222.X8+0x10b00] ;  /* 0x010b0000de6c7984 */ /* 0x000e280000008800 */
[----:B------:R1:W-:Y:S04]  /*10dc0*/  STL [R1+0x12c], R5 ;  /* 0x00012c0501007387 */ /* 0x0003e80000100800 */
[----:B------:R-:W4:Y:S04]  /*10dd0*/  LDL.LU R90, [R1+0xa90] ;  /* 0x000a9000015a7983 */ /* 0x000f280000300800 */
[----:B------:R-:W4:Y:S04]  /*10de0*/  LDL.LU R91, [R1+0xa8c] ;  /* 0x000a8c00015b7983 */ /* 0x000f280000300800 */
[----:B------:R-:W4:Y:S04]  /*10df0*/  LDL.LU R78, [R1+0xa88] ;  /* 0x000a8800014e7983 */ /* 0x000f280000300800 */
[----:B------:R-:W4:Y:S04]  /*10e00*/  LDL.LU R79, [R1+0xa84] ;  /* 0x000a8400014f7983 */ /* 0x000f280000300800 */
[----:B------:R-:W4:Y:S04]  /*10e10*/  LDL.LU R54, [R1+0xa80] ;  /* 0x000a800001367983 */ /* 0x000f280000300800 */
[----:B------:R-:W4:Y:S04]  /*10e20*/  LDL.LU R220, [R1+0x80] ;  /* 0x0000800001dc7983 */ /* 0x000f280000300800 */
[----:B------:R-:W4:Y:S04]  /*10e30*/  LDL.LU R55, [R1+0xa7c] ;  /* 0x000a7c0001377983 */ /* 0x000f280000300800 */
[----:B------:R-:W0:Y:S01]  /*10e40*/  LDL.LU R0, [R1+0x130] ;  /* 0x0001300001007983 */ /* 0x000e220000300800 */
[----:B------:R-:W-:-:S03]  /*10e50*/  F2FP.BF16.PACK_AB R196, R196, R216 ;  /* 0x000000d8c4c4723e */ /* 0x000fc600000010ff */
[----:B------:R-:W4:Y:S04]  /*10e60*/  LDL.LU R246, [R1+0xb8] ;  /* 0x0000b80001f67983 */ /* 0x000f280000300800 */
[----:B------:R-:W4:Y:S01]  /*10e70*/  LDL.LU R101, [R1+0xb0] ;  /* 0x0000b00001657983 */ /* 0x000f220000300800 */
[----:B------:R-:W-:-:S03]  /*10e80*/  F2FP.BF16.PACK_AB R195, R195, R213 ;  /* 0x000000d5c3c3723e */ /* 0x000fc600000010ff */
[----:B------:R-:W4:Y:S04]  /*10e90*/  LDL.LU R251, [R1+0xa8] ;  /* 0x0000a80001fb7983 */ /* 0x000f280000300800 */
[----:B------:R-:W4:Y:S04]  /*10ea0*/  LDL.LU R95, [R1+0x9c] ;  /* 0x00009c00015f7983 */ /* 0x000f280000300800 */
[----:B------:R-:W4:Y:S04]  /*10eb0*/  LDL.LU R216, [R1+0xa4] ;  /* 0x0000a40001d87983 */ /* 0x000f280000300800 */
[----:B------:R-:W4:Y:S01]  /*10ec0*/  LDL.LU R245, [R1+0x94] ;  /* 0x0000940001f57983 */ /* 0x000f220000300800 */
[----:B------:R-:W-:-:S03]  /*10ed0*/  F2FP.BF16.PACK_AB R208, R219, R58 ;  /* 0x0000003adbd0723e */ /* 0x000fc600000010ff */
[----:B-1----:R-:W4:Y:S04]  /*10ee0*/  LDL.LU R5, [R1+0x8c] ;  /* 0x00008c0001057983 */ /* 0x002f280000300800 */
[----:B------:R-:W4:Y:S01]  /*10ef0*/  LDL.LU R221, [R1+0x84] ;  /* 0x0000840001dd7983 */ /* 0x000f220000300800 */
[----:B------:R-:W-:Y:S01]  /*10f00*/  F2FP.BF16.PACK_AB R207, R214, R218 ;  /* 0x000000dad6cf723e */ /* 0x000fe200000010ff */
[----:B--2---:R-:W-:-:S04]  /*10f10*/  FADD R205, -R102, R244 ;  /* 0x000000f466cd7221 */ /* 0x004fc80000000100 */
[----:B------:R-:W-:Y:S02]  /*10f20*/  FMUL R213, R205, 1.4426950216293334961 ;  /* 0x3fb8aa3bcdd57820 */ /* 0x000fe40000400000 */
[----:B------:R1:W2:Y:S04]  /*10f30*/  LDS R205, [R222.X8+0x10c00] ;  /* 0x010c0000decd7984 */ /* 0x0002a80000008800 */
[----:B-1----:R-:W2:Y:S04]  /*10f40*/  LDL.LU R222, [R1+0x7c] ;  /* 0x00007c0001de7983 */ /* 0x002ea80000300800 */
[----:B------:R-:W2:Y:S04]  /*10f50*/  LDL.LU R93, [R1+0x74] ;  /* 0x00007400015d7983 */ /* 0x000ea80000300800 */
[----:B------:R-:W2:Y:S04]  /*10f60*/  LDL.LU R58, [R1+0xa78] ;  /* 0x000a7800013a7983 */ /* 0x000ea80000300800 */
[----:B------:R-:W2:Y:S04]  /*10f70*/  LDL.LU R219, [R1+0x88] ;  /* 0x0000880001db7983 */ /* 0x000ea80000300800 */
[----:B------:R-:W2:Y:S01]  /*10f80*/  LDL.LU R218, [R1+0x90] ;  /* 0x0000900001da7983 */ /* 0x000ea20000300800 */
[----:B---3--:R-:W-:-:S03]  /*10f90*/  FADD R214, -R3, R59 ;  /* 0x0000003b03d67221 */ /* 0x008fc60000000100 */
[----:B------:R-:W3:Y:S01]  /*10fa0*/  LDL.LU R59, [R1+0xa74] ;  /* 0x000a7400013b7983 */ /* 0x000ee20000300800 */
[----:B------:R-:W1:Y:S03]  /*10fb0*/  MUFU.EX2 R213, R213 ;  /* 0x000000d500d57308 */ /* 0x000e660000000800 */
[----:B------:R-:W3:Y:S01]  /*10fc0*/  LDL.LU R94, [R1+0x68] ;  /* 0x00006800015e7983 */ /* 0x000ee20000300800 */
[----:B------:R-:W-:-:S03]  /*10fd0*/  FMUL R88, R206, R88 ;  /* 0x00000058ce587220 */ /* 0x000fc60000400000 */
[----:B------:R-:W3:Y:S01]  /*10fe0*/  LDL.LU R244, [R1+0x64] ;  /* 0x0000640001f47983 */ /* 0x000ee20000300800 */
[C---:B------:R-:W-:Y:S02]  /*10ff0*/  FMUL R89, R206.reuse, R89 ;  /* 0x00000059ce597220 */ /* 0x040fe40000400000 */
[C---:B------:R-:W-:Y:S01]  /*11000*/  FMUL R76, R206.reuse, R76 ;  /* 0x0000004cce4c7220 */ /* 0x040fe20000400000 */
[----:B------:R-:W3:Y:S01]  /*11010*/  LDL.LU R102, [R1+0x60] ;  /* 0x0000600001667983 */ /* 0x000ee20000300800 */
[C---:B------:R-:W-:Y:S02]  /*11020*/  FMUL R77, R206.reuse, R77 ;  /* 0x0000004dce4d7220 */ /* 0x040fe40000400000 */
[C---:B------:R-:W-:Y:S01]  /*11030*/  FMUL R52, R206.reuse, R52 ;  /* 0x00000034ce347220 */ /* 0x040fe20000400000 */
[----:B------:R1:W-:Y:S01]  /*11040*/  STL [R1+0x9a0], R3 ;  /* 0x0009a00301007387 */ /* 0x0003e20000100800 */
[----:B------:R-:W-:Y:S02]  /*11050*/  FMUL R53, R206, R53 ;  /* 0x00000035ce357220 */ /* 0x000fe40000400000 */
[----:B------:R-:W-:-:S02]  /*11060*/  FMUL R214, R214, 1.4426950216293334961 ;  /* 0x3fb8aa3bd6d67820 */ /* 0x000fc40000400000 */
[C---:B----4-:R-:W-:Y:S01]  /*11070*/  FMUL R56, R206.reuse, R56 ;  /* 0x00000038ce387220 */ /* 0x050fe20000400000 */
[----:B-1----:R-:W4:Y:S01]  /*11080*/  LDL.LU R3, [R1+0x78] ;  /* 0x0000780001037983 */ /* 0x002f220000300800 */
[----:B------:R-:W-:Y:S01]  /*11090*/  FMUL R57, R206, R57 ;  /* 0x00000039ce397220 */ /* 0x000fe20000400000 */
[----:B------:R-:W-:Y:S02]  /*110a0*/  F2FP.BF16.PACK_AB R206, R215, R217 ;  /* 0x000000d9d7ce723e */ /* 0x000fe400000010ff */
[----:B------:R-:W4:Y:S04]  /*110b0*/  LDL.LU R215, [R1+0xac] ;  /* 0x0000ac0001d77983 */ /* 0x000f280000300800 */
[----:B------:R-:W4:Y:S01]  /*110c0*/  LDL.LU R217, [R1+0xa0] ;  /* 0x0000a00001d97983 */ /* 0x000f220000300800 */
[----:B------:R-:W-:-:S02]  /*110d0*/  FMUL R90, R213, R90 ;  /* 0x0000005ad55a7220 */ /* 0x000fc40000400000 */
[C---:B------:R-:W-:Y:S02]  /*110e0*/  FMUL R91, R213.reuse, R91 ;  /* 0x0000005bd55b7220 */ /* 0x040fe40000400000 */
[C---:B------:R-:W-:Y:S02]  /*110f0*/  FMUL R78, R213.reuse, R78 ;  /* 0x0000004ed54e7220 */ /* 0x040fe40000400000 */
[C---:B------:R-:W-:Y:S02]  /*11100*/  FMUL R79, R213.reuse, R79 ;  /* 0x0000004fd54f7220 */ /* 0x040fe40000400000 */
[C---:B------:R-:W-:Y:S02]  /*11110*/  FMUL R54, R213.reuse, R54 ;  /* 0x00000036d5367220 */ /* 0x040fe40000400000 */
[C---:B0-----:R-:W-:Y:S02]  /*11120*/  FFMA R0, R213.reuse, R0, R108 ;  /* 0x00000000d5007223 */ /* 0x041fe4000000006c */
[----:B------:R0:W1:Y:S01]  /*11130*/  MUFU.EX2 R108, R214 ;  /* 0x000000d6006c7308 */ /* 0x0000620000000800 */
[----:B------:R-:W-:-:S02]  /*11140*/  FMUL R55, R213, R55 ;  /* 0x00000037d5377220 */ /* 0x000fc40000400000 */
[----:B------:R0:W-:Y:S04]  /*11150*/  STL [R1+0x130], R0 ;  /* 0x0001300001007387 */ /* 0x0001e80000100800 */
[----:B0-----:R-:W1:Y:S04]  /*11160*/  LDL.LU R0, [R1+0x134] ;  /* 0x0001340001007983 */ /* 0x001e680000300800 */
[----:B------:R-:W4:Y:S01]  /*11170*/  LDL.LU R214, [R1+0xb4] ;  /* 0x0000b40001d67983 */ /* 0x000f220000300800 */
[C---:B--2---:R-:W-:Y:S02]  /*11180*/  FMUL R58, R213.reuse, R58 ;  /* 0x0000003ad53a7220 */ /* 0x044fe40000400000 */
[----:B---3--:R-:W-:-:S02]  /*11190*/  FMUL R59, R213, R59 ;  /* 0x0000003bd53b7220 */ /* 0x008fc40000400000 */
[----:B------:R-:W2:Y:S01]  /*111a0*/  LDL.LU R213, [R1+0xbc] ;  /* 0x0000bc0001d57983 */ /* 0x000ea20000300800 */
[----:B------:R-:W-:Y:S02]  /*111b0*/  F2FP.BF16.PACK_AB R216, R95, R216 ;  /* 0x000000d85fd8723e */ /* 0x000fe400000010ff */
[----:B------:R-:W-:Y:S02]  /*111c0*/  F2FP.BF16.PACK_AB R218, R5, R218 ;  /* 0x000000da05da723e */ /* 0x000fe400000010ff */
[----:B------:R-:W-:Y:S02]  /*111d0*/  F2FP.BF16.PACK_AB R219, R221, R219 ;  /* 0x000000dbdddb723e */ /* 0x000fe400000010ff */
[----:B----4-:R-:W-:Y:S02]  /*111e0*/  F2FP.BF16.PACK_AB R215, R251, R215 ;  /* 0x000000d7fbd7723e */ /* 0x010fe400000010ff */
[----:B------:R-:W-:Y:S02]  /*111f0*/  F2FP.BF16.PACK_AB R217, R245, R217 ;  /* 0x000000d9f5d9723e */ /* 0x000fe400000010ff */
[----:B------:R-:W-:-:S02]  /*11200*/  F2FP.BF16.PACK_AB R214, R101, R214 ;  /* 0x000000d665d6723e */ /* 0x000fc400000010ff */
[----:B--2---:R-:W-:Y:S02]  /*11210*/  F2FP.BF16.PACK_AB R213, R246, R213 ;  /* 0x000000d5f6d5723e */ /* 0x004fe400000010ff */
[----:B------:R-:W2:Y:S04]  /*11220*/  LDL.LU R246, [R1+0xa70] ;  /* 0x000a700001f67983 */ /* 0x000ea80000300800 */
[----:B------:R-:W3:Y:S04]  /*11230*/  LDL.LU R101, [R1+0xa6c] ;  /* 0x000a6c0001657983 */ /* 0x000ee80000300800 */
[----:B------:R-:W4:Y:S04]  /*11240*/  LDL.LU R251, [R1+0xa68] ;  /* 0x000a680001fb7983 */ /* 0x000f280000300800 */
[----:B------:R-:W2:Y:S04]  /*11250*/  LDL.LU R95, [R1+0xa64] ;  /* 0x000a6400015f7983 */ /* 0x000ea80000300800 */
[----:B------:R-:W2:Y:S04]  /*11260*/  LDL.LU R245, [R1+0xa60] ;  /* 0x000a600001f57983 */ /* 0x000ea80000300800 */
[----:B------:R-:W2:Y:S04]  /*11270*/  LDL.LU R5, [R1+0xa5c] ;  /* 0x000a5c0001057983 */ /* 0x000ea80000300800 */
[----:B------:R-:W2:Y:S01]  /*11280*/  LDL.LU R221, [R1+0xa58] ;  /* 0x000a580001dd7983 */ /* 0x000ea20000300800 */
[----:B-1----:R-:W-:Y:S01]  /*11290*/  FFMA R0, R108, R0, R205 ;  /* 0x000000006c007223 */ /* 0x002fe200000000cd */
[----:B--2---:R-:W-:-:S02]  /*112a0*/  F2FP.BF16.PACK_AB R221, R221, R222 ;  /* 0x000000dedddd723e */ /* 0x004fc400000010ff */
[----:B------:R-:W2:Y:S01]  /*112b0*/  LDL.LU R222, [R1+0xa54] ;  /* 0x000a540001de7983 */ /* 0x000ea20000300800 */
[----:B------:R-:W-:-:S03]  /*112c0*/  F2FP.BF16.PACK_AB R220, R3, R220 ;  /* 0x000000dc03dc723e */ /* 0x000fc600000010ff */
[----:B------:R-:W0:Y:S02]  /*112d0*/  S2R R3, SR_TID.X ;  /* 0x0000000000037919 */ /* 0x000e240000002100 */
[----:B0-----:R-:W-:-:S05]  /*112e0*/  LOP3.LUT R205, R3, 0x1c, RZ, 0xc0, !PT ;  /* 0x0000001c03cd7812 */ /* 0x001fca00078ec0ff */
[----:B------:R-:W0:Y:S01]  /*112f0*/  LDS R3, [R205.X8+0x10d00] ;  /* 0x010d0000cd037984 */ /* 0x000e220000008800 */
[----:B--2---:R-:W-:-:S03]  /*11300*/  F2FP.BF16.PACK_AB R222, R222, R93 ;  /* 0x0000005ddede723e */ /* 0x004fc600000010ff */
[----:B------:R-:W2:Y:S04]  /*11310*/  LDL.LU R93, [R1+0xa50] ;  /* 0x000a5000015d7983 */ /* 0x000ea80000300800 */
[----:B------:R1:W-:Y:S04]  /*11320*/  STL [R1+0x134], R0 ;  /* 0x0001340001007387 */ /* 0x0003e80000100800 */
[----:B-1----:R-:W2:Y:S04]  /*11330*/  LDL.LU R0, [R1+0xa4c] ;  /* 0x000a4c0001007983 */ /* 0x002ea80000300800 */
[----:B0-----:R-:W-:Y:S04]  /*11340*/  STL [R1+0x78], R3 ;  /* 0x0000780301007387 */ /* 0x001fe80000100800 */
[----:B------:R-:W-:Y:S04]  /*11350*/  LDS R3, [R205.X8+0x10e00] ;  /* 0x010e0000cd037984 */ /* 0x000fe80000008800 */
[----:B------:R-:W-:Y:S04]  /*11360*/  LDS R205, [R205.X8+0x10f00] ;  /* 0x010f0000cdcd7984 */ /* 0x000fe80000008800 */
[----:B------:R-:W-:Y:S06]  /*11370*/  BAR.SYNC.DEFER_BLOCKING 0x0 ;  /* 0x0000000000007b1d */ /* 0x000fec0000010000 */
[----:B--2---:R0:W-:Y:S04]  /*11380*/  STS.U16 [R0+0x10000], R94 ;  /* 0x0100005e00007388 */ /* 0x0041e80000000400 */
[----:B------:R1:W-:Y:S04]  /*11390*/  STS.U16 [R0+0x10800], R244 ;  /* 0x010800f400007388 */ /* 0x0003e80000000400 */
[----:B------:R2:W-:Y:S04]  /*113a0*/  STS.U16 [R0+0x11000], R102 ;  /* 0x0110006600007388 */ /* 0x0005e80000000400 */
[----:B0-----:R-:W3:Y:S04]  /*113b0*/  LDL.LU R94, [R1+0xa48] ;  /* 0x000a4800015e7983 */ /* 0x001ee80000300800 */
[----:B-1----:R-:W3:Y:S04]  /*113c0*/  LDL.LU R244, [R1+0xa44] ;  /* 0x000a440001f47983 */ /* 0x002ee80000300800 */
[----:B--2---:R-:W2:Y:S04]  /*113d0*/  LDL.LU R102, [R1+0xa40] ;  /* 0x000a400001667983 */ /* 0x004ea80000300800 */
[----:B------:R0:W-:Y:S04]  /*113e0*/  STS.U16 [R0+0x11800], R93 ;  /* 0x0118005d00007388 */ /* 0x0001e80000000400 */
[----:B----4-:R1:W-:Y:S04]  /*113f0*/  STS.U16 [R0+0x12000], R251 ;  /* 0x012000fb00007388 */ /* 0x0103e80000000400 */
[----:B------:R4:W-:Y:S04]  /*11400*/  STS.U16 [R0+0x12800], R103 ;  /* 0x0128006700007388 */ /* 0x0009e80000000400 */
[----:B0-----:R-:W2:Y:S04]  /*11410*/  LDL.LU R93, [R1+0xa3c] ;  /* 0x000a3c00015d7983 */ /* 0x001ea80000300800 */
[----:B-1----:R-:W2:Y:S04]  /*11420*/  LDL.LU R251, [R1+0xa38] ;  /* 0x000a380001fb7983 */ /* 0x002ea80000300800 */
[----:B----4-:R-:W4:Y:S04]  /*11430*/  LDL.LU R103, [R1+0xa34] ;  /* 0x000a340001677983 */ /* 0x010f280000300800 */
[----:B------:R0:W-:Y:S04]  /*11440*/  STS.U16 [R0+0x13000], R92 ;  /* 0x0130005c00007388 */ /* 0x0001e80000000400 */
[----:B------:R1:W-:Y:S04]  /*11450*/  STS.U16 [R0+0x13800], R250 ;  /* 0x013800fa00007388 */ /* 0x0003e80000000400 */
[----:B------:R1:W-:Y:S04]  /*11460*/  STS.U16 [R0+0x14000], R228 ;  /* 0x014000e400007388 */ /* 0x0003e80000000400 */
[----:B0-----:R-:W2:Y:S04]  /*11470*/  LDL.LU R92, [R1+0xa30] ;  /* 0x000a3000015c7983 */ /* 0x001ea80000300800 */
[----:B-1----:R-:W2:Y:S04]  /*11480*/  LDL.LU R250, [R1+0xa2c] ;  /* 0x000a2c0001fa7983 */ /* 0x002ea80000300800 */
[----:B------:R-:W2:Y:S04]  /*11490*/  LDL.LU R228, [R1+0xa28] ;  /* 0x000a280001e47983 */ /* 0x000ea80000300800 */
[----:B------:R0:W-:Y:S04]  /*114a0*/  STS.U16 [R0+0x15000], R231 ;  /* 0x015000e700007388 */ /* 0x0001e80000000400 */
[----:B------:R-:W-:Y:S01]  /*114b0*/  STS.U16 [R0+0x14800], R229 ;  /* 0x014800e500007388 */ /* 0x000fe20000000400 */
[----:B0-----:R-:W-:-:S03]  /*114c0*/  LOP3.LUT R231, R0, 0x20, RZ, 0x3c, !PT ;  /* 0x0000002000e77812 */ /* 0x001fc600078e3cff */
        /* <DEDUP_REMOVED lines=21> */
[----:B0-----:R-:W-:-:S02]  /*11620*/  LOP3.LUT R114, R0, 0x40, RZ, 0x3c, !PT ;  /* 0x0000004000727812 */ /* 0x001fc400078e3cff */
[----:B------:R-:W-:Y:S01]  /*11630*/  LOP3.LUT R109, R0, 0x60, RZ, 0x3c, !PT ;  /* 0x00000060006d7812 */ /* 0x000fe200078e3cff */
[----:B------:R-:W3:Y:S04]  /*11640*/  LDL.LU R229, [R1+0xa24] ;  /* 0x000a240001e57983 */ /* 0x000ee80000300800 */
[----:B--2---:R0:W-:Y:S04]  /*11650*/  STS.U16 [R231+0x10200], R228 ;  /* 0x010200e4e7007388 */ /* 0x0041e80000000400 */
[----:B----4-:R1:W-:Y:S04]  /*11660*/  STS.U16 [R231+0x10a00], R103 ;  /* 0x010a0067e7007388 */ /* 0x0103e80000000400 */
[----:B------:R2:W-:Y:S04]  /*11670*/  STS.U16 [R231+0x11200], R102 ;  /* 0x01120066e7007388 */ /* 0x0005e80000000400 */
[----:B------:R4:W-:Y:S04]  /*11680*/  STS.U16 [R231+0x11a00], R5 ;  /* 0x011a0005e7007388 */ /* 0x0009e80000000400 */
[----:B---3--:R2:W-:Y:S04]  /*11690*/  STS.U16 [R231+0x12200], R101 ;  /* 0x01220065e7007388 */ /* 0x0085e80000000400 */
[----:B------:R0:W-:Y:S04]  /*116a0*/  STS.U16 [R231+0x12a00], R7 ;  /* 0x012a0007e7007388 */ /* 0x0001e80000000400 */
[----:B------:R0:W-:Y:S04]  /*116b0*/  STS.U16 [R231+0x13200], R4 ;  /* 0x01320004e7007388 */ /* 0x0001e80000000400 */
[----:B------:R0:W-:Y:S04]  /*116c0*/  STS.U16 [R231+0x13a00], R6 ;  /* 0x013a0006e7007388 */ /* 0x0001e80000000400 */
[----:B------:R0:W-:Y:S04]  /*116d0*/  STS.U16 [R231+0x14200], R248 ;  /* 0x014200f8e7007388 */ /* 0x0001e80000000400 */
        /* <DEDUP_REMOVED lines=55> */
[----:B0-----:R-:W3:Y:S04]  /*11a50*/  LDL.LU R228, [R1+0xa20] ;  /* 0x000a200001e47983 */ /* 0x001ee80000300800 */
[----:B------:R0:W-:Y:S04]  /*11a60*/  STS.U16 [R109+0x10600], R92 ;  /* 0x0106005c6d007388 */ /* 0x0001e80000000400 */
[----:B-1----:R-:W3:Y:S04]  /*11a70*/  LDL.LU R103, [R1+0xa1c] ;  /* 0x000a1c0001677983 */ /* 0x002ee80000300800 */
[----:B------:R1:W-:Y:S04]  /*11a80*/  STS.U16 [R109+0x10e00], R93 ;  /* 0x010e005d6d007388 */ /* 0x0003e80000000400 */
[----:B--2---:R-:W3:Y:S04]  /*11a90*/  LDL.LU R102, [R1+0xa18] ;  /* 0x000a180001667983 */ /* 0x004ee80000300800 */
[----:B------:R2:W-:Y:S04]  /*11aa0*/  STS.U16 [R109+0x11600], R94 ;  /* 0x0116005e6d007388 */ /* 0x0005e80000000400 */
[----:B----4-:R-:W4:Y:S04]  /*11ab0*/  LDL.LU R5, [R1+0xa14] ;  /* 0x000a140001057983 */ /* 0x010f280000300800 */
[----:B------:R0:W-:Y:S04]  /*11ac0*/  STS.U16 [R109+0x11e00], R95 ;  /* 0x011e005f6d007388 */ /* 0x0001e80000000400 */
[----:B------:R-:W4:Y:S04]  /*11ad0*/  LDL.LU R101, [R1+0xa10] ;  /* 0x000a100001657983 */ /* 0x000f280000300800 */
[----:B------:R0:W-:Y:S04]  /*11ae0*/  STS.U16 [R109+0x12600], R28 ;  /* 0x0126001c6d007388 */ /* 0x0001e80000000400 */
[----:B------:R-:W3:Y:S04]  /*11af0*/  LDL.LU R7, [R1+0xa0c] ;  /* 0x000a0c0001077983 */ /* 0x000ee80000300800 */
[----:B------:R0:W-:Y:S04]  /*11b00*/  STS.U16 [R109+0x12e00], R29 ;  /* 0x012e001d6d007388 */ /* 0x0001e80000000400 */
[----:B------:R-:W3:Y:S04]  /*11b10*/  LDL.LU R4, [R1+0xa08] ;  /* 0x000a080001047983 */ /* 0x000ee80000300800 */
[----:B------:R0:W-:Y:S04]  /*11b20*/  STS.U16 [R109+0x13600], R30 ;  /* 0x0136001e6d007388 */ /* 0x0001e80000000400 */
[----:B------:R-:W4:Y:S04]  /*11b30*/  LDL.LU R6, [R1+0xa04] ;  /* 0x000a040001067983 */ /* 0x000f280000300800 */
[----:B------:R0:W-:Y:S04]  /*11b40*/  STS.U16 [R109+0x13e00], R31 ;  /* 0x013e001f6d007388 */ /* 0x0001e80000000400 */
[----:B------:R-:W4:Y:S04]  /*11b50*/  LDL.LU R248, [R1+0xa00] ;  /* 0x000a000001f87983 */ /* 0x000f280000300800 */
[----:B------:R0:W-:Y:S04]  /*11b60*/  STS.U16 [R109+0x14600], R100 ;  /* 0x014600646d007388 */ /* 0x0001e80000000400 */
[----:B------:R-:W4:Y:S04]  /*11b70*/  LDL.LU R249, [R1+0x9fc] ;  /* 0x0009fc0001f97983 */ /* 0x000f280000300800 */
[----:B------:R-:W-:Y:S04]  /*11b80*/  STS.U16 [R109+0x14e00], R252 ;  /* 0x014e00fc6d007388 */ /* 0x000fe80000000400 */
        /* <DEDUP_REMOVED lines=20> */
[----:B0-----:R-:W4:Y:S04]  /*11cd0*/  LDL.LU R92, [R1+0x9d0] ;  /* 0x0009d000015c7983 */ /* 0x001f280000300800 */
[----:B------:R-:W-:Y:S04]  /*11ce0*/  STS.U16 [R109+0x1a600], R124 ;  /* 0x01a6007c6d007388 */ /* 0x000fe80000000400 */
[----:B-1----:R-:W4:Y:S04]  /*11cf0*/  LDL.LU R93, [R1+0x9cc] ;  /* 0x0009cc00015d7983 */ /* 0x002f280000300800 */
[----:B------:R-:W-:Y:S04]  /*11d00*/  STS.U16 [R109+0x1ae00], R123 ;  /* 0x01ae007b6d007388 */ /* 0x000fe80000000400 */
[----:B--2---:R-:W2:Y:S04]  /*11d10*/  LDL.LU R94, [R1+0x9c8] ;  /* 0x0009c800015e7983 */ /* 0x004ea80000300800 */
[----:B------:R-:W-:Y:S04]  /*11d20*/  STS.U16 [R109+0x1b600], R122 ;  /* 0x01b6007a6d007388 */ /* 0x000fe80000000400 */
[----:B------:R-:W2:Y:S04]  /*11d30*/  LDL.LU R95, [R1+0x9c4] ;  /* 0x0009c400015f7983 */ /* 0x000ea80000300800 */
        /* <DEDUP_REMOVED lines=11> */
[----:B------:R-:W-:Y:S04]  /*11df0*/  STS.U16 [R109+0x1ee00], R166 ;  /* 0x01ee00a66d007388 */ /* 0x000fe80000000400 */
[----:B------:R-:W2:Y:S04]  /*11e00*/  LDL.LU R148, [R1+0x10] ;  /* 0x0000100001947983 */ /* 0x000ea80000300800 */
[----:B------:R-:W-:Y:S04]  /*11e10*/  STS.U16 [R109+0x1f600], R165 ;  /* 0x01f600a56d007388 */ /* 0x000fe80000000400 */
[----:B------:R-:W2:Y:S04]  /*11e20*/  LDL.LU R147, [R1+0x14] ;  /* 0x0000140001937983 */ /* 0x000ea80000300800 */
[----:B------:R0:W-:Y:S04]  /*11e30*/  STS.U16 [R109+0x1fe00], R162 ;  /* 0x01fe00a26d007388 */ /* 0x0001e80000000400 */
[----:B------:R-:W2:Y:S04]  /*11e40*/  LDL.LU R146, [R1+0x18] ;  /* 0x0000180001927983 */ /* 0x000ea80000300800 */
[----:B0-----:R-:W2:Y:S04]  /*11e50*/  LDL.LU R109, [R1+0x1c] ;  /* 0x00001c00016d7983 */ /* 0x001ea80000300800 */
[----:B------:R-:W2:Y:S04]  /*11e60*/  LDL.LU R145, [R1] ;  /* 0x0000000001917983 */ /* 0x000ea80000300800 */
[----:B------:R-:W2:Y:S04]  /*11e70*/  LDL.LU R144, [R1+0x4] ;  /* 0x0000040001907983 */ /* 0x000ea80000300800 */
[----:B------:R-:W2:Y:S04]  /*11e80*/  LDL.LU R111, [R1+0x8] ;  /* 0x00000800016f7983 */ /* 0x000ea80000300800 */
[----:B------:R-:W2:Y:S04]  /*11e90*/  LDL.LU R110, [R1+0xc] ;  /* 0x00000c00016e7983 */ /* 0x000ea80000300800 */
[----:B------:R-:W2:Y:S04]  /*11ea0*/  LDL R223, [R1+0x6c] ;  /* 0x00006c0001df7983 */ /* 0x000ea80000100800 */
[----:B---3--:R-:W-:Y:S04]  /*11eb0*/  STS [R4+0x20000], R204 ;  /* 0x020000cc04007388 */ /* 0x008fe80000000800 */
[----:B------:R-:W-:Y:S04]  /*11ec0*/  STS [R4+0x20800], R203 ;  /* 0x020800cb04007388 */ /* 0x000fe80000000800 */
        /* <DEDUP_REMOVED lines=30> */
[----:B------:R-:W-:Y:S01]  /*120b0*/  BAR.SYNC.DEFER_BLOCKING 0x0 ;  /* 0x0000000000007b1d */ /* 0x000fe20000010000 */
[----:B----4-:R-:W-:-:S04]  /*120c0*/  FADD R190, -R5, R101 ;  /* 0x0000006505be7221 */ /* 0x010fc80000000100 */
[----:B------:R-:W-:Y:S01]  /*120d0*/  FMUL R190, R190, 1.4426950216293334961 ;  /* 0x3fb8aa3bbebe7820 */ /* 0x000fe20000400000 */
[----:B------:R-:W3:Y:S04]  /*120e0*/  LDL.LU R101, [R1+0x9ac] ;  /* 0x0009ac0001657983 */ /* 0x000ee80000300800 */
[----:B------:R-:W-:Y:S01]  /*120f0*/  LDSM.16.M88.4 R112, [R6+0x24000] ;  /* 0x024000000670783b */ /* 0x000fe20000000200 */
[----:B------:R-:W0:Y:S01]  /*12100*/  MUFU.EX2 R190, R190 ;  /* 0x000000be00be7308 */ /* 0x000e220000000800 */
[----:B------:R-:W-:Y:S02]  /*12110*/  FADD R189, -R228, R102 ;  /* 0x00000066e4bd7221 */ /* 0x000fe40000000100 */
[----:B------:R-:W4:Y:S04]  /*12120*/  LDL.LU R102, [R1+0x9a8] ;  /* 0x0009a80001667983 */ /* 0x000f280000300800 */
[----:B------:R-:W-:Y:S04]  /*12130*/  LDSM.16.M88.4 R128, [R6+0x21000] ;  /* 0x021000000680783b */ /* 0x000fe80000000200 */
[----:B------:R-:W-:Y:S04]  /*12140*/  LDSM.16.M88.4 R136, [R6+0x20000] ;  /* 0x020000000688783b */ /* 0x000fe80000000200 */
[----:B------:R-:W-:Y:S04]  /*12150*/  LDSM.16.M88.4 R132, [R6+0x22000] ;  /* 0x022000000684783b */ /* 0x000fe80000000200 */
[----:B------:R-:W-:Y:S04]  /*12160*/  LDSM.16.M88.4 R116, [R6+0x23000] ;  /* 0x023000000674783b */ /* 0x000fe80000000200 */
[----:B------:R-:W-:Y:S04]  /*12170*/  LDSM.16.M88.4 R140, [R6+0x26000] ;  /* 0x02600000068c783b */ /* 0x000fe80000000200 */
[----:B--2---:R-:W1:Y:S04]  /*12180*/  LDSM.16.M88.4 R168, [R223+0x10000] ;  /* 0x01000000dfa8783b */ /* 0x004e680000000200 */
[----:B------:R-:W2:Y:S04]  /*12190*/  LDSM.16.M88.4 R124, [R223+0x14000] ;  /* 0x01400000df7c783b */ /* 0x000ea80000000200 */
[----:B------:R-:W0:Y:S04]  /*121a0*/  LDSM.16.M88.4 R120, [R223+0x18000] ;  /* 0x01800000df78783b */ /* 0x000e280000000200 */
[----:B------:R-:W0:Y:S01]  /*121b0*/  LDSM.16.M88.4 R160, [R223+0x1c000] ;  /* 0x01c00000dfa0783b */ /* 0x000e220000000200 */
[C---:B-1----:R-:W-:Y:S08]  /*121c0*/  HMMA.16816.F32.BF16 R20, R112.reuse, R168, R20 ;  /* 0x000000a87014723c */ /* 0x042ff00000041814 */
[C---:B--2---:R-:W-:Y:S08]  /*121d0*/  HMMA.16816.F32.BF16 R60, R112.reuse, R124, R60 ;  /* 0x0000007c703c723c */ /* 0x044ff0000004183c */
[C---:B0-----:R-:W-:Y:S08]  /*121e0*/  HMMA.16816.F32.BF16 R40, R112.reuse, R120, R40 ;  /* 0x000000787028723c */ /* 0x041ff00000041828 */
[----:B------:R-:W-:Y:S07]  /*121f0*/  HMMA.16816.F32.BF16 R44, R112, R160, R44 ;  /* 0x000000a0702c723c */ /* 0x000fee000004182c */
[----:B------:R-:W-:-:S02]  /*12200*/  FMUL R115, R190, R109 ;  /* 0x0000006dbe737220 */ /* 0x000fc40000400000 */
[----:B------:R-:W-:Y:S02]  /*12210*/  FADD R109, -R229, R103 ;  /* 0x00000067e56d7221 */ /* 0x000fe40000000100 */
[----:B------:R-:W2:Y:S04]  /*12220*/  LDL.LU R103, [R1+0x9a4] ;  /* 0x0009a40001677983 */ /* 0x000ea80000300800 */
[----:B------:R-:W2:Y:S01]  /*12230*/  LDL R193, [R1+0x984] ;  /* 0x0009840001c17983 */ /* 0x000ea20000100800 */
[C---:B------:R-:W-:Y:S08]  /*12240*/  HMMA.16816.F32.BF16 R8, R128.reuse, R168, R8 ;  /* 0x000000a88008723c */ /* 0x040ff00000041808 */
[C---:B------:R-:W-:Y:S08]  /*12250*/  HMMA.16816.F32.BF16 R72, R128.reuse, R124, R72 ;  /* 0x0000007c8048723c */ /* 0x040ff00000041848 */
[C---:B------:R-:W-:Y:S08]  /*12260*/  HMMA.16816.F32.BF16 R80, R128.reuse, R120, R80 ;  /* 0x000000788050723c */ /* 0x040ff00000041850 */
[----:B------:R-:W-:Y:S01]  /*12270*/  HMMA.16816.F32.BF16 R96, R128, R160, R96 ;  /* 0x000000a08060723c */ /* 0x000fe20000041860 */
[----:B------:R-:W0:Y:S01]  /*12280*/  LDSM.16.M88.4 R128, [R6+0x25000] ;  /* 0x025000000680783b */ /* 0x000e220000000200 */
[----:B------:R-:W-:-:S03]  /*12290*/  FMUL R112, R108, R148 ;  /* 0x000000946c707220 */ /* 0x000fc60000400000 */
[----:B------:R-:W1:Y:S01]  /*122a0*/  LDSM.16.M88.4 R148, [R6+0x27000] ;  /* 0x027000000694783b */ /* 0x000e620000000200 */
[----:B------:R-:W-:Y:S02]  /*122b0*/  FMUL R189, R189, 1.4426950216293334961 ;  /* 0x3fb8aa3bbdbd7820 */ /* 0x000fe40000400000 */
[----:B------:R-:W-:Y:S01]  /*122c0*/  FMUL R109, R109, 1.4426950216293334961 ;  /* 0x3fb8aa3b6d6d7820 */ /* 0x000fe20000400000 */
[C---:B------:R-:W-:Y:S01]  /*122d0*/  HMMA.16816.F32.BF16 R236, R136.reuse, R168, R236 ;  /* 0x000000a888ec723c */ /* 0x040fe200000418ec */
[----:B------:R-:W-:Y:S01]  /*122e0*/  FMUL R113, R108, R147 ;  /* 0x000000936c717220 */ /* 0x000fe20000400000 */
[----:B------:R-:W-:Y:S01]  /*122f0*/  LOP3.LUT R194, R6, 0x20, RZ, 0x3c, !PT ;  /* 0x0000002006c27812 */ /* 0x000fe200078e3cff */
[----:B------:R-:W0:Y:S01]  /*12300*/  MUFU.EX2 R189, R189 ;  /* 0x000000bd00bd7308 */ /* 0x000e220000000800 */
[----:B------:R-:W-:Y:S02]  /*12310*/  FMUL R114, R190, R146 ;  /* 0x00000092be727220 */ /* 0x000fe40000400000 */
[C---:B------:R-:W-:Y:S01]  /*12320*/  FMUL R244, R108.reuse, R244 ;  /* 0x000000f46cf47220 */ /* 0x040fe20000400000 */
[----:B------:R-:W-:Y:S04]  /*12330*/  LDSM.16.M88.4 R152, [R194+0x22000] ;  /* 0x02200000c298783b */ /* 0x000fe80000000200 */
[----:B------:R-:W0:Y:S01]  /*12340*/  MUFU.EX2 R188, R109 ;  /* 0x0000006d00bc7308 */ /* 0x000e220000000800 */
[C---:B------:R-:W-:Y:S01]  /*12350*/  HMMA.16816.F32.BF16 R232, R136.reuse, R124, R232 ;  /* 0x0000007c88e8723c */ /* 0x040fe200000418e8 */
[----:B------:R-:W-:Y:S01]  /*12360*/  FMUL R245, R108, R245 ;  /* 0x000000f56cf57220 */ /* 0x000fe20000400000 */
[----:B------:R-:W-:Y:S04]  /*12370*/  LDSM.16.M88.4 R164, [R194+0x20000] ;  /* 0x02000000c2a4783b */ /* 0x000fe80000000200 */
[----:B------:R-:W-:Y:S01]  /*12380*/  LDSM.16.M88.4 R156, [R194+0x21000] ;  /* 0x02100000c29c783b */ /* 0x000fe20000000200 */
[C---:B0-----:R-:W-:Y:S01]  /*12390*/  FMUL R28, R189.reuse, R28 ;  /* 0x0000001cbd1c7220 */ /* 0x041fe20000400000 */
[C---:B------:R-:W-:Y:S01]  /*123a0*/  HMMA.16816.F32.BF16 R48, R136.reuse, R120, R48 ;  /* 0x000000788830723c */ /* 0x040fe20000041830 */
[C---:B------:R-:W-:Y:S01]  /*123b0*/  FMUL R29, R189.reuse, R29 ;  /* 0x0000001dbd1d7220 */ /* 0x040fe20000400000 */
[C---:B------:R-:W-:Y:S01]  /*123c0*/  LOP3.LUT R192, R6.reuse, 0x40, RZ, 0x3c, !PT ;  /* 0x0000004006c07812 */ /* 0x040fe200078e3cff */
[----:B------:R-:W-:Y:S01]  /*123d0*/  FMUL R100, R189, R100 ;  /* 0x00000064bd647220 */ /* 0x000fe20000400000 */
[----:B------:R-:W-:Y:S01]  /*123e0*/  LOP3.LUT R191, R6, 0x60, RZ, 0x3c, !PT ;  /* 0x0000006006bf7812 */ /* 0x000fe200078e3cff */
[----:B------:R-:W-:Y:S01]  /*123f0*/  FMUL R246, R190, R246 ;  /* 0x000000f6bef67220 */ /* 0x000fe20000400000 */
[----:B------:R-:W2:Y:S01]  /*12400*/  LDL.LU R231, [R1+0x78] ;  /* 0x0000780001e77983 */ /* 0x000ea20000300800 */
[C---:B------:R-:W-:Y:S01]  /*12410*/  FMUL R146, R188.reuse, R242 ;  /* 0x000000f2bc927220 */ /* 0x040fe20000400000 */
[----:B------:R-:W-:Y:S01]  /*12420*/  HMMA.16816.F32.BF16 R68, R136, R160, R68 ;  /* 0x000000a08844723c */ /* 0x000fe20000041844 */
[C---:B------:R-:W-:Y:S01]  /*12430*/  FMUL R147, R188.reuse, R243 ;  /* 0x000000f3bc937220 */ /* 0x040fe20000400000 */
[----:B------:R-:W-:Y:S01]  /*12440*/  LDSM.16.M88.4 R176, [R191+0x26000] ;  /* 0x02600000bfb0783b */ /* 0x000fe20000000200 */
[----:B------:R-:W-:-:S02]  /*12450*/  FMUL R30, R188, R30 ;  /* 0x0000001ebc1e7220 */ /* 0x000fc40000400000 */
[----:B------:R-:W-:-:S03]  /*12460*/  FMUL R31, R188, R31 ;  /* 0x0000001fbc1f7220 */ /* 0x000fc60000400000 */
[----:B------:R-:W-:Y:S01]  /*12470*/  HMMA.16816.F32.BF16 R88, R128, R168, R88 ;  /* 0x000000a88058723c */ /* 0x000fe20000041858 */
[C---:B------:R-:W-:Y:S02]  /*12480*/  FMUL R136, R189.reuse, R92 ;  /* 0x0000005cbd887220 */ /* 0x040fe40000400000 */
[----:B------:R-:W-:Y:S02]  /*12490*/  FMUL R137, R189, R93 ;  /* 0x0000005dbd897220 */ /* 0x000fe40000400000 */
[----:B------:R-:W-:-:S03]  /*124a0*/  FMUL R138, R188, R94 ;  /* 0x0000005ebc8a7220 */ /* 0x000fc60000400000 */
[C---:B------:R-:W-:Y:S01]  /*124b0*/  HMMA.16816.F32.BF16 R76, R128.reuse, R124, R76 ;  /* 0x0000007c804c723c */ /* 0x040fe2000004184c */
[----:B------:R-:W-:Y:S02]  /*124c0*/  FMUL R139, R188, R95 ;  /* 0x0000005fbc8b7220 */ /* 0x000fe40000400000 */
[----:B------:R-:W0:Y:S05]  /*124d0*/  LDSM.16.M88.4 R92, [R194+0x25000] ;  /* 0x02500000c25c783b */ /* 0x000e2a0000000200 */
[C---:B------:R-:W-:Y:S08]  /*124e0*/  HMMA.16816.F32.BF16 R52, R128.reuse, R120, R52 ;  /* 0x000000788034723c */ /* 0x040ff00000041834 */
[----:B------:R-:W-:Y:S07]  /*124f0*/  HMMA.16816.F32.BF16 R56, R128, R160, R56 ;  /* 0x000000a08038723c */ /* 0x000fee0000041838 */
[----:B------:R-:W-:-:S02]  /*12500*/  FMUL R128, R108, R145 ;  /* 0x000000916c807220 */ /* 0x000fc40000400000 */
[----:B------:R-:W-:Y:S02]  /*12510*/  FMUL R129, R108, R144 ;  /* 0x000000906c817220 */ /* 0x000fe40000400000 */
[C---:B------:R-:W-:Y:S02]  /*12520*/  FMUL R144, R189.reuse, R240 ;  /* 0x000000f0bd907220 */ /* 0x040fe40000400000 */
[----:B------:R-:W-:Y:S01]  /*12530*/  FMUL R145, R189, R241 ;  /* 0x000000f1bd917220 */ /* 0x000fe20000400000 */
[----:B------:R-:W-:Y:S01]  /*12540*/  HMMA.16816.F32.BF16 R12, R132, R168, R12 ;  /* 0x000000a8840c723c */ /* 0x000fe2000004180c */
[C---:B------:R-:W-:Y:S02]  /*12550*/  FMUL R130, R190.reuse, R111 ;  /* 0x0000006fbe827220 */ /* 0x040fe40000400000 */
[----:B------:R-:W-:-:S05]  /*12560*/  FMUL R131, R190, R110 ;  /* 0x0000006ebe837220 */ /* 0x000fca0000400000 */
[----:B------:R-:W-:Y:S01]  /*12570*/  HMMA.16816.F32.BF16 R104, R132, R124, R104 ;  /* 0x0000007c8468723c */ /* 0x000fe20000041868 */
[----:B---3--:R-:W-:-:S07]  /*12580*/  FMUL R101, R189, R101 ;  /* 0x00000065bd657220 */ /* 0x008fce0000400000 */
[C---:B------:R-:W-:Y:S08]  /*12590*/  HMMA.16816.F32.BF16 R64, R132.reuse, R120, R64 ;  /* 0x000000788440723c */ /* 0x040ff00000041840 */
[----:B------:R-:W-:Y:S01]  /*125a0*/  HMMA.16816.F32.BF16 R24, R132, R160, R24 ;  /* 0x000000a08418723c */ /* 0x000fe20000041818 */
[----:B----4-:R-:W-:-:S07]  /*125b0*/  FMUL R102, R188, R102 ;  /* 0x00000066bc667220 */ /* 0x010fce0000400000 */
[C---:B-1----:R-:W-:Y:S01]  /*125c0*/  HMMA.16816.F32.BF16 R144, R148.reuse, R168, R144 ;  /* 0x000000a89490723c */ /* 0x042fe20000041890 */
[C---:B------:R-:W-:Y:S02]  /*125d0*/  FMUL R132, R108.reuse, R248 ;  /* 0x000000f86c847220 */ /* 0x040fe40000400000 */
[----:B------:R-:W-:Y:S02]  /*125e0*/  FMUL R133, R108, R249 ;  /* 0x000000f96c857220 */ /* 0x000fe40000400000 */
[----:B------:R-:W-:Y:S03]  /*125f0*/  LDSM.16.M88.4 R108, [R194+0x24000] ;  /* 0x02400000c26c783b */ /* 0x000fe60000000200 */
[C---:B------:R-:W-:Y:S08]  /*12600*/  HMMA.16816.F32.BF16 R136, R148.reuse, R124, R136 ;  /* 0x0000007c9488723c */ /* 0x040ff00000041888 */
[----:B------:R-:W-:Y:S08]  /*12610*/  HMMA.16816.F32.BF16 R28, R148, R120, R28 ;  /* 0x00000078941c723c */ /* 0x000ff0000004181c */
[C---:B------:R-:W-:Y:S08]  /*12620*/  HMMA.16816.F32.BF16 R16, R116.reuse, R168, R16 ;  /* 0x000000a87410723c */ /* 0x040ff00000041810 */
[C---:B------:R-:W-:Y:S08]  /*12630*/  HMMA.16816.F32.BF16 R32, R116.reuse, R124, R32 ;  /* 0x0000007c7420723c */ /* 0x040ff00000041820 */
[C---:B------:R-:W-:Y:S08]  /*12640*/  HMMA.16816.F32.BF16 R84, R116.reuse, R120, R84 ;  /* 0x000000787454723c */ /* 0x040ff00000041854 */
[----:B------:R-:W-:Y:S01]  /*12650*/  HMMA.16816.F32.BF16 R36, R116, R160, R36 ;  /* 0x000000a07424723c */ /* 0x000fe20000041824 */
[----:B------:R-:W1:Y:S07]  /*12660*/  LDSM.16.M88.4 R116, [R194+0x23000] ;  /* 0x02300000c274783b */ /* 0x000e6e0000000200 */
[----:B------:R-:W-:Y:S08]  /*12670*/  HMMA.16816.F32.BF16 R112, R140, R168, R112 ;  /* 0x000000a88c70723c */ /* 0x000ff00000041870 */
[C---:B0-----:R-:W-:Y:S08]  /*12680*/  HMMA.16816.F32.BF16 R88, R92.reuse, R170, R88 ;  /* 0x000000aa5c58723c */ /* 0x041ff00000041858 */
[C---:B------:R-:W-:Y:S08]  /*12690*/  HMMA.16816.F32.BF16 R76, R92.reuse, R126, R76 ;  /* 0x0000007e5c4c723c */ /* 0x040ff0000004184c */
[C---:B------:R-:W-:Y:S08]  /*126a0*/  HMMA.16816.F32.BF16 R52, R92.reuse, R122, R52 ;  /* 0x0000007a5c34723c */ /* 0x040ff00000041834 */
[----:B------:R-:W-:Y:S08]  /*126b0*/  HMMA.16816.F32.BF16 R56, R92, R162, R56 ;  /* 0x000000a25c38723c */ /* 0x000ff00000041838 */
[----:B------:R-:W-:Y:S01]  /*126c0*/  HMMA.16816.F32.BF16 R12, R152, R170, R12 ;  /* 0x000000aa980c723c */ /* 0x000fe2000004180c */
[----:B--2---:R-:W-:Y:S01]  /*126d0*/  FMUL R103, R188, R103 ;  /* 0x00000067bc677220 */ /* 0x004fe20000400000 */
[----:B------:R-:W-:Y:S06]  /*126e0*/  LDSM.16.M88.4 R184, [R193+0x10000] ;  /* 0x01000000c1b8783b */ /* 0x000fec0000000200 */
[----:B------:R-:W-:Y:S01]  /*126f0*/  HMMA.16816.F32.BF16 R148, R148, R160, R100 ;  /* 0x000000a09494723c */ /* 0x000fe20000041864 */
[----:B------:R-:W0:Y:S04]  /*12700*/  LDSM.16.M88.4 R100, [R194+0x26000] ;  /* 0x02600000c264783b */ /* 0x000e280000000200 */
[----:B------:R-:W-:Y:S03]  /*12710*/  LDSM.16.M88.4 R180, [R193+0x14000] ;  /* 0x01400000c1b4783b */ /* 0x000fe60000000200 */
[C---:B------:R-:W-:Y:S01]  /*12720*/  HMMA.16816.F32.BF16 R104, R152.reuse, R126, R104 ;  /* 0x0000007e9868723c */ /* 0x040fe20000041868 */
[----:B------:R-:W-:Y:S07]  /*12730*/  LDSM.16.M88.4 R172, [R193+0x1c000] ;  /* 0x01c00000c1ac783b */ /* 0x000fee0000000200 */
[C---:B------:R-:W-:Y:S08]  /*12740*/  HMMA.16816.F32.BF16 R64, R152.reuse, R122, R64 ;  /* 0x0000007a9840723c */ /* 0x040ff00000041840 */
[----:B------:R-:W-:Y:S01]  /*12750*/  HMMA.16816.F32.BF16 R24, R152, R162, R24 ;  /* 0x000000a29818723c */ /* 0x000fe20000041818 */
[----:B------:R-:W2:Y:S07]  /*12760*/  LDSM.16.M88.4 R152, [R194+0x27000] ;  /* 0x02700000c298783b */ /* 0x000eae0000000200 */
[C---:B-1----:R-:W-:Y:S08]  /*12770*/  HMMA.16816.F32.BF16 R16, R116.reuse, R170, R16 ;  /* 0x000000aa7410723c */ /* 0x042ff00000041810 */
[C---:B------:R-:W-:Y:S08]  /*12780*/  HMMA.16816.F32.BF16 R32, R116.reuse, R126, R32 ;  /* 0x0000007e7420723c */ /* 0x040ff00000041820 */
[C---:B------:R-:W-:Y:S08]  /*12790*/  HMMA.16816.F32.BF16 R84, R116.reuse, R122, R84 ;  /* 0x0000007a7454723c */ /* 0x040ff00000041854 */
[----:B------:R-:W-:Y:S01]  /*127a0*/  HMMA.16816.F32.BF16 R36, R116, R162, R36 ;  /* 0x000000a27424723c */ /* 0x000fe20000041824 */
[----:B------:R-:W1:Y:S07]  /*127b0*/  LDSM.16.M88.4 R116, [R192+0x20000] ;  /* 0x02000000c074783b */ /* 0x000e6e0000000200 */
[C---:B------:R-:W-:Y:S08]  /*127c0*/  HMMA.16816.F32.BF16 R20, R108.reuse, R170, R20 ;  /* 0x000000aa6c14723c */ /* 0x040ff00000041814 */
[C---:B------:R-:W-:Y:S08]  /*127d0*/  HMMA.16816.F32.BF16 R60, R108.reuse, R126, R60 ;  /* 0x0000007e6c3c723c */ /* 0x040ff0000004183c */
[C---:B------:R-:W-:Y:S08]  /*127e0*/  HMMA.16816.F32.BF16 R40, R108.reuse, R122, R40 ;  /* 0x0000007a6c28723c */ /* 0x040ff00000041828 */
[----:B------:R-:W-:Y:S01]  /*127f0*/  HMMA.16816.F32.BF16 R44, R108, R162, R44 ;  /* 0x000000a26c2c723c */ /* 0x000fe2000004182c */
[----:B------:R-:W3:Y:S07]  /*12800*/  LDSM.16.M88.4 R108, [R193+0x18000] ;  /* 0x01800000c16c783b */ /* 0x000eee0000000200 */
[----:B0-----:R-:W-:Y:S01]  /*12810*/  HMMA.16816.F32.BF16 R92, R100, R170, R112 ;  /* 0x000000aa645c723c */ /* 0x001fe20000041870 */
[----:B------:R-:W0:Y:S01]  /*12820*/  LDSM.16.M88.4 R112, [R192+0x21000] ;  /* 0x02100000c070783b */ /* 0x000e220000000200 */
[----:B------:R-:W-:-:S02]  /*12830*/  FMUL R134, R190, R250 ;  /* 0x000000fabe867220 */ /* 0x000fc40000400000 */
[C---:B------:R-:W-:Y:S02]  /*12840*/  FMUL R135, R190.reuse, R251 ;  /* 0x000000fbbe877220 */ /* 0x040fe40000400000 */
[C---:B------:R-:W-:Y:S02]  /*12850*/  FMUL R247, R190.reuse, R247 ;  /* 0x000000f7bef77220 */ /* 0x040fe40000400000 */
[C---:B------:R-:W-:Y:S08]  /*12860*/  HMMA.16816.F32.BF16 R128, R140.reuse, R124, R128 ;  /* 0x0000007c8c80723c */ /* 0x040ff00000041880 */
[C---:B------:R-:W-:Y:S08]  /*12870*/  HMMA.16816.F32.BF16 R132, R140.reuse, R120, R132 ;  /* 0x000000788c84723c */ /* 0x040ff00000041884 */
[----:B------:R-:W-:Y:S08]  /*12880*/  HMMA.16816.F32.BF16 R140, R140, R160, R244 ;  /* 0x000000a08c8c723c */ /* 0x000ff000000418f4 */
[C---:B------:R-:W-:Y:S08]  /*12890*/  HMMA.16816.F32.BF16 R236, R164.reuse, R170, R236 ;  /* 0x000000aaa4ec723c */ /* 0x040ff000000418ec */
[C---:B------:R-:W-:Y:S08]  /*128a0*/  HMMA.16816.F32.BF16 R232, R164.reuse, R126, R232 ;  /* 0x0000007ea4e8723c */ /* 0x040ff000000418e8 */
[C---:B------:R-:W-:Y:S08]  /*128b0*/  HMMA.16816.F32.BF16 R48, R164.reuse, R122, R48 ;  /* 0x0000007aa430723c */ /* 0x040ff00000041830 */
[----:B------:R-:W-:Y:S01]  /*128c0*/  HMMA.16816.F32.BF16 R68, R164, R162, R68 ;  /* 0x000000a2a444723c */ /* 0x000fe20000041844 */
[----:B------:R-:W-:Y:S07]  /*128d0*/  LDSM.16.M88.4 R164, [R191+0x27000] ;  /* 0x02700000bfa4783b */ /* 0x000fee0000000200 */
[C---:B------:R-:W-:Y:S08]  /*128e0*/  HMMA.16816.F32.BF16 R8, R156.reuse, R170, R8 ;  /* 0x000000aa9c08723c */ /* 0x040ff00000041808 */
[C---:B------:R-:W-:Y:S08]  /*128f0*/  HMMA.16816.F32.BF16 R72, R156.reuse, R126, R72 ;  /* 0x0000007e9c48723c */ /* 0x040ff00000041848 */
[C---:B------:R-:W-:Y:S08]  /*12900*/  HMMA.16816.F32.BF16 R80, R156.reuse, R122, R80 ;  /* 0x0000007a9c50723c */ /* 0x040ff00000041850 */
[----:B------:R-:W-:Y:S01]  /*12910*/  HMMA.16816.F32.BF16 R96, R156, R162, R96 ;  /* 0x000000a29c60723c */ /* 0x000fe20000041860 */
[----:B------:R-:W-:Y:S07]  /*12920*/  LDSM.16.M88.4 R156, [R6+0x20080] ;  /* 0x02008000069c783b */ /* 0x000fee0000000200 */
[C---:B------:R-:W-:Y:S08]  /*12930*/  HMMA.16816.F32.BF16 R128, R100.reuse, R126, R128 ;  /* 0x0000007e6480723c */ /* 0x040ff00000041880 */
[C---:B------:R-:W-:Y:S08]  /*12940*/  HMMA.16816.F32.BF16 R132, R100.reuse, R122, R132 ;  /* 0x0000007a6484723c */ /* 0x040ff00000041884 */
[----:B------:R-:W-:Y:S08]  /*12950*/  HMMA.16816.F32.BF16 R140, R100, R162, R140 ;  /* 0x000000a2648c723c */ /* 0x000ff0000004188c */
[C---:B--2---:R-:W-:Y:S01]  /*12960*/  HMMA.16816.F32.BF16 R168, R152.reuse, R170, R144 ;  /* 0x000000aa98a8723c */ /* 0x044fe20000041890 */
[----:B------:R-:W2:Y:S07]  /*12970*/  LDSM.16.M88.4 R144, [R192+0x22000] ;  /* 0x02200000c090783b */ /* 0x000eae0000000200 */
[C---:B------:R-:W-:Y:S01]  /*12980*/  HMMA.16816.F32.BF16 R100, R152.reuse, R126, R136 ;  /* 0x0000007e9864723c */ /* 0x040fe20000041888 */
[----:B------:R-:W4:Y:S04]  /*12990*/  LDSM.16.M88.4 R136, [R192+0x23000] ;  /* 0x02300000c088783b */ /* 0x000f280000000200 */
[----:B------:R-:W0:Y:S03]  /*129a0*/  LDSM.16.M88.4 R124, [R192+0x24000] ;  /* 0x02400000c07c783b */ /* 0x000e260000000200 */
[----:B------:R-:W-:Y:S01]  /*129b0*/  HMMA.16816.F32.BF16 R28, R152, R122, R28 ;  /* 0x0000007a981c723c */ /* 0x000fe2000004181c */
[----:B------:R-:W2:Y:S07]  /*129c0*/  LDSM.16.M88.4 R120, [R192+0x25000] ;  /* 0x02500000c078783b */ /* 0x000eae0000000200 */
[C---:B-1----:R-:W-:Y:S08]  /*129d0*/  HMMA.16816.F32.BF16 R236, R116.reuse, R184, R236 ;  /* 0x000000b874ec723c */ /* 0x042ff000000418ec */
[C---:B------:R-:W-:Y:S08]  /*129e0*/  HMMA.16816.F32.BF16 R232, R116.reuse, R180, R232 ;  /* 0x000000b474e8723c */ /* 0x040ff000000418e8 */
[C---:B---3--:R-:W-:Y:S08]  /*129f0*/  HMMA.16816.F32.BF16 R48, R116.reuse, R108, R48 ;  /* 0x0000006c7430723c */ /* 0x048ff00000041830 */
[----:B------:R-:W-:Y:S01]  /*12a00*/  HMMA.16816.F32.BF16 R68, R116, R172, R68 ;  /* 0x000000ac7444723c */ /* 0x000fe20000041844 */
[----:B------:R-:W1:Y:S07]  /*12a10*/  LDSM.16.M88.4 R116, [R192+0x26000] ;  /* 0x02600000c074783b */ /* 0x000e6e0000000200 */
[C---:B0-----:R-:W-:Y:S08]  /*12a20*/  HMMA.16816.F32.BF16 R8, R112.reuse, R184, R8 ;  /* 0x000000b87008723c */ /* 0x041ff00000041808 */
[C---:B------:R-:W-:Y:S08]  /*12a30*/  HMMA.16816.F32.BF16 R72, R112.reuse, R180, R72 ;  /* 0x000000b47048723c */ /* 0x040ff00000041848 */
[C---:B------:R-:W-:Y:S08]  /*12a40*/  HMMA.16816.F32.BF16 R80, R112.reuse, R108, R80 ;  /* 0x0000006c7050723c */ /* 0x040ff00000041850 */
[----:B------:R-:W-:Y:S01]  /*12a50*/  HMMA.16816.F32.BF16 R96, R112, R172, R96 ;  /* 0x000000ac7060723c */ /* 0x000fe20000041860 */
[----:B------:R-:W0:Y:S07]  /*12a60*/  LDSM.16.M88.4 R112, [R192+0x27000] ;  /* 0x02700000c070783b */ /* 0x000e2e0000000200 */
[----:B------:R-:W-:Y:S01]  /*12a70*/  HMMA.16816.F32.BF16 R160, R152, R162, R148 ;  /* 0x000000a298a0723c */ /* 0x000fe20000041894 */
[----:B------:R-:W-:Y:S04]  /*12a80*/  LDSM.16.M88.4 R148, [R223+0x14080] ;  /* 0x01408000df94783b */ /* 0x000fe80000000200 */
[----:B------:R-:W-:Y:S03]  /*12a90*/  LDSM.16.M88.4 R152, [R6+0x21080] ;  /* 0x021080000698783b */ /* 0x000fe60000000200 */
[C---:B--2---:R-:W-:Y:S08]  /*12aa0*/  HMMA.16816.F32.BF16 R12, R144.reuse, R184, R12 ;  /* 0x000000b8900c723c */ /* 0x044ff0000004180c */
[C---:B------:R-:W-:Y:S08]  /*12ab0*/  HMMA.16816.F32.BF16 R104, R144.reuse, R180, R104 ;  /* 0x000000b49068723c */ /* 0x040ff00000041868 */
[C---:B------:R-:W-:Y:S08]  /*12ac0*/  HMMA.16816.F32.BF16 R64, R144.reuse, R108, R64 ;  /* 0x0000006c9040723c */ /* 0x040ff00000041840 */
[----:B------:R-:W-:Y:S01]  /*12ad0*/  HMMA.16816.F32.BF16 R24, R144, R172, R24 ;  /* 0x000000ac9018723c */ /* 0x000fe20000041818 */
[----:B------:R-:W2:Y:S07]  /*12ae0*/  LDSM.16.M88.4 R144, [R191+0x20000] ;  /* 0x02000000bf90783b */ /* 0x000eae0000000200 */
[C---:B----4-:R-:W-:Y:S08]  /*12af0*/  HMMA.16816.F32.BF16 R16, R136.reuse, R184, R16 ;  /* 0x000000b88810723c */ /* 0x050ff00000041810 */
[C---:B------:R-:W-:Y:S08]  /*12b00*/  HMMA.16816.F32.BF16 R32, R136.reuse, R180, R32 ;  /* 0x000000b48820723c */ /* 0x040ff00000041820 */
[C---:B------:R-:W-:Y:S08]  /*12b10*/  HMMA.16816.F32.BF16 R84, R136.reuse, R108, R84 ;  /* 0x0000006c8854723c */ /* 0x040ff00000041854 */
[----:B------:R-:W-:Y:S01]  /*12b20*/  HMMA.16816.F32.BF16 R36, R136, R172, R36 ;  /* 0x000000ac8824723c */ /* 0x000fe20000041824 */
[----:B------:R-:W3:Y:S07]  /*12b30*/  LDSM.16.M88.4 R136, [R191+0x21000] ;  /* 0x02100000bf88783b */ /* 0x000eee0000000200 */
[C---:B------:R-:W-:Y:S08]  /*12b40*/  HMMA.16816.F32.BF16 R20, R124.reuse, R184, R20 ;  /* 0x000000b87c14723c */ /* 0x040ff00000041814 */
[C---:B------:R-:W-:Y:S08]  /*12b50*/  HMMA.16816.F32.BF16 R60, R124.reuse, R180, R60 ;  /* 0x000000b47c3c723c */ /* 0x040ff0000004183c */
[C---:B------:R-:W-:Y:S08]  /*12b60*/  HMMA.16816.F32.BF16 R40, R124.reuse, R108, R40 ;  /* 0x0000006c7c28723c */ /* 0x040ff00000041828 */
[----:B------:R-:W-:Y:S01]  /*12b70*/  HMMA.16816.F32.BF16 R44, R124, R172, R44 ;  /* 0x000000ac7c2c723c */ /* 0x000fe2000004182c */
[----:B------:R-:W4:Y:S07]  /*12b80*/  LDSM.16.M88.4 R124, [R191+0x22000] ;  /* 0x02200000bf7c783b */ /* 0x000f2e0000000200 */
[C---:B------:R-:W-:Y:S08]  /*12b90*/  HMMA.16816.F32.BF16 R88, R120.reuse, R184, R88 ;  /* 0x000000b87858723c */ /* 0x040ff00000041858 */
[C---:B------:R-:W-:Y:S08]  /*12ba0*/  HMMA.16816.F32.BF16 R76, R120.reuse, R180, R76 ;  /* 0x000000b4784c723c */ /* 0x040ff0000004184c */
        /* <DEDUP_REMOVED lines=8> */
[C---:B0-----:R-:W-:Y:S08]  /*12c30*/  HMMA.16816.F32.BF16 R168, R112.reuse, R184, R168 ;  /* 0x000000b870a8723c */ /* 0x041ff000000418a8 */
[C---:B------:R-:W-:Y:S08]  /*12c40*/  HMMA.16816.F32.BF16 R100, R112.reuse, R180, R100 ;  /* 0x000000b47064723c */ /* 0x040ff00000041864 */
[C---:B------:R-:W-:Y:S08]  /*12c50*/  HMMA.16816.F32.BF16 R28, R112.reuse, R108, R28 ;  /* 0x0000006c701c723c */ /* 0x040ff0000004181c */
[----:B------:R-:W-:Y:S01]  /*12c60*/  HMMA.16816.F32.BF16 R160, R112, R172, R160 ;  /* 0x000000ac70a0723c */ /* 0x000fe200000418a0 */
[----:B------:R-:W0:Y:S07]  /*12c70*/  LDSM.16.M88.4 R112, [R191+0x25000] ;  /* 0x02500000bf70783b */ /* 0x000e2e0000000200 */
[C---:B--2---:R-:W-:Y:S08]  /*12c80*/  HMMA.16816.F32.BF16 R232, R144.reuse, R182, R232 ;  /* 0x000000b690e8723c */ /* 0x044ff000000418e8 */
[----:B------:R-:W-:Y:S08]  /*12c90*/  HMMA.16816.F32.BF16 R48, R144, R110, R48 ;  /* 0x0000006e9030723c */ /* 0x000ff00000041830 */
[C---:B---3--:R-:W-:Y:S08]  /*12ca0*/  HMMA.16816.F32.BF16 R72, R136.reuse, R182, R72 ;  /* 0x000000b68848723c */ /* 0x048ff00000041848 */
[----:B------:R-:W-:Y:S08]  /*12cb0*/  HMMA.16816.F32.BF16 R80, R136, R110, R80 ;  /* 0x0000006e8850723c */ /* 0x000ff00000041850 */
[C---:B----4-:R-:W-:Y:S08]  /*12cc0*/  HMMA.16816.F32.BF16 R104, R124.reuse, R182, R104 ;  /* 0x000000b67c68723c */ /* 0x050ff00000041868 */
[----:B------:R-:W-:Y:S08]  /*12cd0*/  HMMA.16816.F32.BF16 R64, R124, R110, R64 ;  /* 0x0000006e7c40723c */ /* 0x000ff00000041840 */
[C---:B------:R-:W-:Y:S08]  /*12ce0*/  HMMA.16816.F32.BF16 R32, R120.reuse, R182, R32 ;  /* 0x000000b67820723c */ /* 0x040ff00000041820 */
[----:B------:R-:W-:Y:S08]  /*12cf0*/  HMMA.16816.F32.BF16 R84, R120, R110, R84 ;  /* 0x0000006e7854723c */ /* 0x000ff00000041854 */
[C---:B-1----:R-:W-:Y:S08]  /*12d00*/  HMMA.16816.F32.BF16 R60, R116.reuse, R182, R60 ;  /* 0x000000b6743c723c */ /* 0x042ff0000004183c */
[----:B------:R-:W-:Y:S08]  /*12d10*/  HMMA.16816.F32.BF16 R40, R116, R110, R40 ;  /* 0x0000006e7428723c */ /* 0x000ff00000041828 */
[C---:B0-----:R-:W-:Y:S08]  /*12d20*/  HMMA.16816.F32.BF16 R76, R112.reuse, R182, R76 ;  /* 0x000000b6704c723c */ /* 0x041ff0000004184c */
[----:B------:R-:W-:Y:S08]  /*12d30*/  HMMA.16816.F32.BF16 R52, R112, R110, R52 ;  /* 0x0000006e7034723c */ /* 0x000ff00000041834 */
[C---:B------:R-:W-:Y:S08]  /*12d40*/  HMMA.16816.F32.BF16 R128, R176.reuse, R182, R128 ;  /* 0x000000b6b080723c */ /* 0x040ff00000041880 */
[----:B------:R-:W-:Y:S08]  /*12d50*/  HMMA.16816.F32.BF16 R132, R176, R110, R132 ;  /* 0x0000006eb084723c */ /* 0x000ff00000041884 */
[C---:B------:R-:W-:Y:S08]  /*12d60*/  HMMA.16816.F32.BF16 R236, R144.reuse, R186, R236 ;  /* 0x000000ba90ec723c */ /* 0x040ff000000418ec */
[----:B------:R-:W-:Y:S01]  /*12d70*/  HMMA.16816.F32.BF16 R68, R144, R174, R68 ;  /* 0x000000ae9044723c */ /* 0x000fe20000041844 */
[----:B------:R-:W0:Y:S07]  /*12d80*/  LDSM.16.M88.4 R144, [R223+0x10080] ;  /* 0x01008000df90783b */ /* 0x000e2e0000000200 */
[C---:B------:R-:W-:Y:S08]  /*12d90*/  HMMA.16816.F32.BF16 R8, R136.reuse, R186, R8 ;  /* 0x000000ba8808723c */ /* 0x040ff00000041808 */
[----:B------:R-:W-:Y:S01]  /*12da0*/  HMMA.16816.F32.BF16 R96, R136, R174, R96 ;  /* 0x000000ae8860723c */ /* 0x000fe20000041860 */
[----:B------:R-:W-:Y:S07]  /*12db0*/  LDSM.16.M88.4 R136, [R6+0x22080] ;  /* 0x022080000688783b */ /* 0x000fee0000000200 */
        /* <DEDUP_REMOVED lines=8> */
[----:B------:R-:W1:Y:S07]  /*12e40*/  LDSM.16.M88.4 R116, [R223+0x18080] ;  /* 0x01808000df74783b */ /* 0x000e6e0000000200 */
[C---:B------:R-:W-:Y:S08]  /*12e50*/  HMMA.16816.F32.BF16 R88, R112.reuse, R186, R88 ;  /* 0x000000ba7058723c */ /* 0x040ff00000041858 */
[----:B------:R-:W-:Y:S01]  /*12e60*/  HMMA.16816.F32.BF16 R56, R112, R174, R56 ;  /* 0x000000ae7038723c */ /* 0x000fe20000041838 */
[----:B------:R-:W2:Y:S07]  /*12e70*/  LDSM.16.M88.4 R112, [R223+0x1c080] ;  /* 0x01c08000df70783b */ /* 0x000eae0000000200 */
[C---:B------:R-:W-:Y:S01]  /*12e80*/  HMMA.16816.F32.BF16 R180, R164.reuse, R182, R100 ;  /* 0x000000b6a4b4723c */ /* 0x040fe20000041864 */
[----:B------:R-:W3:Y:S07]  /*12e90*/  LDSM.16.M88.4 R100, [R6+0x25080] ;  /* 0x025080000664783b */ /* 0x000eee0000000200 */
[----:B------:R-:W-:Y:S01]  /*12ea0*/  HMMA.16816.F32.BF16 R108, R164, R110, R28 ;  /* 0x0000006ea46c723c */ /* 0x000fe2000004181c */
[----:B------:R-:W4:Y:S07]  /*12eb0*/  LDSM.16.M88.4 R28, [R6+0x26080] ;  /* 0x02608000061c783b */ /* 0x000f2e0000000200 */
[C---:B------:R-:W-:Y:S08]  /*12ec0*/  HMMA.16816.F32.BF16 R92, R176.reuse, R186, R92 ;  /* 0x000000bab05c723c */ /* 0x040ff0000004185c */
[-C--:B------:R-:W-:Y:S01]  /*12ed0*/  HMMA.16816.F32.BF16 R140, R176, R174.reuse, R140 ;  /* 0x000000aeb08c723c */ /* 0x080fe2000004188c */
[----:B------:R-:W-:Y:S07]  /*12ee0*/  LDSM.16.M88.4 R176, [R194+0x27080] ;  /* 0x02708000c2b0783b */ /* 0x000fee0000000200 */
[----:B------:R-:W-:Y:S01]  /*12ef0*/  HMMA.16816.F32.BF16 R172, R164, R174, R160 ;  /* 0x000000aea4ac723c */ /* 0x000fe200000418a0 */
[----:B------:R-:W3:Y:S07]  /*12f00*/  LDSM.16.M88.4 R160, [R6+0x27080] ;  /* 0x0270800006a0783b */ /* 0x000eee0000000200 */
[C---:B0-----:R-:W-:Y:S08]  /*12f10*/  HMMA.16816.F32.BF16 R236, R156.reuse, R144, R236 ;  /* 0x000000909cec723c */ /* 0x041ff000000418ec */
[C---:B------:R-:W-:Y:S08]  /*12f20*/  HMMA.16816.F32.BF16 R232, R156.reuse, R148, R232 ;  /* 0x000000949ce8723c */ /* 0x040ff000000418e8 */
[C---:B-1----:R-:W-:Y:S08]  /*12f30*/  HMMA.16816.F32.BF16 R48, R156.reuse, R116, R48 ;  /* 0x000000749c30723c */ /* 0x042ff00000041830 */
[----:B--2---:R-:W-:Y:S01]  /*12f40*/  HMMA.16816.F32.BF16 R68, R156, R112, R68 ;  /* 0x000000709c44723c */ /* 0x004fe20000041844 */
[----:B------:R-:W0:Y:S07]  /*12f50*/  LDSM.16.M88.4 R156, [R194+0x20080] ;  /* 0x02008000c29c783b */ /* 0x000e2e0000000200 */
[C---:B------:R-:W-:Y:S08]  /*12f60*/  HMMA.16816.F32.BF16 R8, R152.reuse, R144, R8 ;  /* 0x000000909808723c */ /* 0x040ff00000041808 */
        /* <DEDUP_REMOVED lines=13> */
[----:B------:R-:W2:Y:S07]  /*13040*/  LDSM.16.M88.4 R124, [R194+0x22080] ;  /* 0x02208000c27c783b */ /* 0x000eae0000000200 */
[C---:B------:R-:W-:Y:S08]  /*13050*/  HMMA.16816.F32.BF16 R20, R120.reuse, R144, R20 ;  /* 0x000000907814723c */ /* 0x040ff00000041814 */
[C---:B------:R-:W-:Y:S08]  /*13060*/  HMMA.16816.F32.BF16 R60, R120.reuse, R148, R60 ;  /* 0x00000094783c723c */ /* 0x040ff0000004183c */
[C---:B------:R-:W-:Y:S08]  /*13070*/  HMMA.16816.F32.BF16 R40, R120.reuse, R116, R40 ;  /* 0x000000747828723c */ /* 0x040ff00000041828 */
[----:B------:R-:W-:Y:S01]  /*13080*/  HMMA.16816.F32.BF16 R44, R120, R112, R44 ;  /* 0x00000070782c723c */ /* 0x000fe2000004182c */
[----:B------:R-:W0:Y:S07]  /*13090*/  LDSM.16.M88.4 R120, [R194+0x23080] ;  /* 0x02308000c278783b */ /* 0x000e2e0000000200 */
[C---:B---3--:R-:W-:Y:S08]  /*130a0*/  HMMA.16816.F32.BF16 R88, R100.reuse, R144, R88 ;  /* 0x000000906458723c */ /* 0x048ff00000041858 */
[C---:B------:R-:W-:Y:S08]  /*130b0*/  HMMA.16816.F32.BF16 R76, R100.reuse, R148, R76 ;  /* 0x00000094644c723c */ /* 0x040ff0000004184c */
[C---:B------:R-:W-:Y:S08]  /*130c0*/  HMMA.16816.F32.BF16 R52, R100.reuse, R116, R52 ;  /* 0x000000746434723c */ /* 0x040ff00000041834 */
[----:B------:R-:W-:Y:S01]  /*130d0*/  HMMA.16816.F32.BF16 R56, R100, R112, R56 ;  /* 0x000000706438723c */ /* 0x000fe20000041838 */
[----:B------:R-:W3:Y:S07]  /*130e0*/  LDSM.16.M88.4 R100, [R194+0x24080] ;  /* 0x02408000c264783b */ /* 0x000eee0000000200 */
[C---:B----4-:R-:W-:Y:S08]  /*130f0*/  HMMA.16816.F32.BF16 R92, R28.reuse, R144, R92 ;  /* 0x000000901c5c723c */ /* 0x050ff0000004185c */
[C---:B------:R-:W-:Y:S08]  /*13100*/  HMMA.16816.F32.BF16 R128, R28.reuse, R148, R128 ;  /* 0x000000941c80723c */ /* 0x040ff00000041880 */
[C---:B------:R-:W-:Y:S08]  /*13110*/  HMMA.16816.F32.BF16 R132, R28.reuse, R116, R132 ;  /* 0x000000741c84723c */ /* 0x040ff00000041884 */
[----:B------:R-:W-:Y:S01]  /*13120*/  HMMA.16816.F32.BF16 R140, R28, R112, R140 ;  /* 0x000000701c8c723c */ /* 0x000fe2000004188c */
[----:B------:R-:W4:Y:S07]  /*13130*/  LDSM.16.M88.4 R28, [R194+0x25080] ;  /* 0x02508000c21c783b */ /* 0x000f2e0000000200 */
[----:B------:R-:W-:Y:S08]  /*13140*/  HMMA.16816.F32.BF16 R180, R160, R148, R180 ;  /* 0x00000094a0b4723c */ /* 0x000ff000000418b4 */
[-C--:B0-----:R-:W-:Y:S08]  /*13150*/  HMMA.16816.F32.BF16 R232, R156, R150.reuse, R232 ;  /* 0x000000969ce8723c */ /* 0x081ff000000418e8 */
[-C--:B-1----:R-:W-:Y:S08]  /*13160*/  HMMA.16816.F32.BF16 R72, R152, R150.reuse, R72 ;  /* 0x000000969848723c */ /* 0x082ff00000041848 */
[-C--:B--2---:R-:W-:Y:S08]  /*13170*/  HMMA.16816.F32.BF16 R104, R124, R150.reuse, R104 ;  /* 0x000000967c68723c */ /* 0x084ff00000041868 */
[-C--:B------:R-:W-:Y:S08]  /*13180*/  HMMA.16816.F32.BF16 R32, R120, R150.reuse, R32 ;  /* 0x000000967820723c */ /* 0x080ff00000041820 */
[-C--:B---3--:R-:W-:Y:S08]  /*13190*/  HMMA.16816.F32.BF16 R60, R100, R150.reuse, R60 ;  /* 0x00000096643c723c */ /* 0x088ff0000004183c */
[-C--:B----4-:R-:W-:Y:S08]  /*131a0*/  HMMA.16816.F32.BF16 R76, R28, R150.reuse, R76 ;  /* 0x000000961c4c723c */ /* 0x090ff0000004184c */
[-C--:B------:R-:W-:Y:S08]  /*131b0*/  HMMA.16816.F32.BF16 R128, R136, R150.reuse, R128 ;  /* 0x000000968880723c */ /* 0x080ff00000041880 */
[----:B------:R-:W-:Y:S01]  /*131c0*/  HMMA.16816.F32.BF16 R148, R176, R150, R180 ;  /* 0x00000096b094723c */ /* 0x000fe200000418b4 */
[----:B------:R-:W2:Y:S04]  /*131d0*/  LDL.LU R183, [R1+0x138] ;  /* 0x0001380001b77983 */ /* 0x000ea80000300800 */
[----:B------:R-:W3:Y:S04]  /*131e0*/  LDL.LU R182, [R1+0x13c] ;  /* 0x00013c0001b67983 */ /* 0x000ee80000300800 */
[----:B------:R-:W4:Y:S04]  /*131f0*/  LDL.LU R181, [R1+0x140] ;  /* 0x0001400001b57983 */ /* 0x000f280000300800 */
[----:B------:R-:W2:Y:S01]  /*13200*/  LDL.LU R180, [R1+0x100] ;  /* 0x0001000001b47983 */ /* 0x000ea20000300800 */
[----:B------:R-:W-:Y:S08]  /*13210*/  HMMA.16816.F32.BF16 R108, R160, R116, R108 ;  /* 0x00000074a06c723c */ /* 0x000ff0000004186c */
[C---:B------:R-:W-:Y:S08]  /*13220*/  HMMA.16816.F32.BF16 R8, R152.reuse, R146, R8 ;  /* 0x000000929808723c */ /* 0x040ff00000041808 */
[C---:B------:R-:W-:Y:S08]  /*13230*/  HMMA.16816.F32.BF16 R80, R152.reuse, R118, R80 ;  /* 0x000000769850723c */ /* 0x040ff00000041850 */
[----:B------:R-:W-:Y:S01]  /*13240*/  HMMA.16816.F32.BF16 R96, R152, R114, R96 ;  /* 0x000000729860723c */ /* 0x000fe20000041860 */
[----:B------:R-:W-:Y:S07]  /*13250*/  LDSM.16.M88.4 R152, [R192+0x24080] ;  /* 0x02408000c098783b */ /* 0x000fee0000000200 */
[C---:B------:R-:W-:Y:S08]  /*13260*/  HMMA.16816.F32.BF16 R12, R124.reuse, R146, R12 ;  /* 0x000000927c0c723c */ /* 0x040ff0000004180c */
[C---:B------:R-:W-:Y:S08]  /*13270*/  HMMA.16816.F32.BF16 R64, R124.reuse, R118, R64 ;  /* 0x000000767c40723c */ /* 0x040ff00000041840 */
[----:B------:R-:W-:Y:S01]  /*13280*/  HMMA.16816.F32.BF16 R24, R124, R114, R24 ;  /* 0x000000727c18723c */ /* 0x000fe20000041818 */
[----:B------:R-:W0:Y:S07]  /*13290*/  LDSM.16.M88.4 R124, [R193+0x10080] ;  /* 0x01008000c17c783b */ /* 0x000e2e0000000200 */
[C---:B------:R-:W-:Y:S08]  /*132a0*/  HMMA.16816.F32.BF16 R16, R120.reuse, R146, R16 ;  /* 0x000000927810723c */ /* 0x040ff00000041810 */
[C---:B------:R-:W-:Y:S08]  /*132b0*/  HMMA.16816.F32.BF16 R84, R120.reuse, R118, R84 ;  /* 0x000000767854723c */ /* 0x040ff00000041854 */
[----:B------:R-:W-:Y:S01]  /*132c0*/  HMMA.16816.F32.BF16 R36, R120, R114, R36 ;  /* 0x000000727824723c */ /* 0x000fe20000041824 */
[----:B------:R-:W1:Y:S07]  /*132d0*/  LDSM.16.M88.4 R120, [R193+0x14080] ;  /* 0x01408000c178783b */ /* 0x000e6e0000000200 */
        /* <DEDUP_REMOVED lines=8> */
[----:B------:R-:W-:Y:S01]  /*13360*/  HMMA.16816.F32.BF16 R184, R164, R186, R168 ;  /* 0x000000baa4b8723c */ /* 0x000fe200000418a8 */
[----:B------:R-:W-:Y:S04]  /*13370*/  LDSM.16.M88.4 R168, [R192+0x20080] ;  /* 0x02008000c0a8783b */ /* 0x000fe80000000200 */
[----:B------:R-:W-:Y:S03]  /*13380*/  LDSM.16.M88.4 R164, [R192+0x21080] ;  /* 0x02108000c0a4783b */ /* 0x000fe60000000200 */
[C---:B------:R-:W-:Y:S08]  /*13390*/  HMMA.16816.F32.BF16 R92, R136.reuse, R146, R92 ;  /* 0x00000092885c723c */ /* 0x040ff0000004185c */
[C---:B------:R-:W-:Y:S08]  /*133a0*/  HMMA.16816.F32.BF16 R132, R136.reuse, R118, R132 ;  /* 0x000000768884723c */ /* 0x040ff00000041884 */
[----:B------:R-:W-:Y:S01]  /*133b0*/  HMMA.16816.F32.BF16 R140, R136, R114, R140 ;  /* 0x00000072888c723c */ /* 0x000fe2000004188c */
[----:B------:R-:W0:Y:S07]  /*133c0*/  LDSM.16.M88.4 R136, [R192+0x25080] ;  /* 0x02508000c088783b */ /* 0x000e2e0000000200 */
[-C--:B------:R-:W-:Y:S08]  /*133d0*/  HMMA.16816.F32.BF16 R48, R156, R118.reuse, R48 ;  /* 0x000000769c30723c */ /* 0x080ff00000041830 */
[----:B------:R-:W-:Y:S01]  /*133e0*/  HMMA.16816.F32.BF16 R116, R176, R118, R108 ;  /* 0x00000076b074723c */ /* 0x000fe2000004186c */
[----:B------:R-:W1:Y:S07]  /*133f0*/  LDSM.16.M88.4 R108, [R192+0x26080] ;  /* 0x02608000c06c783b */ /* 0x000e6e0000000200 */
[C---:B------:R-:W-:Y:S08]  /*13400*/  HMMA.16816.F32.BF16 R184, R160.reuse, R144, R184 ;  /* 0x00000090a0b8723c */ /* 0x040ff000000418b8 */
[----:B------:R-:W-:Y:S01]  /*13410*/  HMMA.16816.F32.BF16 R172, R160, R112, R172 ;  /* 0x00000070a0ac723c */ /* 0x000fe200000418ac */
[----:B------:R-:W2:Y:S07]  /*13420*/  LDSM.16.M88.4 R160, [R192+0x22080] ;  /* 0x02208000c0a0783b */ /* 0x000eae0000000200 */
[C---:B------:R-:W-:Y:S08]  /*13430*/  HMMA.16816.F32.BF16 R236, R156.reuse, R146, R236 ;  /* 0x000000929cec723c */ /* 0x040ff000000418ec */
[----:B------:R-:W-:Y:S01]  /*13440*/  HMMA.16816.F32.BF16 R68, R156, R114, R68 ;  /* 0x000000729c44723c */ /* 0x000fe20000041844 */
[----:B------:R-:W2:Y:S07]  /*13450*/  LDSM.16.M88.4 R156, [R192+0x23080] ;  /* 0x02308000c09c783b */ /* 0x000eae0000000200 */
[C---:B0-----:R-:W-:Y:S08]  /*13460*/  HMMA.16816.F32.BF16 R20, R152.reuse, R124, R20 ;  /* 0x0000007c9814723c */ /* 0x041ff00000041814 */
[C---:B-1----:R-:W-:Y:S08]  /*13470*/  HMMA.16816.F32.BF16 R60, R152.reuse, R120, R60 ;  /* 0x00000078983c723c */ /* 0x042ff0000004183c */
[C---:B------:R-:W-:Y:S08]  /*13480*/  HMMA.16816.F32.BF16 R40, R152.reuse, R28, R40 ;  /* 0x0000001c9828723c */ /* 0x040ff00000041828 */
[----:B------:R-:W-:Y:S01]  /*13490*/  HMMA.16816.F32.BF16 R44, R152, R100, R44 ;  /* 0x00000064982c723c */ /* 0x000fe2000004182c */
[----:B------:R-:W0:Y:S07]  /*134a0*/  LDSM.16.M88.4 R152, [R191+0x25080] ;  /* 0x02508000bf98783b */ /* 0x000e2e0000000200 */
[C---:B------:R-:W-:Y:S08]  /*134b0*/  HMMA.16816.F32.BF16 R88, R136.reuse, R124, R88 ;  /* 0x0000007c8858723c */ /* 0x040ff00000041858 */
[C---:B------:R-:W-:Y:S08]  /*134c0*/  HMMA.16816.F32.BF16 R76, R136.reuse, R120, R76 ;  /* 0x00000078884c723c */ /* 0x040ff0000004184c */
[C---:B------:R-:W-:Y:S08]  /*134d0*/  HMMA.16816.F32.BF16 R52, R136.reuse, R28, R52 ;  /* 0x0000001c8834723c */ /* 0x040ff00000041834 */
[----:B------:R-:W-:Y:S01]  /*134e0*/  HMMA.16816.F32.BF16 R56, R136, R100, R56 ;  /* 0x000000648838723c */ /* 0x000fe20000041838 */
[----:B------:R-:W1:Y:S07]  /*134f0*/  LDSM.16.M88.4 R136, [R191+0x26080] ;  /* 0x02608000bf88783b */ /* 0x000e6e0000000200 */
[C---:B------:R-:W-:Y:S08]  /*13500*/  HMMA.16816.F32.BF16 R144, R176.reuse, R146, R184 ;  /* 0x00000092b090723c */ /* 0x040ff000000418b8 */
[----:B------:R-:W-:Y:S01]  /*13510*/  HMMA.16816.F32.BF16 R112, R176, R114, R172 ;  /* 0x00000072b070723c */ /* 0x000fe200000418ac */
[----:B------:R-:W0:Y:S04]  /*13520*/  LDSM.16.M88.4 R176, [R192+0x27080] ;  /* 0x02708000c0b0783b */ /* 0x000e280000000200 */
[----:B------:R-:W0:Y:S03]  /*13530*/  LDSM.16.M88.4 R172, [R191+0x20080] ;  /* 0x02008000bfac783b */ /* 0x000e260000000200 */
[C---:B------:R-:W-:Y:S08]  /*13540*/  HMMA.16816.F32.BF16 R92, R108.reuse, R124, R92 ;  /* 0x0000007c6c5c723c */ /* 0x040ff0000004185c */
[----:B------:R-:W-:Y:S08]  /*13550*/  HMMA.16816.F32.BF16 R128, R108, R120, R128 ;  /* 0x000000786c80723c */ /* 0x000ff00000041880 */
[C---:B------:R-:W-:Y:S08]  /*13560*/  HMMA.16816.F32.BF16 R236, R168.reuse, R124, R236 ;  /* 0x0000007ca8ec723c */ /* 0x040ff000000418ec */
[C---:B------:R-:W-:Y:S08]  /*13570*/  HMMA.16816.F32.BF16 R232, R168.reuse, R120, R232 ;  /* 0x00000078a8e8723c */ /* 0x040ff000000418e8 */
[C---:B------:R-:W-:Y:S08]  /*13580*/  HMMA.16816.F32.BF16 R48, R168.reuse, R28, R48 ;  /* 0x0000001ca830723c */ /* 0x040ff00000041830 */
[----:B------:R-:W-:Y:S01]  /*13590*/  HMMA.16816.F32.BF16 R68, R168, R100, R68 ;  /* 0x00000064a844723c */ /* 0x000fe20000041844 */
[----:B------:R-:W0:Y:S07]  /*135a0*/  LDSM.16.M88.4 R168, [R191+0x21080] ;  /* 0x02108000bfa8783b */ /* 0x000e2e0000000200 */
[C---:B------:R-:W-:Y:S08]  /*135b0*/  HMMA.16816.F32.BF16 R8, R164.reuse, R124, R8 ;  /* 0x0000007ca408723c */ /* 0x040ff00000041808 */
[C---:B------:R-:W-:Y:S08]  /*135c0*/  HMMA.16816.F32.BF16 R72, R164.reuse, R120, R72 ;  /* 0x00000078a448723c */ /* 0x040ff00000041848 */
[C---:B------:R-:W-:Y:S08]  /*135d0*/  HMMA.16816.F32.BF16 R80, R164.reuse, R28, R80 ;  /* 0x0000001ca450723c */ /* 0x040ff00000041850 */
[----:B------:R-:W-:Y:S01]  /*135e0*/  HMMA.16816.F32.BF16 R96, R164, R100, R96 ;  /* 0x00000064a460723c */ /* 0x000fe20000041860 */
[----:B------:R-:W0:Y:S07]  /*135f0*/  LDSM.16.M88.4 R164, [R191+0x22080] ;  /* 0x02208000bfa4783b */ /* 0x000e2e0000000200 */
[C---:B--2---:R-:W-:Y:S08]  /*13600*/  HMMA.16816.F32.BF16 R12, R160.reuse, R124, R12 ;  /* 0x0000007ca00c723c */ /* 0x044ff0000004180c */
        /* <DEDUP_REMOVED lines=8> */
[----:B------:R-:W1:Y:S07]  /*13690*/  LDSM.16.M88.4 R156, [R191+0x24080] ;  /* 0x02408000bf9c783b */ /* 0x000e6e0000000200 */
[C---:B------:R-:W-:Y:S08]  /*136a0*/  HMMA.16816.F32.BF16 R132, R108.reuse, R28, R132 ;  /* 0x0000001c6c84723c */ /* 0x040ff00000041884 */
[----:B------:R-:W-:Y:S01]  /*136b0*/  HMMA.16816.F32.BF16 R140, R108, R100, R140 ;  /* 0x000000646c8c723c */ /* 0x000fe2000004188c */
[----:B------:R-:W2:Y:S07]  /*136c0*/  LDSM.16.M88.4 R108, [R191+0x27080] ;  /* 0x02708000bf6c783b */ /* 0x000eae0000000200 */
[C---:B0-----:R-:W-:Y:S08]  /*136d0*/  HMMA.16816.F32.BF16 R88, R152.reuse, R126, R88 ;  /* 0x0000007e9858723c */ /* 0x041ff00000041858 */
[C---:B------:R-:W-:Y:S08]  /*136e0*/  HMMA.16816.F32.BF16 R76, R152.reuse, R122, R76 ;  /* 0x0000007a984c723c */ /* 0x040ff0000004184c */
[C---:B------:R-:W-:Y:S08]  /*136f0*/  HMMA.16816.F32.BF16 R52, R152.reuse, R30, R52 ;  /* 0x0000001e9834723c */ /* 0x040ff00000041834 */
[----:B------:R-:W-:Y:S08]  /*13700*/  HMMA.16816.F32.BF16 R56, R152, R102, R56 ;  /* 0x000000669838723c */ /* 0x000ff00000041838 */
[C---:B-1----:R-:W-:Y:S08]  /*13710*/  HMMA.16816.F32.BF16 R152, R136.reuse, R126, R92 ;  /* 0x0000007e8898723c */ /* 0x042ff0000004185c */
[----:B------:R-:W-:Y:S08]  /*13720*/  HMMA.16816.F32.BF16 R92, R136, R122, R128 ;  /* 0x0000007a885c723c */ /* 0x000ff00000041880 */
[C---:B------:R-:W-:Y:S08]  /*13730*/  HMMA.16816.F32.BF16 R144, R176.reuse, R124, R144 ;  /* 0x0000007cb090723c */ /* 0x040ff00000041890 */
[C---:B------:R-:W-:Y:S08]  /*13740*/  HMMA.16816.F32.BF16 R148, R176.reuse, R120, R148 ;  /* 0x00000078b094723c */ /* 0x040ff00000041894 */
[C---:B------:R-:W-:Y:S08]  /*13750*/  HMMA.16816.F32.BF16 R116, R176.reuse, R28, R116 ;  /* 0x0000001cb074723c */ /* 0x040ff00000041874 */
[----:B------:R-:W-:Y:S01]  /*13760*/  HMMA.16816.F32.BF16 R112, R176, R100, R112 ;  /* 0x00000064b070723c */ /* 0x000fe20000041870 */
[----:B------:R-:W-:Y:S01]  /*13770*/  STL.64 [R1+0x10], R152 ;  /* 0x0000109801007387 */ /* 0x000fe20000100a00 */
[----:B------:R-:W-:Y:S01]  /*13780*/  FFMA R183, R190, R183, R231 ;  /* 0x000000b7beb77223 */ /* 0x000fe200000000e7 */
[----:B------:R-:W-:Y:S01]  /*13790*/  IADD3 R180, R180, 0x80, RZ ;  /* 0x00000080b4b47810 */ /* 0x000fe20007ffe0ff */
[----:B---3--:R-:W-:Y:S01]  /*137a0*/  FFMA R182, R189, R182, R3 ;  /* 0x000000b6bdb67223 */ /* 0x008fe20000000003 */
[----:B------:R-:W-:Y:S01]  /*137b0*/  STL.64 [R1+0x18], R154 ;  /* 0x0000189a01007387 */ /* 0x000fe20000100a00 */
[----:B----4-:R-:W-:Y:S01]  /*137c0*/  FFMA R181, R188, R181, R205 ;  /* 0x000000b5bcb57223 */ /* 0x010fe200000000cd */
[----:B------:R-:W-:-:S02]  /*137d0*/  MOV R100, 0x80 ;  /* 0x0000008000647802 */ /* 0x000fc40000000f00 */
[----:B------:R-:W-:Y:S04]  /*137e0*/  STL.64 [R1], R92 ;  /* 0x0000005c01007387 */ /* 0x000fe80000100a00 */
[----:B------:R0:W-:Y:S01]  /*137f0*/  STL.64 [R1+0x8], R94 ;  /* 0x0000085e01007387 */ /* 0x0001e20000100a00 */
[----:B------:R-:W-:Y:S03]  /*13800*/  HMMA.16816.F32.BF16 R48, R172, R30, R48 ;  /* 0x0000001eac30723c */ /* 0x000fe60000041830 */
[----:B------:R-:W3:Y:S01]  /*13810*/  LDL.LU R3, [R1+0x9a0] ;  /* 0x0009a00001037983 */ /* 0x000ee20000300800 */
[----:B------:R-:W-:-:S03]  /*13820*/  IMAD R2, R100, c[0x0][0x1b4], R2 ;  /* 0x00006d0064027a24 */ /* 0x000fc600078e0202 */
[----:B------:R-:W-:Y:S01]  /*13830*/  STL [R1+0x138], R183 ;  /* 0x000138b701007387 */ /* 0x000fe20000100800 */
[----:B------:R-:W-:Y:S01]  /*13840*/  HMMA.16816.F32.BF16 R68, R172, R102, R68 ;  /* 0x00000066ac44723c */ /* 0x000fe20000041844 */
[----:B------:R-:W-:Y:S02]  /*13850*/  IMAD R7, R100, c[0x0][0x1a4], R7 ;  /* 0x0000690064077a24 */ /* 0x000fe400078e0207 */
[----:B------:R-:W-:Y:S04]  /*13860*/  STL [R1+0x100], R180 ;  /* 0x000100b401007387 */ /* 0x000fe80000100800 */
[----:B------:R-:W-:Y:S01]  /*13870*/  STL [R1+0x13c], R182 ;  /* 0x00013cb601007387 */ /* 0x000fe20000100800 */
[C---:B------:R-:W-:Y:S03]  /*13880*/  HMMA.16816.F32.BF16 R80, R168.reuse, R30, R80 ;  /* 0x0000001ea850723c */ /* 0x040fe60000041850 */
[----:B------:R-:W-:Y:S05]  /*13890*/  STL [R1+0x140], R181 ;  /* 0x000140b501007387 */ /* 0x000fea0000100800 */
[----:B------:R-:W-:Y:S08]  /*138a0*/  HMMA.16816.F32.BF16 R96, R168, R102, R96 ;  /* 0x00000066a860723c */ /* 0x000ff00000041860 */
[C---:B------:R-:W-:Y:S08]  /*138b0*/  HMMA.16816.F32.BF16 R64, R164.reuse, R30, R64 ;  /* 0x0000001ea440723c */ /* 0x040ff00000041840 */
[----:B------:R-:W-:Y:S08]  /*138c0*/  HMMA.16816.F32.BF16 R24, R164, R102, R24 ;  /* 0x00000066a418723c */ /* 0x000ff00000041818 */
[C---:B--2---:R-:W-:Y:S08]  /*138d0*/  HMMA.16816.F32.BF16 R84, R160.reuse, R30, R84 ;  /* 0x0000001ea054723c */ /* 0x044ff00000041854 */
[----:B------:R-:W-:Y:S08]  /*138e0*/  HMMA.16816.F32.BF16 R36, R160, R102, R36 ;  /* 0x00000066a024723c */ /* 0x000ff00000041824 */
[C---:B------:R-:W-:Y:S08]  /*138f0*/  HMMA.16816.F32.BF16 R40, R156.reuse, R30, R40 ;  /* 0x0000001e9c28723c */ /* 0x040ff00000041828 */
[----:B------:R-:W-:Y:S08]  /*13900*/  HMMA.16816.F32.BF16 R44, R156, R102, R44 ;  /* 0x000000669c2c723c */ /* 0x000ff0000004182c */
[C---:B------:R-:W-:Y:S08]  /*13910*/  HMMA.16816.F32.BF16 R248, R136.reuse, R30, R132 ;  /* 0x0000001e88f8723c */ /* 0x040ff00000041884 */
[----:B------:R-:W-:Y:S08]  /*13920*/  HMMA.16816.F32.BF16 R244, R136, R102, R140 ;  /* 0x0000006688f4723c */ /* 0x000ff0000004188c */
[C---:B------:R-:W-:Y:S08]  /*13930*/  HMMA.16816.F32.BF16 R240, R108.reuse, R126, R144 ;  /* 0x0000007e6cf0723c */ /* 0x040ff00000041890 */
[C---:B0-----:R-:W-:Y:S08]  /*13940*/  HMMA.16816.F32.BF16 R92, R108.reuse, R122, R148 ;  /* 0x0000007a6c5c723c */ /* 0x041ff00000041894 */
[C---:B------:R-:W-:Y:S08]  /*13950*/  HMMA.16816.F32.BF16 R28, R108.reuse, R30, R116 ;  /* 0x0000001e6c1c723c */ /* 0x040ff00000041874 */
[----:B------:R-:W-:Y:S01]  /*13960*/  HMMA.16816.F32.BF16 R100, R108, R102, R112 ;  /* 0x000000666c64723c */ /* 0x000fe20000041870 */
[----:B------:R-:W2:Y:S04]  /*13970*/  LDL R109, [R1+0x5c] ;  /* 0x00005c00016d7983 */ /* 0x000ea80000100800 */
[----:B------:R-:W4:Y:S04]  /*13980*/  LDL R108, [R1+0x58] ;  /* 0x00005800016c7983 */ /* 0x000f280000100800 */
[----:B--2---:R0:W-:Y:S04]  /*13990*/  STL [R1+0xc0], R109 ;  /* 0x0000c06d01007387 */ /* 0x0041e80000100800 */
[----:B0-----:R-:W2:Y:S04]  /*139a0*/  LDL R109, [R1+0x54] ;  /* 0x00005400016d7983 */ /* 0x001ea80000100800 */
[----:B----4-:R0:W-:Y:S04]  /*139b0*/  STL [R1+0xc4], R108 ;  /* 0x0000c46c01007387 */ /* 0x0101e80000100800 */
[----:B0-----:R-:W4:Y:S04]  /*139c0*/  LDL R108, [R1+0x50] ;  /* 0x00005000016c7983 */ /* 0x001f280000100800 */
        /* <DEDUP_REMOVED lines=15> */
[----:B0-----:R-:W4:Y:S01]  /*13ac0*/  LDL R108, [R1+0x30] ;  /* 0x00003000016c7983 */ /* 0x001f220000100800 */
[----:B------:R-:W-:Y:S01]  /*13ad0*/  ISETP.GE.AND P2, PT, R180, c[0x0][0x1d0], PT ;  /* 0x00007400b4007a0c */ /* 0x000fe20003f46270 */
[C---:B------:R-:W-:Y:S08]  /*13ae0*/  HMMA.16816.F32.BF16 R236, R172.reuse, R126, R236 ;  /* 0x0000007eacec723c */ /* 0x040ff000000418ec */
[----:B------:R-:W-:Y:S08]  /*13af0*/  HMMA.16816.F32.BF16 R232, R172, R122, R232 ;  /* 0x0000007aace8723c */ /* 0x000ff000000418e8 */
[C---:B------:R-:W-:Y:S08]  /*13b00*/  HMMA.16816.F32.BF16 R8, R168.reuse, R126, R8 ;  /* 0x0000007ea808723c */ /* 0x040ff00000041808 */
[----:B------:R-:W-:Y:S08]  /*13b10*/  HMMA.16816.F32.BF16 R72, R168, R122, R72 ;  /* 0x0000007aa848723c */ /* 0x000ff00000041848 */
[C---:B------:R-:W-:Y:S08]  /*13b20*/  HMMA.16816.F32.BF16 R12, R164.reuse, R126, R12 ;  /* 0x0000007ea40c723c */ /* 0x040ff0000004180c */
[----:B------:R-:W-:Y:S08]  /*13b30*/  HMMA.16816.F32.BF16 R104, R164, R122, R104 ;  /* 0x0000007aa468723c */ /* 0x000ff00000041868 */
[C---:B------:R-:W-:Y:S08]  /*13b40*/  HMMA.16816.F32.BF16 R16, R160.reuse, R126, R16 ;  /* 0x0000007ea010723c */ /* 0x040ff00000041810 */
[----:B------:R-:W-:Y:S08]  /*13b50*/  HMMA.16816.F32.BF16 R32, R160, R122, R32 ;  /* 0x0000007aa020723c */ /* 0x000ff00000041820 */
[C---:B------:R-:W-:Y:S08]  /*13b60*/  HMMA.16816.F32.BF16 R20, R156.reuse, R126, R20 ;  /* 0x0000007e9c14723c */ /* 0x040ff00000041814 */
[----:B------:R-:W-:Y:S01]  /*13b70*/  HMMA.16816.F32.BF16 R60, R156, R122, R60 ;  /* 0x0000007a9c3c723c */ /* 0x000fe2000004183c */
[----:B--2---:R3:W-:Y:S02]  /*13b80*/  STL [R1+0xe8], R109 ;  /* 0x0000e86d01007387 */ /* 0x0047e40000100800 */
[----:B---3--:R-:W-:-:S02]  /*13b90*/  MOV R109, R3 ;  /* 0x00000003006d7202 */ /* 0x008fc40000000f00 */
[----:B------:R0:W5:Y:S04]  /*13ba0*/  LDL.LU R3, [R1+0x99c] ;  /* 0x00099c0001037983 */ /* 0x0001680000300800 */
[----:B----4-:R1:W-:Y:S02]  /*13bb0*/  STL [R1+0xec], R108 ;  /* 0x0000ec6c01007387 */ /* 0x0103e40000100800 */
[----:B-1----:R-:W-:Y:S02]  /*13bc0*/  IMAD.MOV.U32 R108, RZ, RZ, R5 ;  /* 0x000000ffff6c7224 */ /* 0x002fe400078e0005 */
[----:B------:R0:W5:Y:S04]  /*13bd0*/  LDL.LU R5, [R1+0x998] ;  /* 0x0009980001057983 */ /* 0x0001680000300800 */
[----:B------:R1:W-:Y:S02]  /*13be0*/  STL [R1+0xf0], R109 ;  /* 0x0000f06d01007387 */ /* 0x0003e40000100800 */
[----:B-1----:R-:W-:-:S02]  /*13bf0*/  MOV R109, R228 ;  /* 0x000000e4006d7202 */ /* 0x002fc40000000f00 */
[----:B------:R0:W5:Y:S04]  /*13c00*/  LDL.LU R228, [R1+0x994] ;  /* 0x0009940001e47983 */ /* 0x0001680000300800 */
[----:B------:R1:W-:Y:S02]  /*13c10*/  STL [R1+0xf4], R108 ;  /* 0x0000f46c01007387 */ /* 0x0003e40000100800 */
[----:B-1----:R-:W-:Y:S02]  /*13c20*/  MOV R108, R229 ;  /* 0x000000e5006c7202 */ /* 0x002fe40000000f00 */
[----:B------:R0:W5:Y:S04]  /*13c30*/  LDL.LU R229, [R1+0x990] ;  /* 0x0009900001e57983 */ /* 0x0001680000300800 */
[----:B------:R0:W-:Y:S04]  /*13c40*/  STL [R1+0xf8], R109 ;  /* 0x0000f86d01007387 */ /* 0x0001e80000100800 */
[----:B------:R0:W-:Y:S01]  /*13c50*/  STL [R1+0xfc], R108 ;  /* 0x0000fc6c01007387 */ /* 0x0001e20000100800 */
[----:B------:R-:W-:Y:S01]  /*13c60*/  @P2 CALL.REL.NOINC `(.L_x_0) ;  /* 0x0000001000002944 */ /* 0x000fe20003c00000 */
[----:B------:R-:W-:Y:S05]  /*13c70*/  BRA `(.L_x_1) ;  /* 0xffff443000007947 */ /* 0x000fea000383ffff */
.L_x_0:
[----:B0-----:R-:W2:Y:S04]  /*13c80*/  LDL.LU R112, [R1+0x13c] ;  /* 0x00013c0001707983 */ /* 0x001ea80000300800 */
[----:B------:R-:W3:Y:S04]  /*13c90*/  LDL.LU R113, [R1+0x138] ;  /* 0x0001380001717983 */ /* 0x000ee80000300800 */
[----:B------:R-:W4:Y:S04]  /*13ca0*/  LDL.LU R110, [R1+0x140] ;  /* 0x00014000016e7983 */ /* 0x000f280000300800 */
[----:B------:R-:W2:Y:S04]  /*13cb0*/  LDL.LU R116, [R1+0x4] ;  /* 0x0000040001747983 */ /* 0x000ea80000300800 */
[----:B------:R-:W2:Y:S04]  /*13cc0*/  LDL.LU R115, [R1+0x8] ;  /* 0x0000080001737983 */ /* 0x000ea80000300800 */
[----:B------:R-:W2:Y:S04]  /*13cd0*/  LDL.LU R114, [R1+0xc] ;  /* 0x00000c0001727983 */ /* 0x000ea80000300800 */
[----:B------:R-:W2:Y:S04]  /*13ce0*/  LDL.LU R117, [R1] ;  /* 0x0000000001757983 */ /* 0x000ea80000300800 */
[----:B------:R-:W2:Y:S04]  /*13cf0*/  LDL.LU R119, [R1+0x14] ;  /* 0x0000140001777983 */ /* 0x000ea80000300800 */
[----:B------:R-:W2:Y:S04]  /*13d00*/  LDL.LU R118, [R1+0x18] ;  /* 0x0000180001767983 */ /* 0x000ea80000300800 */
[----:B------:R-:W2:Y:S04]  /*13d10*/  LDL.LU R111, [R1+0x1c] ;  /* 0x00001c00016f7983 */ /* 0x000ea80000300800 */
[----:B------:R-:W2:Y:S04]  /*13d20*/  LDL.LU R109, [R1+0x10] ;  /* 0x00001000016d7983 */ /* 0x000ea80000300800 */
[----:B------:R-:W3:Y:S04]  /*13d30*/  LDL R252, [R1+0x98c] ;  /* 0x00098c0001fc7983 */ /* 0x000ee80000100800 */
[----:B------:R-:W0:Y:S04]  /*13d40*/  S2R R170, SR_TID.X ;  /* 0x0000000000aa7919 */ /* 0x000e280000002100 */
[----:B------:R-:W1:Y:S04]  /*13d50*/  S2R R120, SR_CTAID.Y ;  /* 0x0000000000787919 */ /* 0x000e680000002600 */
[----:B------:R-:W4:Y:S01]  /*13d60*/  LDL.LU R122, [R1+0x114] ;  /* 0x00011400017a7983 */ /* 0x000f220000300800 */
[C---:B0-----:R-:W-:Y:S01]  /*13d70*/  IMAD.SHL.U32 R0, R170.reuse, 0x20, RZ ;  /* 0x00000020aa007824 */ /* 0x041fe200078e00ff */
[----:B-----5:R-:W-:-:S04]  /*13d80*/  LOP3.LUT R5, R170, 0xc, RZ, 0xc0, !PT ;  /* 0x0000000caa057812 */ /* 0x020fc800078ec0ff */
[----:B------:R-:W-:Y:S02]  /*13d90*/  LOP3.LUT R0, R0, 0x60, RZ, 0xc0, !PT ;  /* 0x0000006000007812 */ /* 0x000fe400078ec0ff */
[----:B------:R-:W-:-:S03]  /*13da0*/  SHF.L.U32 R2, R170, 0x6, RZ ;  /* 0x00000006aa027819 */ /* 0x000fc600000006ff */
[----:B------:R-:W-:Y:S01]  /*13db0*/  IMAD R108, R5, 0x1000, R0 ;  /* 0x00001000056c7824 */ /* 0x000fe200078e0200 */
[----:B------:R-:W-:Y:S01]  /*13dc0*/  SHF.R.S32.HI R7, RZ, 0x4, R170 ;  /* 0x00000004ff077819 */ /* 0x000fe200000114aa */
[----:B-1----:R-:W-:Y:S01]  /*13dd0*/  IMAD R0, R120, c[0x0][0x1c0], RZ ;  /* 0x0000700078007a24 */ /* 0x002fe200078e02ff */
[----:B------:R-:W-:Y:S02]  /*13de0*/  SHF.L.U32 R6, R170, 0x3, RZ ;  /* 0x00000003aa067819 */ /* 0x000fe400000006ff */
[----:B------:R-:W-:Y:S02]  /*13df0*/  LOP3.LUT R3, R2, 0x3800, RZ, 0xc0, !PT ;  /* 0x0000380002037812 */ /* 0x000fe400078ec0ff */
[----:B------:R-:W-:Y:S02]  /*13e00*/  SGXT R7, R7, 0x1 ;  /* 0x000000010707781a */ /* 0x000fe40000000200 */
[----:B------:R-:W-:Y:S02]  /*13e10*/  LOP3.LUT R188, R6, 0x780, RZ, 0xc0, !PT ;  /* 0x0000078006bc7812 */ /* 0x000fe400078ec0ff */
[----:B------:R-:W-:-:S02]  /*13e20*/  MOV R132, R31 ;  /* 0x0000001f00847202 */ /* 0x000fc40000000f00 */
[----:B------:R-:W-:Y:S02]  /*13e30*/  MOV R142, R28 ;  /* 0x0000001c008e7202 */ /* 0x000fe40000000f00 */
[----:B------:R-:W-:Y:S02]  /*13e40*/  MOV R141, R92 ;  /* 0x0000005c008d7202 */ /* 0x000fe40000000f00 */
[----:B------:R-:W-:Y:S02]  /*13e50*/  MOV R131, R95 ;  /* 0x0000005f00837202 */ /* 0x000fe40000000f00 */
[----:B------:R-:W-:Y:S02]  /*13e60*/  MOV R134, R30 ;  /* 0x0000001e00867202 */ /* 0x000fe40000000f00 */
[----:B------:R-:W-:Y:S01]  /*13e70*/  MOV R139, R93 ;  /* 0x0000005d008b7202 */ /* 0x000fe20000000f00 */
[----:B------:R-:W-:Y:S01]  /*13e80*/  IMAD.MOV.U32 R140, RZ, RZ, R29 ;  /* 0x000000ffff8c7224 */ /* 0x000fe200078e001d */
[----:B------:R-:W-:-:S02]  /*13e90*/  MOV R145, R246 ;  /* 0x000000f600917202 */ /* 0x000fc40000000f00 */
[----:B------:R-:W-:Y:S01]  /*13ea0*/  MOV R137, R100 ;  /* 0x0000006400897202 */ /* 0x000fe20000000f00 */
[----:B------:R-:W-:Y:S01]  /*13eb0*/  IMAD.MOV.U32 R135, RZ, RZ, R101 ;  /* 0x000000ffff877224 */ /* 0x000fe200078e0065 */
[----:B------:R-:W-:Y:S01]  /*13ec0*/  MOV R144, R241 ;  /* 0x000000f100907202 */ /* 0x000fe20000000f00 */
[----:B------:R-:W-:Y:S01]  /*13ed0*/  IMAD.MOV.U32 R136, RZ, RZ, R243 ;  /* 0x000000ffff887224 */ /* 0x000fe200078e00f3 */
[----:B------:R-:W-:Y:S02]  /*13ee0*/  MOV R127, R103 ;  /* 0x00000067007f7202 */ /* 0x000fe40000000f00 */
[----:B------:R-:W-:Y:S01]  /*13ef0*/  MOV R129, R102 ;  /* 0x0000006600817202 */ /* 0x000fe20000000f00 */
[----:B------:R-:W-:Y:S01]  /*13f00*/  IMAD.MOV.U32 R133, RZ, RZ, R94 ;  /* 0x000000ffff857224 */ /* 0x000fe200078e005e */
[----:B------:R-:W-:Y:S01]  /*13f10*/  MOV R138, R242 ;  /* 0x000000f2008a7202 */ /* 0x000fe20000000f00 */
[----:B------:R-:W-:Y:S01]  /*13f20*/  IMAD.MOV.U32 R146, RZ, RZ, R240 ;  /* 0x000000ffff927224 */ /* 0x000fe200078e00f0 */
[----:B------:R-:W-:Y:S01]  /*13f30*/  MOV R156, R245 ;  /* 0x000000f5009c7202 */ /* 0x000fe20000000f00 */
[----:B------:R-:W-:Y:S01]  /*13f40*/  IMAD.MOV.U32 R151, RZ, RZ, R244 ;  /* 0x000000ffff977224 */ /* 0x000fe200078e00f4 */
[----:B------:R-:W-:Y:S01]  /*13f50*/  BAR.SYNC.DEFER_BLOCKING 0x0 ;  /* 0x0000000000007b1d */ /* 0x000fe20000010000 */
[----:B--2---:R-:W-:-:S02]  /*13f60*/  MOV R120, R109 ;  /* 0x0000006d00787202 */ /* 0x004fc40000000f00 */
[----:B------:R-:W-:Y:S01]  /*13f70*/  LEA R109, R5, R108, 0x1 ;  /* 0x0000006c056d7211 */ /* 0x000fe200078e08ff */
[----:B---3--:R-:W-:Y:S01]  /*13f80*/  IMAD R4, R252, c[0x0][0x1c4], RZ ;  /* 0x00007100fc047a24 */ /* 0x008fe200078e02ff */
[----:B------:R-:W-:-:S03]  /*13f90*/  LOP3.LUT R108, R3, 0x78, R6, 0xf8, !PT ;  /* 0x00000078036c7812 */ /* 0x000fc600078ef806 */
[C---:B------:R-:W-:Y:S01]  /*13fa0*/  IMAD.HI R6, R4.reuse, 0x2, RZ ;  /* 0x0000000204067827 */ /* 0x040fe200078e02ff */
[----:B------:R-:W-:Y:S02]  /*13fb0*/  SHF.L.U32 R5, R4, 0x1, RZ ;  /* 0x0000000104057819 */ /* 0x000fe400000006ff */
[----:B------:R-:W-:Y:S01]  /*13fc0*/  LOP3.LUT R4, R108, 0x4008, R7, 0x78, !PT ;  /* 0x000040086c047812 */ /* 0x000fe200078e7807 */
[----:B------:R-:W-:Y:S02]  /*13fd0*/  IMAD.MOV.U32 R7, RZ, RZ, R117 ;  /* 0x000000ffff077224 */ /* 0x000fe400078e0075 */
[----:B------:R-:W2:Y:S04]  /*13fe0*/  LDL.LU R117, [R1+0x110] ;  /* 0x0001100001757983 */ /* 0x000ea80000300800 */
[----:B------:R-:W3:Y:S04]  /*13ff0*/  LDL.LU R153, [R1+0x10c] ;  /* 0x00010c0001997983 */ /* 0x000ee80000300800 */
        /* <DEDUP_REMOVED lines=9> */
[----:B------:R-:W3:Y:S01]  /*14090*/  LDL.LU R159, [R1+0x134] ;  /* 0x00013400019f7983 */ /* 0x000ee20000300800 */
[----:B------:R-:W-:-:S02]  /*140a0*/  IMAD.SHL.U32 R2, R0, 0x2, RZ ;  /* 0x0000000200027824 */ /* 0x000fc400078e00ff */
[----:B------:R-:W-:-:S03]  /*140b0*/  IMAD.HI R3, R0, 0x2, RZ ;  /* 0x0000000200037827 */ /* 0x000fc600078e02ff */
[----:B------:R-:W-:-:S04]  /*140c0*/  IADD3 R0, P0, P1, R5, c[0x0][0x178], R2 ;  /* 0x00005e0005007a10 */ /* 0x000fc8000791e002 */
[----:B------:R-:W-:Y:S01]  /*140d0*/  IADD3.X R2, R6, c[0x0][0x17c], R3, P0, P1 ;  /* 0x00005f0006027a10 */ /* 0x000fe200007e2403 */
[C---:B----4-:R-:W-:Y:S01]  /*140e0*/  FMUL R3, R122.reuse, 8388608 ;  /* 0x4b0000007a037820 */ /* 0x050fe20000400000 */
[----:B------:R-:W-:Y:S01]  /*140f0*/  FSETP.GEU.AND P1, PT, R122, 1.175494350822287508e-38, PT ;  /* 0x008000007a00780b */ /* 0x000fe20003f2e000 */
[----:B------:R-:W-:-:S03]  /*14100*/  IMAD.MOV.U32 R147, RZ, RZ, R114 ;  /* 0x000000ffff937224 */ /* 0x000fc600078e0072 */
[----:B------:R-:W-:Y:S02]  /*14110*/  FSEL R28, R3, R122, !P1 ;  /* 0x0000007a031c7208 */ /* 0x000fe40004800000 */
[----:B------:R-:W-:Y:S02]  /*14120*/  MOV R114, R110 ;  /* 0x0000006e00727202 */ /* 0x000fe40000000f00 */
[----:B------:R-:W-:Y:S02]  /*14130*/  IADD3 R188, R188, R109, RZ ;  /* 0x0000006dbcbc7210 */ /* 0x000fe40007ffe0ff */
[----:B------:R-:W-:Y:S02]  /*14140*/  IADD3 R95, R28, -0x3f3504f3, RZ ;  /* 0xc0cafb0d1c5f7810 */ /* 0x000fe40007ffe0ff */
[----:B------:R-:W-:Y:S01]  /*14150*/  MOV R109, R118 ;  /* 0x00000076006d7202 */ /* 0x000fe20000000f00 */
[----:B------:R-:W-:Y:S01]  /*14160*/  IMAD.MOV.U32 R118, RZ, RZ, R114 ;  /* 0x000000ffff767224 */ /* 0x000fe200078e0072 */
[----:B------:R-:W-:-:S02]  /*14170*/  MOV R6, R119 ;  /* 0x0000007700067202 */ /* 0x000fc40000000f00 */
[----:B------:R-:W-:Y:S02]  /*14180*/  MOV R149, R115 ;  /* 0x0000007300957202 */ /* 0x000fe40000000f00 */
[----:B------:R-:W-:Y:S02]  /*14190*/  MOV R108, R116 ;  /* 0x00000074006c7202 */ /* 0x000fe40000000f00 */
[----:B------:R-:W-:Y:S02]  /*141a0*/  LOP3.LUT R95, R95, 0xff800000, RZ, 0xc0, !PT ;  /* 0xff8000005f5f7812 */ /* 0x000fe400078ec0ff */
[----:B------:R-:W-:Y:S02]  /*141b0*/  MOV R116, R113 ;  /* 0x0000007100747202 */ /* 0x000fe40000000f00 */
[----:B------:R-:W-:Y:S01]  /*141c0*/  MOV R123, R118 ;  /* 0x00000076007b7202 */ /* 0x000fe20000000f00 */
[----:B------:R-:W0:Y:S02]  /*141d0*/  I2F R246, R95 ;  /* 0x0000005f00f67306 */ /* 0x000e240000201400 */
[----:B------:R-:W-:Y:S01]  /*141e0*/  IMAD.MOV.U32 R126, RZ, RZ, R116 ;  /* 0x000000ffff7e7224 */ /* 0x000fe200078e0074 */
[----:B------:R-:W-:-:S05]  /*141f0*/  MOV R150, R123 ;  /* 0x0000007b00967202 */ /* 0x000fca0000000f00 */
[----:B------:R-:W-:Y:S02]  /*14200*/  FMUL R229, R150, 8388608 ;  /* 0x4b00000096e57820 */ /* 0x000fe40000400000 */
[----:B------:R-:W-:Y:S01]  /*14210*/  IMAD.MOV.U32 R143, RZ, RZ, R126 ;  /* 0x000000ffff8f7224 */ /* 0x000fe200078e007e */
[----:B------:R-:W-:-:S03]  /*14220*/  MOV R125, R112 ;  /* 0x00000070007d7202 */ /* 0x000fc60000000f00 */
[----:B------:R-:W-:Y:S01]  /*14230*/  FMUL R128, R143, 8388608 ;  /* 0x4b0000008f807820 */ /* 0x000fe20000400000 */
[----:B------:R-:W-:Y:S02]  /*14240*/  MOV R148, R125 ;  /* 0x0000007d00947202 */ /* 0x000fe40000000f00 */
[----:B------:R-:W-:-:S03]  /*14250*/  MOV R110, R248 ;  /* 0x000000f8006e7202 */ /* 0x000fc60000000f00 */
[----:B------:R-:W-:Y:S02]  /*14260*/  FMUL R125, R148, 8388608 ;  /* 0x4b000000947d7820 */ /* 0x000fe40000400000 */
[----:B------:R-:W-:Y:S02]  /*14270*/  IMAD.MOV.U32 R5, RZ, RZ, R120 ;  /* 0x000000ffff057224 */ /* 0x000fe400078e0078 */
[----:B--2---:R-:W-:Y:S02]  /*14280*/  FMUL R30, R117, 8388608 ;  /* 0x4b000000751e7820 */ /* 0x004fe40000400000 */
[----:B---3--:R-:W-:Y:S02]  /*14290*/  FMUL R92, R153, 8388608 ;  /* 0x4b000000995c7820 */ /* 0x008fe40000400000 */
[C---:B------:R-:W-:Y:S01]  /*142a0*/  FMUL R31, R160.reuse, 8388608 ;  /* 0x4b000000a01f7820 */ /* 0x040fe20000400000 */
[----:B------:R-:W-:-:S04]  /*142b0*/  FSETP.GEU.AND P6, PT, R160, 1.175494350822287508e-38, PT ;  /* 0x00800000a000780b */ /* 0x000fc80003fce000 */
[----:B------:R-:W-:Y:S02]  /*142c0*/  FSEL R228, R31, R160, !P6 ;  /* 0x000000a01fe47208 */ /* 0x000fe40007000000 */
[----:B------:R-:W-:Y:S01]  /*142d0*/  FSEL R31, RZ, -23, P1 ;  /* 0xc1b80000ff1f7808 */ /* 0x000fe20000800000 */
[C---:B------:R-:W-:Y:S01]  /*142e0*/  FMUL R226, R163.reuse, 8388608 ;  /* 0x4b000000a3e27820 */ /* 0x040fe20000400000 */
[----:B------:R-:W-:Y:S02]  /*142f0*/  FSETP.GEU.AND P1, PT, R163, 1.175494350822287508e-38, PT ;  /* 0x00800000a300780b */ /* 0x000fe40003f2e000 */
[----:B------:R-:W-:Y:S02]  /*14300*/  FSETP.GEU.AND P3, PT, R153, 1.175494350822287508e-38, PT ;  /* 0x008000009900780b */ /* 0x000fe40003f6e000 */
[----:B------:R-:W-:Y:S02]  /*14310*/  FSEL R226, R226, R163, !P1 ;  /* 0x000000a3e2e27208 */ /* 0x000fe40004800000 */
[----:B------:R-:W-:Y:S01]  /*14320*/  FSETP.GEU.AND P2, PT, R117, 1.175494350822287508e-38, PT ;  /* 0x008000007500780b */ /* 0x000fe20003f4e000 */
[----:B------:R-:W-:Y:S01]  /*14330*/  FMUL R224, R165, 8388608 ;  /* 0x4b000000a5e07820 */ /* 0x000fe20000400000 */
[----:B------:R-:W-:-:S02]  /*14340*/  IADD3 R119, R226, -0x3f3504f3, RZ ;  /* 0xc0cafb0de2777810 */ /* 0x000fc40007ffe0ff */
[----:B------:R-:W-:Y:S02]  /*14350*/  FSEL R92, R92, R153, !P3 ;  /* 0x000000995c5c7208 */ /* 0x000fe40005800000 */
[----:B------:R-:W-:Y:S02]  /*14360*/  IADD3 R115, R228, -0x3f3504f3, RZ ;  /* 0xc0cafb0de4737810 */ /* 0x000fe40007ffe0ff */
[----:B------:R-:W-:Y:S01]  /*14370*/  FSEL R93, RZ, -23, P3 ;  /* 0xc1b80000ff5d7808 */ /* 0x000fe20001800000 */
[----:B------:R-:W-:Y:S01]  /*14380*/  FMUL R220, R155, 8388608 ;  /* 0x4b0000009bdc7820 */ /* 0x000fe20000400000 */
[----:B------:R-:W-:Y:S02]  /*14390*/  FSETP.GEU.AND P3, PT, R165, 1.175494350822287508e-38, PT ;  /* 0x00800000a500780b */ /* 0x000fe40003f6e000 */
[----:B------:R-:W-:Y:S02]  /*143a0*/  FSETP.GEU.AND P4, PT, R155, 1.175494350822287508e-38, PT ;  /* 0x008000009b00780b */ /* 0x000fe40003f8e000 */
[----:B------:R-:W-:-:S02]  /*143b0*/  LOP3.LUT R119, R119, 0xff800000, RZ, 0xc0, !PT ;  /* 0xff80000077777812 */ /* 0x000fc400078ec0ff */
[----:B------:R-:W-:Y:S01]  /*143c0*/  FSEL R29, R30, R117, !P2 ;  /* 0x000000751e1d7208 */ /* 0x000fe20005000000 */
[----:B------:R-:W-:Y:S01]  /*143d0*/  FMUL R30, R157, 8388608 ;  /* 0x4b0000009d1e7820 */ /* 0x000fe20000400000 */
[----:B------:R-:W-:Y:S02]  /*143e0*/  LOP3.LUT R115, R115, 0xff800000, RZ, 0xc0, !PT ;  /* 0xff80000073737812 */ /* 0x000fe400078ec0ff */
[----:B------:R-:W-:Y:S02]  /*143f0*/  IADD3 R3, R92, -0x3f3504f3, RZ ;  /* 0xc0cafb0d5c037810 */ /* 0x000fe40007ffe0ff */
[----:B------:R-:W-:Y:S01]  /*14400*/  FSEL R224, R224, R165, !P3 ;  /* 0x000000a5e0e07208 */ /* 0x000fe20005800000 */
[----:B------:R-:W-:Y:S01]  /*14410*/  FMUL R225, R164, 8388608 ;  /* 0x4b000000a4e17820 */ /* 0x000fe20000400000 */
[----:B------:R-:W-:Y:S01]  /*14420*/  FSETP.GEU.AND P5, PT, R157, 1.175494350822287508e-38, PT ;  /* 0x008000009d00780b */ /* 0x000fe20003fae000 */
[----:B------:R-:W1:Y:S01]  /*14430*/  I2F R116, R119 ;  /* 0x0000007700747306 */ /* 0x000e620000201400 */
[----:B------:R-:W-:-:S02]  /*14440*/  FSEL R220, R220, R155, !P4 ;  /* 0x0000009bdcdc7208 */ /* 0x000fc40006000000 */
[----:B------:R-:W-:Y:S02]  /*14450*/  FSEL R100, RZ, -23, P2 ;  /* 0xc1b80000ff647808 */ /* 0x000fe40001000000 */
[----:B------:R-:W-:Y:S02]  /*14460*/  FSETP.GEU.AND P2, PT, R164, 1.175494350822287508e-38, PT ;  /* 0x00800000a400780b */ /* 0x000fe40003f4e000 */
[----:B------:R-:W-:Y:S01]  /*14470*/  LOP3.LUT R101, R3, 0xff800000, RZ, 0xc0, !PT ;  /* 0xff80000003657812 */ /* 0x000fe200078ec0ff */
[----:B------:R-:W2:Y:S01]  /*14480*/  I2F R241, R115 ;  /* 0x0000007300f17306 */ /* 0x000ea20000201400 */
[----:B------:R-:W-:Y:S02]  /*14490*/  IADD3 R121, R224, -0x3f3504f3, RZ ;  /* 0xc0cafb0de0797810 */ /* 0x000fe40007ffe0ff */
[----:B------:R-:W-:Y:S01]  /*144a0*/  FSEL R3, R30, R157, !P5 ;  /* 0x0000009d1e037208 */ /* 0x000fe20006800000 */
[----:B------:R-:W-:Y:S01]  /*144b0*/  FMUL R30, R161, 8388608 ;  /* 0x4b000000a11e7820 */ /* 0x000fe20000400000 */
[----:B------:R-:W-:-:S02]  /*144c0*/  IADD3 R113, R220, -0x3f3504f3, RZ ;  /* 0xc0cafb0ddc717810 */ /* 0x000fc40007ffe0ff */
[----:B------:R-:W-:Y:S02]  /*144d0*/  FSETP.GEU.AND P0, PT, R161, 1.175494350822287508e-38, PT ;  /* 0x00800000a100780b */ /* 0x000fe40003f0e000 */
[----:B------:R-:W-:Y:S02]  /*144e0*/  FSEL R225, R225, R164, !P2 ;  /* 0x000000a4e1e17208 */ /* 0x000fe40005000000 */
[----:B------:R-:W-:Y:S02]  /*144f0*/  FSEL R171, RZ, -23, P2 ;  /* 0xc1b80000ffab7808 */ /* 0x000fe40001000000 */
[----:B------:R-:W-:Y:S02]  /*14500*/  LOP3.LUT R121, R121, 0xff800000, RZ, 0xc0, !PT ;  /* 0xff80000079797812 */ /* 0x000fe400078ec0ff */
[----:B------:R-:W-:Y:S02]  /*14510*/  FSETP.GEU.AND P2, PT, R150, 1.175494350822287508e-38, PT ;  /* 0x008000009600780b */ /* 0x000fe40003f4e000 */
[----:B------:R-:W-:-:S02]  /*14520*/  LOP3.LUT R113, R113, 0xff800000, RZ, 0xc0, !PT ;  /* 0xff80000071717812 */ /* 0x000fc400078ec0ff */
[----:B------:R-:W-:Y:S02]  /*14530*/  FSEL R227, R30, R161, !P0 ;  /* 0x000000a11ee37208 */ /* 0x000fe40004000000 */
[----:B------:R-:W3:Y:S01]  /*14540*/  I2F R30, R121 ;  /* 0x00000079001e7306 */ /* 0x000ee20000201400 */
[----:B------:R-:W-:Y:S02]  /*14550*/  FSEL R229, R229, R150, !P2 ;  /* 0x00000096e5e57208 */ /* 0x000fe40005000000 */
[----:B------:R-:W-:Y:S01]  /*14560*/  FSEL R103, RZ, -23, P1 ;  /* 0xc1b80000ff677808 */ /* 0x000fe20000800000 */
[----:B0-----:R-:W-:Y:S01]  /*14570*/  FFMA.FTZ R246, R246, 1.1920928955078125e-07, R31 ;  /* 0x34000000f6f67823 */ /* 0x001fe2000001001f */
[----:B------:R-:W-:-:S03]  /*14580*/  FSEL R130, RZ, -23, P6 ;  /* 0xc1b80000ff827808 */ /* 0x000fc60003000000 */
[----:B------:R-:W0:Y:S01]  /*14590*/  I2F R243, R113 ;  /* 0x0000007100f37306 */ /* 0x000e220000201400 */
[----:B------:R-:W-:Y:S02]  /*145a0*/  FSEL R169, RZ, -23, P0 ;  /* 0xc1b80000ffa97808 */ /* 0x000fe40000000000 */
[----:B------:R-:W-:Y:S01]  /*145b0*/  IADD3 R31, R229, -0x3f3504f3, RZ ;  /* 0xc0cafb0de51f7810 */ /* 0x000fe20007ffe0ff */
[----:B-1----:R-:W-:Y:S01]  /*145c0*/  FFMA.FTZ R116, R116, 1.1920928955078125e-07, R103 ;  /* 0x3400000074747823 */ /* 0x002fe20000010067 */
[----:B------:R-:W-:Y:S01]  /*145d0*/  FSETP.GEU.AND P0, PT, R143, 1.175494350822287508e-38, PT ;  /* 0x008000008f00780b */ /* 0x000fe20003f0e000 */
[----:B--2---:R-:W-:Y:S01]  /*145e0*/  FFMA.FTZ R241, R241, 1.1920928955078125e-07, R130 ;  /* 0x34000000f1f17823 */ /* 0x004fe20000010082 */
[----:B------:R-:W-:Y:S02]  /*145f0*/  FSEL R103, RZ, -23, P3 ;  /* 0xc1b80000ff677808 */ /* 0x000fe40001800000 */
[----:B------:R-:W-:Y:S02]  /*14600*/  LOP3.LUT R130, R31, 0xff800000, RZ, 0xc0, !PT ;  /* 0xff8000001f827812 */ /* 0x000fe400078ec0ff */
[----:B------:R-:W-:-:S02]  /*14610*/  FSETP.GT.AND P3, PT, |R150|, 8.50705917302346158658e+37, PT ;  /* 0x7e8000009600780b */ /* 0x000fc40003f64200 */
[----:B------:R-:W-:Y:S02]  /*14620*/  FSEL R231, R128, R143, !P0 ;  /* 0x0000008f80e77208 */ /* 0x000fe40004000000 */
[----:B------:R-:W-:Y:S02]  /*14630*/  FSEL R31, RZ, -23, P0 ;  /* 0xc1b80000ff1f7808 */ /* 0x000fe40000000000 */
[----:B------:R-:W-:Y:S01]  /*14640*/  FSETP.GT.AND P0, PT, |R148|, 8.50705917302346158658e+37, PT ;  /* 0x7e8000009400780b */ /* 0x000fe20003f04200 */
[----:B------:R-:W-:Y:S01]  /*14650*/  FMUL R223, R166, 8388608 ;  /* 0x4b000000a6df7820 */ /* 0x000fe20000400000 */
[----:B------:R-:W-:Y:S02]  /*14660*/  FSEL R102, RZ, -23, P4 ;  /* 0xc1b80000ff667808 */ /* 0x000fe40002000000 */
[----:B------:R-:W-:Y:S02]  /*14670*/  FSETP.GEU.AND P1, PT, R148, 1.175494350822287508e-38, PT ;  /* 0x008000009400780b */ /* 0x000fe40003f2e000 */
[----:B------:R-:W-:-:S02]  /*14680*/  FSEL R248, RZ, -23, P2 ;  /* 0xc1b80000fff87808 */ /* 0x000fc40001000000 */
[----:B------:R-:W-:Y:S01]  /*14690*/  FSETP.GEU.AND P2, PT, |R148|, 1.175494350822287508e-38, PT ;  /* 0x008000009400780b */ /* 0x000fe20003f4e200 */
[----:B---3--:R-:W-:Y:S01]  /*146a0*/  FFMA.FTZ R103, R30, 1.1920928955078125e-07, R103 ;  /* 0x340000001e677823 */ /* 0x008fe20000010067 */
[----:B------:R-:W-:Y:S01]  /*146b0*/  FSETP.GEU.AND P4, PT, R166, 1.175494350822287508e-38, PT ;  /* 0x00800000a600780b */ /* 0x000fe20003f8e000 */
[----:B0-----:R-:W-:Y:S01]  /*146c0*/  FFMA.FTZ R243, R243, 1.1920928955078125e-07, R102 ;  /* 0x34000000f3f37823 */ /* 0x001fe20000010066 */
[----:B------:R-:W-:Y:S02]  /*146d0*/  FSEL R230, R125, R148, !P1 ;  /* 0x000000947de67208 */ /* 0x000fe40004800000 */
[----:B------:R-:W-:Y:S02]  /*146e0*/  FSEL R30, RZ, -23, P1 ;  /* 0xc1b80000ff1e7808 */ /* 0x000fe40000800000 */
[----:B------:R-:W-:Y:S02]  /*146f0*/  FSETP.GT.AND P1, PT, |R143|, 8.50705917302346158658e+37, PT ;  /* 0x7e8000008f00780b */ /* 0x000fe40003f24200 */
[----:B------:R-:W-:-:S02]  /*14700*/  FSEL R223, R223, R166, !P4 ;  /* 0x000000a6dfdf7208 */ /* 0x000fc40006000000 */
[----:B------:R-:W-:Y:S01]  /*14710*/  FSEL R102, RZ, -23, P4 ;  /* 0xc1b80000ff667808 */ /* 0x000fe20002000000 */
[----:B------:R-:W-:Y:S01]  /*14720*/  @P3 FMUL R127, R127, 0.25 ;  /* 0x3e8000007f7f3820 */ /* 0x000fe20000400000 */
[----:B------:R-:W-:Y:S01]  /*14730*/  IADD3 R128, R231, -0x3f3504f3, RZ ;  /* 0xc0cafb0de7807810 */ /* 0x000fe20007ffe0ff */
[----:B------:R-:W-:Y:S01]  /*14740*/  @P3 FMUL R129, R129, 0.25 ;  /* 0x3e80000081813820 */ /* 0x000fe20000400000 */
[C---:B------:R-:W-:Y:S01]  /*14750*/  FSETP.GEU.AND P4, PT, |R150|.reuse, 1.175494350822287508e-38, PT ;  /* 0x008000009600780b */ /* 0x040fe20003f8e200 */
[----:B------:R-:W-:Y:S02]  /*14760*/  @P3 FMUL R150, R150, 0.25 ;  /* 0x3e80000096963820 */ /* 0x000fe40000400000 */
[----:B------:R-:W-:Y:S02]  /*14770*/  @P3 FMUL R132, R132, 0.25 ;  /* 0x3e80000084843820 */ /* 0x000fe40000400000 */
[----:B------:R-:W-:Y:S02]  /*14780*/  @P3 FMUL R134, R134, 0.25 ;  /* 0x3e80000086863820 */ /* 0x000fe40000400000 */
[----:B------:R-:W-:-:S02]  /*14790*/  @P3 FMUL R131, R131, 0.25 ;  /* 0x3e80000083833820 */ /* 0x000fc40000400000 */
[----:B------:R-:W-:Y:S02]  /*147a0*/  @P3 FMUL R133, R133, 0.25 ;  /* 0x3e80000085853820 */ /* 0x000fe40000400000 */
[----:B------:R-:W-:Y:S02]  /*147b0*/  @P3 FMUL R136, R136, 0.25 ;  /* 0x3e80000088883820 */ /* 0x000fe40000400000 */
[----:B------:R-:W-:Y:S01]  /*147c0*/  @P3 FMUL R138, R138, 0.25 ;  /* 0x3e8000008a8a3820 */ /* 0x000fe20000400000 */
[----:B------:R-:W-:Y:S01]  /*147d0*/  FSETP.GEU.AND P3, PT, |R143|, 1.175494350822287508e-38, PT ;  /* 0x008000008f00780b */ /* 0x000fe20003f6e200 */
[----:B------:R-:W-:Y:S01]  /*147e0*/  @P0 FMUL R148, R148, 0.25 ;  /* 0x3e80000094940820 */ /* 0x000fe20000400000 */
[----:B------:R-:W-:Y:S01]  /*147f0*/  LOP3.LUT R128, R128, 0xff800000, RZ, 0xc0, !PT ;  /* 0xff80000080807812 */ /* 0x000fe200078ec0ff */
[----:B------:R-:W-:Y:S02]  /*14800*/  @P0 FMUL R135, R135, 0.25 ;  /* 0x3e80000087870820 */ /* 0x000fe40000400000 */
[----:B------:R-:W-:-:S02]  /*14810*/  @P0 FMUL R137, R137, 0.25 ;  /* 0x3e80000089890820 */ /* 0x000fc40000400000 */
[----:B------:R-:W-:Y:S02]  /*14820*/  @P0 FMUL R140, R140, 0.25 ;  /* 0x3e8000008c8c0820 */ /* 0x000fe40000400000 */
[----:B------:R-:W-:Y:S02]  /*14830*/  @P0 FMUL R142, R142, 0.25 ;  /* 0x3e8000008e8e0820 */ /* 0x000fe40000400000 */
[----:B------:R-:W-:Y:S02]  /*14840*/  @P0 FMUL R139, R139, 0.25 ;  /* 0x3e8000008b8b0820 */ /* 0x000fe40000400000 */
[----:B------:R-:W-:Y:S02]  /*14850*/  @P0 FMUL R141, R141, 0.25 ;  /* 0x3e8000008d8d0820 */ /* 0x000fe40000400000 */
[----:B------:R-:W-:Y:S02]  /*14860*/  @P0 FMUL R144, R144, 0.25 ;  /* 0x3e80000090900820 */ /* 0x000fe40000400000 */
[----:B------:R-:W-:Y:S01]  /*14870*/  @P0 FMUL R146, R146, 0.25 ;  /* 0x3e80000092920820 */ /* 0x000fe20000400000 */
[C---:B------:R-:W-:Y:S01]  /*14880*/  FSETP.GT.AND P0, PT, |R159|.reuse, 8.50705917302346158658e+37, PT ;  /* 0x7e8000009f00780b */ /* 0x040fe20003f04200 */
[C---:B------:R-:W-:Y:S01]  /*14890*/  FMUL R126, R159.reuse, 8388608 ;  /* 0x4b0000009f7e7820 */ /* 0x040fe20000400000 */
[----:B------:R-:W-:Y:S01]  /*148a0*/  FSETP.GEU.AND P6, PT, R159, 1.175494350822287508e-38, PT ;  /* 0x008000009f00780b */ /* 0x000fe20003fce000 */
[----:B------:R-:W-:Y:S01]  /*148b0*/  @!P2 FMUL R148, R148, 16777216 ;  /* 0x4b8000009494a820 */ /* 0x000fe20000400000 */
[----:B------:R-:W0:Y:S01]  /*148c0*/  I2F R154, R128 ;  /* 0x00000080009a7306 */ /* 0x000e220000201400 */
[----:B------:R-:W-:-:S02]  /*148d0*/  @!P2 FMUL R135, R135, 16777216 ;  /* 0x4b8000008787a820 */ /* 0x000fc40000400000 */
[----:B------:R-:W-:Y:S02]  /*148e0*/  @!P2 FMUL R137, R137, 16777216 ;  /* 0x4b8000008989a820 */ /* 0x000fe40000400000 */
[----:B------:R-:W-:Y:S02]  /*148f0*/  @!P2 FMUL R140, R140, 16777216 ;  /* 0x4b8000008c8ca820 */ /* 0x000fe40000400000 */
[----:B------:R-:W-:Y:S02]  /*14900*/  @!P2 FMUL R142, R142, 16777216 ;  /* 0x4b8000008e8ea820 */ /* 0x000fe40000400000 */
[----:B------:R-:W-:Y:S02]  /*14910*/  @!P2 FMUL R139, R139, 16777216 ;  /* 0x4b8000008b8ba820 */ /* 0x000fe40000400000 */
[----:B------:R-:W-:Y:S02]  /*14920*/  @!P2 FMUL R141, R141, 16777216 ;  /* 0x4b8000008d8da820 */ /* 0x000fe40000400000 */
[----:B------:R-:W-:-:S02]  /*14930*/  @!P2 FMUL R144, R144, 16777216 ;  /* 0x4b8000009090a820 */ /* 0x000fc40000400000 */
[----:B------:R-:W-:Y:S01]  /*14940*/  @!P2 FMUL R146, R146, 16777216 ;  /* 0x4b8000009292a820 */ /* 0x000fe20000400000 */
[----:B------:R-:W-:Y:S01]  /*14950*/  FSETP.GEU.AND P2, PT, |R159|, 1.175494350822287508e-38, PT ;  /* 0x008000009f00780b */ /* 0x000fe20003f4e200 */
[----:B------:R-:W-:Y:S01]  /*14960*/  @P1 FMUL R143, R143, 0.25 ;  /* 0x3e8000008f8f1820 */ /* 0x000fe20000400000 */
[----:B------:R-:W-:Y:S01]  /*14970*/  FSEL R221, R126, R159, !P6 ;  /* 0x0000009f7edd7208 */ /* 0x000fe20007000000 */
[----:B------:R-:W-:Y:S02]  /*14980*/  @P1 FMUL R247, R247, 0.25 ;  /* 0x3e800000f7f71820 */ /* 0x000fe40000400000 */
[----:B------:R-:W-:Y:S02]  /*14990*/  @P1 FMUL R145, R145, 0.25 ;  /* 0x3e80000091911820 */ /* 0x000fe40000400000 */
[----:B------:R-:W-:Y:S02]  /*149a0*/  @P1 FMUL R251, R251, 0.25 ;  /* 0x3e800000fbfb1820 */ /* 0x000fe40000400000 */
[----:B------:R-:W-:-:S02]  /*149b0*/  @P1 FMUL R250, R250, 0.25 ;  /* 0x3e800000fafa1820 */ /* 0x000fc40000400000 */
[----:B------:R-:W-:Y:S02]  /*149c0*/  @P1 FMUL R147, R147, 0.25 ;  /* 0x3e80000093931820 */ /* 0x000fe40000400000 */
[----:B------:R-:W-:Y:S02]  /*149d0*/  @P1 FMUL R149, R149, 0.25 ;  /* 0x3e80000095951820 */ /* 0x000fe40000400000 */
[----:B------:R-:W-:Y:S02]  /*149e0*/  @P1 FMUL R111, R111, 0.25 ;  /* 0x3e8000006f6f1820 */ /* 0x000fe40000400000 */
[----:B------:R-:W-:Y:S01]  /*149f0*/  @P1 FMUL R109, R109, 0.25 ;  /* 0x3e8000006d6d1820 */ /* 0x000fe20000400000 */
[----:B------:R-:W-:Y:S01]  /*14a00*/  FSETP.GT.AND P1, PT, |R158|, 8.50705917302346158658e+37, PT ;  /* 0x7e8000009e00780b */ /* 0x000fe20003f24200 */
[----:B------:R-:W-:Y:S01]  /*14a10*/  @!P3 FMUL R143, R143, 16777216 ;  /* 0x4b8000008f8fb820 */ /* 0x000fe20000400000 */
[----:B------:R-:W-:Y:S01]  /*14a20*/  IADD3 R126, R221, -0x3f3504f3, RZ ;  /* 0xc0cafb0ddd7e7810 */ /* 0x000fe20007ffe0ff */
        /* <DEDUP_REMOVED lines=10> */
[----:B------:R-:W1:Y:S01]  /*14ad0*/  I2F R244, R101 ;  /* 0x0000006500f47306 */ /* 0x000e620000201400 */
        /* <DEDUP_REMOVED lines=9> */
[C---:B------:R-:W-:Y:S01]  /*14b70*/  FMUL R123, R158.reuse, 8388608 ;  /* 0x4b0000009e7b7820 */ /* 0x040fe20000400000 */
[----:B------:R-:W-:Y:S01]  /*14b80*/  FSEL R167, RZ, -23, P5 ;  /* 0xc1b80000ffa77808 */ /* 0x000fe20002800000 */
[----:B------:R-:W-:Y:S01]  /*14b90*/  @!P2 FMUL R159, R159, 16777216 ;  /* 0x4b8000009f9fa820 */ /* 0x000fe20000400000 */
[----:B------:R-:W-:Y:S01]  /*14ba0*/  FSETP.GEU.AND P5, PT, R158, 1.175494350822287508e-38, PT ;  /* 0x008000009e00780b */ /* 0x000fe20003fae000 */
[----:B------:R-:W-:Y:S01]  /*14bb0*/  @!P2 FMUL R156, R156, 16777216 ;  /* 0x4b8000009c9ca820 */ /* 0x000fe20000400000 */
[----:B------:R-:W-:Y:S01]  /*14bc0*/  LOP3.LUT R126, R126, 0xff800000, RZ, 0xc0, !PT ;  /* 0xff8000007e7e7812 */ /* 0x000fe200078ec0ff */
[----:B------:R-:W-:-:S02]  /*14bd0*/  @!P2 FMUL R151, R151, 16777216 ;  /* 0x4b8000009797a820 */ /* 0x000fc40000400000 */
[----:B------:R-:W-:Y:S02]  /*14be0*/  @!P2 FMUL R249, R249, 16777216 ;  /* 0x4b800000f9f9a820 */ /* 0x000fe40000400000 */
[----:B------:R-:W-:Y:S02]  /*14bf0*/  @!P2 FMUL R110, R110, 16777216 ;  /* 0x4b8000006e6ea820 */ /* 0x000fe40000400000 */
[----:B------:R-:W-:Y:S02]  /*14c00*/  @!P2 FMUL R108, R108, 16777216 ;  /* 0x4b8000006c6ca820 */ /* 0x000fe40000400000 */
[----:B------:R-:W-:Y:S02]  /*14c10*/  @!P2 FMUL R7, R7, 16777216 ;  /* 0x4b8000000707a820 */ /* 0x000fe40000400000 */
[----:B------:R-:W-:Y:S02]  /*14c20*/  @!P2 FMUL R6, R6, 16777216 ;  /* 0x4b8000000606a820 */ /* 0x000fe40000400000 */
[----:B------:R-:W-:Y:S01]  /*14c30*/  @!P2 FMUL R5, R5, 16777216 ;  /* 0x4b8000000505a820 */ /* 0x000fe20000400000 */
[----:B------:R-:W-:Y:S01]  /*14c40*/  FSETP.GEU.AND P2, PT, |R166|, 1.175494350822287508e-38, PT ;  /* 0x00800000a600780b */ /* 0x000fe20003f4e200 */
[----:B------:R-:W2:Y:S01]  /*14c50*/  I2F R152, R126 ;  /* 0x0000007e00987306 */ /* 0x000ea20000201400 */
[----:B------:R-:W-:Y:S01]  /*14c60*/  FSEL R222, R123, R158, !P5 ;  /* 0x0000009e7bde7208 */ /* 0x000fe20006800000 */
[----:B0-----:R-:W-:-:S02]  /*14c70*/  FFMA.FTZ R31, R154, 1.1920928955078125e-07, R31 ;  /* 0x340000009a1f7823 */ /* 0x001fc4000001001f */
[----:B------:R-:W-:Y:S02]  /*14c80*/  @P1 FMUL R158, R158, 0.25 ;  /* 0x3e8000009e9e1820 */ /* 0x000fe40000400000 */
[----:B------:R-:W-:Y:S02]  /*14c90*/  @P1 FMUL R59, R59, 0.25 ;  /* 0x3e8000003b3b1820 */ /* 0x000fe40000400000 */
[----:B------:R-:W0:Y:S01]  /*14ca0*/  MUFU.RCP R154, R143 ;  /* 0x0000008f009a7308 */ /* 0x000e220000001000 */
[----:B------:R-:W-:Y:S02]  /*14cb0*/  @P1 FMUL R58, R58, 0.25 ;  /* 0x3e8000003a3a1820 */ /* 0x000fe40000400000 */
[----:B------:R-:W-:Y:S02]  /*14cc0*/  @P1 FMUL R55, R55, 0.25 ;  /* 0x3e80000037371820 */ /* 0x000fe40000400000 */
[----:B------:R-:W-:Y:S02]  /*14cd0*/  @P1 FMUL R54, R54, 0.25 ;  /* 0x3e80000036361820 */ /* 0x000fe40000400000 */
[----:B------:R-:W-:Y:S01]  /*14ce0*/  @P1 FMUL R79, R79, 0.25 ;  /* 0x3e8000004f4f1820 */ /* 0x000fe20000400000 */
[----:B------:R-:W3:Y:S01]  /*14cf0*/  MUFU.RCP R162, R159 ;  /* 0x0000009f00a27308 */ /* 0x000ee20000001000 */
[----:B------:R-:W-:-:S02]  /*14d00*/  @P1 FMUL R78, R78, 0.25 ;  /* 0x3e8000004e4e1820 */ /* 0x000fc40000400000 */
[----:B------:R-:W-:Y:S02]  /*14d10*/  @P1 FMUL R91, R91, 0.25 ;  /* 0x3e8000005b5b1820 */ /* 0x000fe40000400000 */
[----:B------:R-:W-:Y:S01]  /*14d20*/  @P1 FMUL R90, R90, 0.25 ;  /* 0x3e8000005a5a1820 */ /* 0x000fe20000400000 */
[----:B------:R-:W-:Y:S01]  /*14d30*/  FSETP.GT.AND P1, PT, |R165|, 8.50705917302346158658e+37, PT ;  /* 0x7e800000a500780b */ /* 0x000fe20003f24200 */
[----:B------:R-:W-:Y:S02]  /*14d40*/  @!P3 FMUL R158, R158, 16777216 ;  /* 0x4b8000009e9eb820 */ /* 0x000fe40000400000 */
[----:B------:R-:W-:Y:S02]  /*14d50*/  @!P3 FMUL R59, R59, 16777216 ;  /* 0x4b8000003b3bb820 */ /* 0x000fe40000400000 */
[----:B------:R-:W-:Y:S02]  /*14d60*/  @!P3 FMUL R58, R58, 16777216 ;  /* 0x4b8000003a3ab820 */ /* 0x000fe40000400000 */
[----:B------:R-:W-:-:S02]  /*14d70*/  @!P3 FMUL R55, R55, 16777216 ;  /* 0x4b8000003737b820 */ /* 0x000fc40000400000 */
[----:B------:R-:W-:Y:S02]  /*14d80*/  @!P3 FMUL R54, R54, 16777216 ;  /* 0x4b8000003636b820 */ /* 0x000fe40000400000 */
[----:B------:R-:W-:Y:S02]  /*14d90*/  @!P3 FMUL R79, R79, 16777216 ;  /* 0x4b8000004f4fb820 */ /* 0x000fe40000400000 */
[----:B------:R-:W-:Y:S02]  /*14da0*/  @!P3 FMUL R78, R78, 16777216 ;  /* 0x4b8000004e4eb820 */ /* 0x000fe40000400000 */
[----:B------:R-:W-:Y:S02]  /*14db0*/  @!P3 FMUL R91, R91, 16777216 ;  /* 0x4b8000005b5bb820 */ /* 0x000fe40000400000 */
[----:B------:R-:W-:Y:S01]  /*14dc0*/  @!P3 FMUL R90, R90, 16777216 ;  /* 0x4b8000005a5ab820 */ /* 0x000fe20000400000 */
[----:B------:R-:W-:Y:S01]  /*14dd0*/  FSETP.GEU.AND P3, PT, |R165|, 1.175494350822287508e-38, PT ;  /* 0x00800000a500780b */ /* 0x000fe20003f6e200 */
[----:B------:R-:W-:-:S02]  /*14de0*/  @!P4 FMUL R150, R150, 16777216 ;  /* 0x4b8000009696c820 */ /* 0x000fc40000400000 */
[----:B------:R-:W-:Y:S02]  /*14df0*/  @P0 FMUL R166, R166, 0.25 ;  /* 0x3e800000a6a60820 */ /* 0x000fe40000400000 */
[----:B------:R-:W-:Y:S02]  /*14e00*/  @P0 FMUL R57, R57, 0.25 ;  /* 0x3e80000039390820 */ /* 0x000fe40000400000 */
[----:B------:R-:W-:Y:S02]  /*14e10*/  @P0 FMUL R56, R56, 0.25 ;  /* 0x3e80000038380820 */ /* 0x000fe40000400000 */
[----:B------:R-:W-:Y:S02]  /*14e20*/  @P0 FMUL R53, R53, 0.25 ;  /* 0x3e80000035350820 */ /* 0x000fe40000400000 */
[----:B------:R-:W-:Y:S02]  /*14e30*/  @P0 FMUL R52, R52, 0.25 ;  /* 0x3e80000034340820 */ /* 0x000fe40000400000 */
[----:B------:R-:W-:-:S02]  /*14e40*/  @P0 FMUL R77, R77, 0.25 ;  /* 0x3e8000004d4d0820 */ /* 0x000fc40000400000 */
[----:B------:R-:W-:Y:S02]  /*14e50*/  @P0 FMUL R76, R76, 0.25 ;  /* 0x3e8000004c4c0820 */ /* 0x000fe40000400000 */
[----:B------:R-:W-:Y:S02]  /*14e60*/  @P0 FMUL R89, R89, 0.25 ;  /* 0x3e80000059590820 */ /* 0x000fe40000400000 */
[----:B------:R-:W-:Y:S01]  /*14e70*/  @P0 FMUL R88, R88, 0.25 ;  /* 0x3e80000058580820 */ /* 0x000fe20000400000 */
[----:B------:R-:W-:Y:S01]  /*14e80*/  FSETP.GT.AND P0, PT, |R164|, 8.50705917302346158658e+37, PT ;  /* 0x7e800000a400780b */ /* 0x000fe20003f04200 */
[----:B-1----:R-:W-:Y:S01]  /*14e90*/  FFMA.FTZ R244, R244, 1.1920928955078125e-07, R93 ;  /* 0x34000000f4f47823 */ /* 0x002fe2000001005d */
[----:B------:R-:W-:Y:S01]  /*14ea0*/  FSEL R93, RZ, -23, P6 ;  /* 0xc1b80000ff5d7808 */ /* 0x000fe20003000000 */
[----:B------:R-:W-:Y:S02]  /*14eb0*/  @!P2 FMUL R166, R166, 16777216 ;  /* 0x4b800000a6a6a820 */ /* 0x000fe40000400000 */
        /* <DEDUP_REMOVED lines=9> */
[----:B------:R-:W1:Y:S01]  /*14f50*/  MUFU.RCP R150, R150 ;  /* 0x0000009600967308 */ /* 0x000e620000001000 */
[----:B------:R-:W-:Y:S02]  /*14f60*/  @P1 FMUL R165, R165, 0.25 ;  /* 0x3e800000a5a51820 */ /* 0x000fe40000400000 */
[----:B------:R-:W-:Y:S02]  /*14f70*/  @P1 FMUL R47, R47, 0.25 ;  /* 0x3e8000002f2f1820 */ /* 0x000fe40000400000 */
[----:B------:R-:W-:-:S03]  /*14f80*/  @P1 FMUL R46, R46, 0.25 ;  /* 0x3e8000002e2e1820 */ /* 0x000fc60000400000 */
[----:B------:R-:W4:Y:S01]  /*14f90*/  MUFU.RCP R148, R148 ;  /* 0x0000009400947308 */ /* 0x000f220000001000 */
[----:B------:R-:W-:Y:S02]  /*14fa0*/  @P1 FMUL R43, R43, 0.25 ;  /* 0x3e8000002b2b1820 */ /* 0x000fe40000400000 */
[----:B------:R-:W-:Y:S02]  /*14fb0*/  @P1 FMUL R42, R42, 0.25 ;  /* 0x3e8000002a2a1820 */ /* 0x000fe40000400000 */
[----:B------:R-:W-:Y:S02]  /*14fc0*/  @P1 FMUL R63, R63, 0.25 ;  /* 0x3e8000003f3f1820 */ /* 0x000fe40000400000 */
[----:B------:R-:W-:Y:S02]  /*14fd0*/  @P1 FMUL R62, R62, 0.25 ;  /* 0x3e8000003e3e1820 */ /* 0x000fe40000400000 */
[----:B------:R-:W-:Y:S02]  /*14fe0*/  @P1 FMUL R23, R23, 0.25 ;  /* 0x3e80000017171820 */ /* 0x000fe40000400000 */
[----:B------:R-:W-:Y:S01]  /*14ff0*/  @P1 FMUL R22, R22, 0.25 ;  /* 0x3e80000016161820 */ /* 0x000fe20000400000 */
[----:B------:R-:W-:Y:S01]  /*15000*/  FSETP.GT.AND P1, PT, |R163|, 8.50705917302346158658e+37, PT ;  /* 0x7e800000a300780b */ /* 0x000fe20003f24200 */
[----:B--2---:R-:W-:-:S02]  /*15010*/  FFMA.FTZ R93, R152, 1.1920928955078125e-07, R93 ;  /* 0x34000000985d7823 */ /* 0x004fc4000001005d */
[----:B0-----:R-:W-:Y:S02]  /*15020*/  FMUL R152, R154, R111 ;  /* 0x0000006f9a987220 */ /* 0x001fe40000400000 */
[----:B---3--:R-:W-:Y:S02]  /*15030*/  FMUL R111, R162, R6 ;  /* 0x00000006a26f7220 */ /* 0x008fe40000400000 */
[----:B------:R-:W0:Y:S01]  /*15040*/  MUFU.RCP R6, R158 ;  /* 0x0000009e00067308 */ /* 0x000e220000001000 */
        /* <DEDUP_REMOVED lines=10> */
[----:B------:R-:W-:-:S02]  /*150f0*/  @P0 FMUL R164, R164, 0.25 ;  /* 0x3e800000a4a40820 */ /* 0x000fc40000400000 */
[----:B------:R-:W-:Y:S02]  /*15100*/  @P0 FMUL R45, R45, 0.25 ;  /* 0x3e8000002d2d0820 */ /* 0x000fe40000400000 */
[----:B------:R-:W-:Y:S02]  /*15110*/  @P0 FMUL R44, R44, 0.25 ;  /* 0x3e8000002c2c0820 */ /* 0x000fe40000400000 */
[----:B------:R-:W-:Y:S02]  /*15120*/  @P0 FMUL R41, R41, 0.25 ;  /* 0x3e80000029290820 */ /* 0x000fe40000400000 */
[----:B------:R-:W-:Y:S02]  /*15130*/  @P0 FMUL R40, R40, 0.25 ;  /* 0x3e80000028280820 */ /* 0x000fe40000400000 */
[----:B------:R-:W-:Y:S02]  /*15140*/  @P0 FMUL R61, R61, 0.25 ;  /* 0x3e8000003d3d0820 */ /* 0x000fe40000400000 */
        /* <DEDUP_REMOVED lines=22> */
[C---:B-1----:R-:W-:Y:S02]  /*152b0*/  FMUL R127, R150.reuse, R127 ;  /* 0x0000007f967f7220 */ /* 0x042fe40000400000 */
[C---:B------:R-:W-:Y:S02]  /*152c0*/  FMUL R129, R150.reuse, R129 ;  /* 0x0000008196817220 */ /* 0x040fe40000400000 */
[C---:B------:R-:W-:Y:S02]  /*152d0*/  FMUL R132, R150.reuse, R132 ;  /* 0x0000008496847220 */ /* 0x040fe40000400000 */
[C---:B------:R-:W-:Y:S02]  /*152e0*/  FMUL R134, R150.reuse, R134 ;  /* 0x0000008696867220 */ /* 0x040fe40000400000 */
[----:B------:R-:W-:-:S02]  /*152f0*/  FMUL R131, R150, R131 ;  /* 0x0000008396837220 */ /* 0x000fc40000400000 */
[C---:B------:R-:W-:Y:S02]  /*15300*/  FMUL R133, R150.reuse, R133 ;  /* 0x0000008596857220 */ /* 0x040fe40000400000 */
[C---:B------:R-:W-:Y:S02]  /*15310*/  FMUL R136, R150.reuse, R136 ;  /* 0x0000008896887220 */ /* 0x040fe40000400000 */
[----:B------:R-:W-:Y:S02]  /*15320*/  FMUL R138, R150, R138 ;  /* 0x0000008a968a7220 */ /* 0x000fe40000400000 */
[C---:B----4-:R-:W-:Y:S02]  /*15330*/  FMUL R135, R148.reuse, R135 ;  /* 0x0000008794877220 */ /* 0x050fe40000400000 */
[C---:B------:R-:W-:Y:S02]  /*15340*/  FMUL R137, R148.reuse, R137 ;  /* 0x0000008994897220 */ /* 0x040fe40000400000 */
[----:B------:R-:W-:-:S02]  /*15350*/  FMUL R140, R148, R140 ;  /* 0x0000008c948c7220 */ /* 0x000fc40000400000 */
[C---:B------:R-:W-:Y:S02]  /*15360*/  FMUL R142, R148.reuse, R142 ;  /* 0x0000008e948e7220 */ /* 0x040fe40000400000 */
[C---:B------:R-:W-:Y:S02]  /*15370*/  FMUL R139, R148.reuse, R139 ;  /* 0x0000008b948b7220 */ /* 0x040fe40000400000 */
[C---:B------:R-:W-:Y:S02]  /*15380*/  FMUL R141, R148.reuse, R141 ;  /* 0x0000008d948d7220 */ /* 0x040fe40000400000 */
[C---:B------:R-:W-:Y:S02]  /*15390*/  FMUL R144, R148.reuse, R144 ;  /* 0x0000009094907220 */ /* 0x040fe40000400000 */
[----:B------:R-:W-:Y:S02]  /*153a0*/  FMUL R146, R148, R146 ;  /* 0x0000009294927220 */ /* 0x000fe40000400000 */
        /* <DEDUP_REMOVED lines=10> */
[C---:B------:R-:W-:Y:S02]  /*15450*/  FMUL R143, R154.reuse, R247 ;  /* 0x000000f79a8f7220 */ /* 0x040fe40000400000 */
[C---:B------:R-:W-:Y:S02]  /*15460*/  FMUL R145, R154.reuse, R145 ;  /* 0x000000919a917220 */ /* 0x040fe40000400000 */
[C---:B------:R-:W-:Y:S02]  /*15470*/  FMUL R148, R154.reuse, R251 ;  /* 0x000000fb9a947220 */ /* 0x040fe40000400000 */
[----:B------:R-:W-:-:S02]  /*15480*/  FMUL R150, R154, R250 ;  /* 0x000000fa9a967220 */ /* 0x000fc40000400000 */
[C---:B------:R-:W-:Y:S02]  /*15490*/  FMUL R147, R154.reuse, R147 ;  /* 0x000000939a937220 */ /* 0x040fe40000400000 */
[C---:B------:R-:W-:Y:S02]  /*154a0*/  FMUL R149, R154.reuse, R149 ;  /* 0x000000959a957220 */ /* 0x040fe40000400000 */
[----:B------:R-:W-:Y:S02]  /*154b0*/  FMUL R154, R154, R109 ;  /* 0x0000006d9a9a7220 */ /* 0x000fe40000400000 */
[C---:B------:R-:W-:Y:S02]  /*154c0*/  FMUL R109, R162.reuse, R156 ;  /* 0x0000009ca26d7220 */ /* 0x040fe40000400000 */
[C---:B------:R-:W-:Y:S02]  /*154d0*/  FMUL R151, R162.reuse, R151 ;  /* 0x00000097a2977220 */ /* 0x040fe40000400000 */
[----:B------:R-:W-:-:S02]  /*154e0*/  FMUL R156, R162, R249 ;  /* 0x000000f9a29c7220 */ /* 0x000fc40000400000 */
[C---:B------:R-:W-:Y:S02]  /*154f0*/  FMUL R110, R162.reuse, R110 ;  /* 0x0000006ea26e7220 */ /* 0x040fe40000400000 */
[C---:B------:R-:W-:Y:S02]  /*15500*/  FMUL R108, R162.reuse, R108 ;  /* 0x0000006ca26c7220 */ /* 0x040fe40000400000 */
[----:B------:R-:W-:Y:S02]  /*15510*/  FMUL R159, R162, R7 ;  /* 0x00000007a29f7220 */ /* 0x000fe40000400000 */
        /* <DEDUP_REMOVED lines=10> */
[----:B------:R-:W-:Y:S01]  /*155c0*/  FMUL R162, R162, R5 ;  /* 0x00000005a2a27220 */ /* 0x000fe20000400000 */
[----:B------:R-:W1:Y:S01]  /*155d0*/  MUFU.RCP R166, R166 ;  /* 0x000000a600a67308 */ /* 0x000e620000001000 */
[----:B0-----:R-:W-:-:S02]  /*155e0*/  FMUL R158, R6, R55 ;  /* 0x00000037069e7220 */ /* 0x001fc40000400000 */
[----:B------:R-:W-:Y:S02]  /*155f0*/  FMUL R5, R6, R54 ;  /* 0x0000003606057220 */ /* 0x000fe40000400000 */
[----:B------:R-:W-:Y:S02]  /*15600*/  @P0 FMUL R161, R161, 0.25 ;  /* 0x3e800000a1a10820 */ /* 0x000fe40000400000 */
        /* <DEDUP_REMOVED lines=9> */
[C---:B------:R-:W-:Y:S02]  /*156a0*/  FMUL R59, R6.reuse, R59 ;  /* 0x0000003b063b7220 */ /* 0x040fe40000400000 */
[----:B------:R-:W-:-:S02]  /*156b0*/  FMUL R58, R6, R58 ;  /* 0x0000003a063a7220 */ /* 0x000fc40000400000 */
[C---:B------:R-:W-:Y:S02]  /*156c0*/  FMUL R79, R6.reuse, R79 ;  /* 0x0000004f064f7220 */ /* 0x040fe40000400000 */
[C---:B------:R-:W-:Y:S02]  /*156d0*/  FMUL R78, R6.reuse, R78 ;  /* 0x0000004e064e7220 */ /* 0x040fe40000400000 */
[C---:B------:R-:W-:Y:S02]  /*156e0*/  FMUL R54, R6.reuse, R91 ;  /* 0x0000005b06367220 */ /* 0x040fe40000400000 */
[----:B------:R-:W-:Y:S02]  /*156f0*/  FMUL R55, R6, R90 ;  /* 0x0000005a06377220 */ /* 0x000fe40000400000 */
[----:B------:R-:W0:Y:S01]  /*15700*/  MUFU.RCP R6, R164 ;  /* 0x000000a400067308 */ /* 0x000e220000001000 */
        /* <DEDUP_REMOVED lines=30> */
[----:B------:R-:W2:Y:S01]  /*158f0*/  MUFU.RCP R165, R165 ;  /* 0x000000a500a57308 */ /* 0x000ea20000001000 */
[----:B------:R-:W-:Y:S02]  /*15900*/  @P0 FMUL R157, R157, 0.25 ;  /* 0x3e8000009d9d0820 */ /* 0x000fe40000400000 */
[C---:B-1----:R-:W-:Y:S02]  /*15910*/  FMUL R91, R166.reuse, R76 ;  /* 0x0000004ca65b7220 */ /* 0x042fe40000400000 */
[----:B------:R-:W-:Y:S02]  /*15920*/  FMUL R76, R166, R89 ;  /* 0x00000059a64c7220 */ /* 0x000fe40000400000 */
[----:B0-----:R-:W-:Y:S02]  /*15930*/  FMUL R89, R6, R45 ;  /* 0x0000002d06597220 */ /* 0x001fe40000400000 */
[----:B------:R-:W-:Y:S01]  /*15940*/  @!P2 FMUL R157, R157, 16777216 ;  /* 0x4b8000009d9da820 */ /* 0x000fe20000400000 */
[----:B------:R-:W0:Y:S01]  /*15950*/  MUFU.RCP R45, R163 ;  /* 0x000000a3002d7308 */ /* 0x000e220000001000 */
[----:B------:R-:W-:-:S02]  /*15960*/  @P0 FMUL R25, R25, 0.25 ;  /* 0x3e80000019190820 */ /* 0x000fc40000400000 */
[----:B------:R-:W-:Y:S02]  /*15970*/  @P0 FMUL R24, R24, 0.25 ;  /* 0x3e80000018180820 */ /* 0x000fe40000400000 */
[----:B------:R-:W-:Y:S02]  /*15980*/  @P0 FMUL R65, R65, 0.25 ;  /* 0x3e80000041410820 */ /* 0x000fe40000400000 */
[----:B------:R-:W-:Y:S02]  /*15990*/  @P0 FMUL R64, R64, 0.25 ;  /* 0x3e80000040400820 */ /* 0x000fe40000400000 */
[----:B------:R-:W-:Y:S02]  /*159a0*/  @P0 FMUL R105, R105, 0.25 ;  /* 0x3e80000069690820 */ /* 0x000fe40000400000 */
[----:B------:R-:W-:Y:S02]  /*159b0*/  @P0 FMUL R104, R104, 0.25 ;  /* 0x3e80000068680820 */ /* 0x000fe40000400000 */
[----:B------:R-:W-:-:S02]  /*159c0*/  @P0 FMUL R13, R13, 0.25 ;  /* 0x3e8000000d0d0820 */ /* 0x000fc40000400000 */
[----:B------:R-:W-:Y:S01]  /*159d0*/  @P0 FMUL R12, R12, 0.25 ;  /* 0x3e8000000c0c0820 */ /* 0x000fe20000400000 */
[----:B------:R-:W-:Y:S01]  /*159e0*/  FSETP.GT.AND P0, PT, |R153|, 8.50705917302346158658e+37, PT ;  /* 0x7e8000009900780b */ /* 0x000fe20003f04200 */
[----:B------:R-:W1:Y:S01]  /*159f0*/  MUFU.RCP R161, R161 ;  /* 0x000000a100a17308 */ /* 0x000e620000001000 */
        /* <DEDUP_REMOVED lines=11> */
[----:B------:R-:W3:Y:S01]  /*15ab0*/  MUFU.RCP R157, R157 ;  /* 0x0000009d009d7308 */ /* 0x000ee20000001000 */
        /* <DEDUP_REMOVED lines=16> */
[----:B------:R-:W-:Y:S01]  /*15bc0*/  @!P3 FMUL R10, R10, 16777216 ;  /* 0x4b8000000a0ab820 */ /* 0x000fe20000400000 */
[----:B------:R-:W-:Y:S01]  /*15bd0*/  FSETP.GEU.AND P3, PT, |R122|, 1.175494350822287508e-38, PT ;  /* 0x008000007a00780b */ /* 0x000fe20003f6e200 */
[C---:B------:R-:W-:Y:S02]  /*15be0*/  FMUL R90, R166.reuse, R56 ;  /* 0x00000038a65a7220 */ /* 0x040fe40000400000 */
[C---:B------:R-:W-:Y:S02]  /*15bf0*/  FMUL R56, R166.reuse, R53 ;  /* 0x00000035a6387220 */ /* 0x040fe40000400000 */
[----:B------:R-:W-:Y:S02]  /*15c00*/  FMUL R53, R166, R52 ;  /* 0x00000034a6357220 */ /* 0x000fe40000400000 */
[----:B--2---:R-:W-:-:S02]  /*15c10*/  FMUL R52, R165, R43 ;  /* 0x0000002ba5347220 */ /* 0x004fc40000400000 */
[C---:B------:R-:W-:Y:S02]  /*15c20*/  FMUL R43, R165.reuse, R42 ;  /* 0x0000002aa52b7220 */ /* 0x040fe40000400000 */
[C---:B------:R-:W-:Y:S02]  /*15c30*/  FMUL R42, R165.reuse, R23 ;  /* 0x00000017a52a7220 */ /* 0x040fe40000400000 */
[C---:B------:R-:W-:Y:S02]  /*15c40*/  FMUL R57, R166.reuse, R57 ;  /* 0x00000039a6397220 */ /* 0x040fe40000400000 */
[C---:B------:R-:W-:Y:S02]  /*15c50*/  FMUL R77, R166.reuse, R77 ;  /* 0x0000004da64d7220 */ /* 0x040fe40000400000 */
[----:B------:R-:W-:Y:S02]  /*15c60*/  FMUL R88, R166, R88 ;  /* 0x00000058a6587220 */ /* 0x000fe40000400000 */
[----:B------:R-:W-:-:S02]  /*15c70*/  FMUL R47, R165, R47 ;  /* 0x0000002fa52f7220 */ /* 0x000fc40000400000 */
[C---:B------:R-:W-:Y:S02]  /*15c80*/  FMUL R46, R165.reuse, R46 ;  /* 0x0000002ea52e7220 */ /* 0x040fe40000400000 */
[C---:B------:R-:W-:Y:S02]  /*15c90*/  FMUL R63, R165.reuse, R63 ;  /* 0x0000003fa53f7220 */ /* 0x040fe40000400000 */
[C---:B------:R-:W-:Y:S02]  /*15ca0*/  FMUL R62, R165.reuse, R62 ;  /* 0x0000003ea53e7220 */ /* 0x040fe40000400000 */
[----:B------:R-:W-:Y:S02]  /*15cb0*/  FMUL R23, R165, R22 ;  /* 0x00000016a5177220 */ /* 0x000fe40000400000 */
[----:B------:R-:W-:Y:S02]  /*15cc0*/  FMUL R164, R6, R44 ;  /* 0x0000002c06a47220 */ /* 0x000fe40000400000 */
[----:B------:R-:W-:-:S02]  /*15cd0*/  @P0 FMUL R153, R153, 0.25 ;  /* 0x3e80000099990820 */ /* 0x000fc40000400000 */
[C---:B------:R-:W-:Y:S02]  /*15ce0*/  FMUL R44, R6.reuse, R41 ;  /* 0x00000029062c7220 */ /* 0x040fe40000400000 */
[C---:B------:R-:W-:Y:S02]  /*15cf0*/  FMUL R165, R6.reuse, R40 ;  /* 0x0000002806a57220 */ /* 0x040fe40000400000 */
[C---:B------:R-:W-:Y:S02]  /*15d00*/  FMUL R166, R6.reuse, R60 ;  /* 0x0000003c06a67220 */ /* 0x040fe40000400000 */
[----:B------:R-:W-:Y:S02]  /*15d10*/  FMUL R60, R6, R21 ;  /* 0x00000015063c7220 */ /* 0x000fe40000400000 */
[C---:B0-----:R-:W-:Y:S02]  /*15d20*/  FMUL R39, R45.reuse, R39 ;  /* 0x000000272d277220 */ /* 0x041fe40000400000 */
[----:B------:R-:W-:-:S02]  /*15d30*/  FMUL R38, R45, R38 ;  /* 0x000000262d267220 */ /* 0x000fc40000400000 */
[C---:B------:R-:W-:Y:S02]  /*15d40*/  FMUL R22, R45.reuse, R87 ;  /* 0x000000572d167220 */ /* 0x040fe40000400000 */
[C---:B------:R-:W-:Y:S02]  /*15d50*/  FMUL R41, R45.reuse, R86 ;  /* 0x000000562d297220 */ /* 0x040fe40000400000 */
[C---:B------:R-:W-:Y:S02]  /*15d60*/  FMUL R35, R45.reuse, R35 ;  /* 0x000000232d237220 */ /* 0x040fe40000400000 */
[C---:B------:R-:W-:Y:S02]  /*15d70*/  FMUL R34, R45.reuse, R34 ;  /* 0x000000222d227220 */ /* 0x040fe40000400000 */
[----:B------:R-:W-:Y:S02]  /*15d80*/  FMUL R40, R45, R19 ;  /* 0x000000132d287220 */ /* 0x000fe40000400000 */
[----:B------:R-:W-:-:S02]  /*15d90*/  FMUL R21, R6, R20 ;  /* 0x0000001406157220 */ /* 0x000fc40000400000 */
[----:B------:R-:W-:Y:S02]  /*15da0*/  FMUL R45, R45, R18 ;  /* 0x000000122d2d7220 */ /* 0x000fe40000400000 */
[----:B------:R-:W-:Y:S02]  /*15db0*/  @P1 FMUL R122, R122, 0.25 ;  /* 0x3e8000007a7a1820 */ /* 0x000fe40000400000 */
[C---:B-1----:R-:W-:Y:S02]  /*15dc0*/  FMUL R20, R161.reuse, R37 ;  /* 0x00000025a1147220 */ /* 0x042fe40000400000 */
[----:B------:R-:W-:Y:S01]  /*15dd0*/  FMUL R18, R161, R84 ;  /* 0x00000054a1127220 */ /* 0x000fe20000400000 */
[----:B------:R-:W0:Y:S01]  /*15de0*/  MUFU.RCP R37, R160 ;  /* 0x000000a000257308 */ /* 0x000e220000001000 */
[----:B------:R-:W-:Y:S02]  /*15df0*/  @!P2 FMUL R153, R153, 16777216 ;  /* 0x4b8000009999a820 */ /* 0x000fe40000400000 */
[----:B------:R-:W-:-:S02]  /*15e00*/  FMUL R19, R161, R36 ;  /* 0x00000024a1137220 */ /* 0x000fc40000400000 */
[C---:B------:R-:W-:Y:S02]  /*15e10*/  FMUL R85, R161.reuse, R85 ;  /* 0x00000055a1557220 */ /* 0x040fe40000400000 */
[C---:B------:R-:W-:Y:S02]  /*15e20*/  FMUL R84, R161.reuse, R33 ;  /* 0x00000021a1547220 */ /* 0x040fe40000400000 */
[C---:B------:R-:W-:Y:S02]  /*15e30*/  FMUL R86, R161.reuse, R32 ;  /* 0x00000020a1567220 */ /* 0x040fe40000400000 */
[C---:B------:R-:W-:Y:S02]  /*15e40*/  FMUL R87, R161.reuse, R17 ;  /* 0x00000011a1577220 */ /* 0x040fe40000400000 */
[----:B------:R-:W-:Y:S02]  /*15e50*/  FMUL R161, R161, R16 ;  /* 0x00000010a1a17220 */ /* 0x000fe40000400000 */
[----:B---3--:R-:W-:-:S02]  /*15e60*/  FMUL R16, R157, R65 ;  /* 0x000000419d107220 */ /* 0x008fc40000400000 */
[----:B------:R-:W-:Y:S01]  /*15e70*/  @!P3 FMUL R122, R122, 16777216 ;  /* 0x4b8000007a7ab820 */ /* 0x000fe20000400000 */
[----:B------:R-:W1:Y:S08]  /*15e80*/  MUFU.RCP R65, R155 ;  /* 0x0000009b00417308 */ /* 0x000e700000001000 */
[----:B------:R-:W2:Y:S01]  /*15e90*/  MUFU.RCP R153, R153 ;  /* 0x0000009900997308 */ /* 0x000ea20000001000 */
[----:B------:R-:W-:-:S07]  /*15ea0*/  @P0 FMUL R72, R72, 0.25 ;  /* 0x3e80000048480820 */ /* 0x000fce0000400000 */
[----:B------:R-:W3:Y:S01]  /*15eb0*/  MUFU.RCP R122, R122 ;  /* 0x0000007a007a7308 */ /* 0x000ee20000001000 */
[----:B------:R-:W-:Y:S02]  /*15ec0*/  @P0 FMUL R97, R97, 0.25 ;  /* 0x3e80000061610820 */ /* 0x000fe40000400000 */
[----:B------:R-:W-:Y:S02]  /*15ed0*/  @P0 FMUL R96, R96, 0.25 ;  /* 0x3e80000060600820 */ /* 0x000fe40000400000 */
[----:B------:R-:W-:Y:S02]  /*15ee0*/  @P0 FMUL R81, R81, 0.25 ;  /* 0x3e80000051510820 */ /* 0x000fe40000400000 */
[----:B------:R-:W-:Y:S02]  /*15ef0*/  @P0 FMUL R80, R80, 0.25 ;  /* 0x3e80000050500820 */ /* 0x000fe40000400000 */
[----:B------:R-:W-:Y:S02]  /*15f00*/  @P0 FMUL R73, R73, 0.25 ;  /* 0x3e80000049490820 */ /* 0x000fe40000400000 */
[----:B------:R-:W-:-:S02]  /*15f10*/  @P0 FMUL R9, R9, 0.25 ;  /* 0x3e80000009090820 */ /* 0x000fc40000400000 */
[----:B------:R-:W-:Y:S02]  /*15f20*/  @P0 FMUL R8, R8, 0.25 ;  /* 0x3e80000008080820 */ /* 0x000fe40000400000 */
[C---:B0-----:R-:W-:Y:S02]  /*15f30*/  FMUL R27, R37.reuse, R27 ;  /* 0x0000001b251b7220 */ /* 0x041fe40000400000 */
[C---:B------:R-:W-:Y:S02]  /*15f40*/  FMUL R26, R37.reuse, R26 ;  /* 0x0000001a251a7220 */ /* 0x040fe40000400000 */
[C---:B------:R-:W-:Y:S02]  /*15f50*/  FMUL R32, R37.reuse, R67 ;  /* 0x0000004325207220 */ /* 0x040fe40000400000 */
[C---:B------:R-:W-:Y:S02]  /*15f60*/  FMUL R33, R37.reuse, R66 ;  /* 0x0000004225217220 */ /* 0x040fe40000400000 */
[----:B------:R-:W-:-:S02]  /*15f70*/  FMUL R107, R37, R107 ;  /* 0x0000006b256b7220 */ /* 0x000fc40000400000 */
[C---:B------:R-:W-:Y:S02]  /*15f80*/  FMUL R106, R37.reuse, R106 ;  /* 0x0000006a256a7220 */ /* 0x040fe40000400000 */
[----:B------:R-:W-:Y:S02]  /*15f90*/  FMUL R36, R37, R15 ;  /* 0x0000000f25247220 */ /* 0x000fe40000400000 */
[----:B------:R-:W-:Y:S02]  /*15fa0*/  @P1 FMUL R49, R49, 0.25 ;  /* 0x3e80000031311820 */ /* 0x000fe40000400000 */
[----:B------:R-:W-:Y:S02]  /*15fb0*/  FMUL R37, R37, R14 ;  /* 0x0000000e25257220 */ /* 0x000fe40000400000 */
[----:B------:R-:W-:Y:S02]  /*15fc0*/  @!P2 FMUL R72, R72, 16777216 ;  /* 0x4b8000004848a820 */ /* 0x000fe40000400000 */
[----:B------:R-:W-:-:S02]  /*15fd0*/  @P1 FMUL R69, R69, 0.25 ;  /* 0x3e80000045451820 */ /* 0x000fc40000400000 */
[----:B------:R-:W-:Y:S02]  /*15fe0*/  @P1 FMUL R68, R68, 0.25 ;  /* 0x3e80000044441820 */ /* 0x000fe40000400000 */
[----:B------:R-:W-:Y:S02]  /*15ff0*/  @P1 FMUL R48, R48, 0.25 ;  /* 0x3e80000030301820 */ /* 0x000fe40000400000 */
[----:B------:R-:W-:Y:S02]  /*16000*/  @P1 FMUL R233, R233, 0.25 ;  /* 0x3e800000e9e91820 */ /* 0x000fe40000400000 */
[----:B------:R-:W-:Y:S02]  /*16010*/  @P1 FMUL R232, R232, 0.25 ;  /* 0x3e800000e8e81820 */ /* 0x000fe40000400000 */
[----:B------:R-:W-:Y:S02]  /*16020*/  @P1 FMUL R236, R236, 0.25 ;  /* 0x3e800000ecec1820 */ /* 0x000fe40000400000 */
[----:B------:R-:W-:-:S02]  /*16030*/  FMUL R17, R157, R25 ;  /* 0x000000199d117220 */ /* 0x000fc40000400000 */
[C---:B------:R-:W-:Y:S02]  /*16040*/  FMUL R15, R157.reuse, R24 ;  /* 0x000000189d0f7220 */ /* 0x040fe40000400000 */
[----:B------:R-:W-:Y:S02]  /*16050*/  FMUL R14, R157, R64 ;  /* 0x000000409d0e7220 */ /* 0x000fe40000400000 */
[----:B------:R-:W-:Y:S02]  /*16060*/  @!P2 FMUL R97, R97, 16777216 ;  /* 0x4b8000006161a820 */ /* 0x000fe40000400000 */
[----:B------:R-:W-:Y:S02]  /*16070*/  @!P2 FMUL R96, R96, 16777216 ;  /* 0x4b8000006060a820 */ /* 0x000fe40000400000 */
[----:B------:R-:W-:Y:S02]  /*16080*/  @!P2 FMUL R81, R81, 16777216 ;  /* 0x4b8000005151a820 */ /* 0x000fe40000400000 */
[----:B------:R-:W-:-:S02]  /*16090*/  @!P2 FMUL R80, R80, 16777216 ;  /* 0x4b8000005050a820 */ /* 0x000fc40000400000 */
[----:B------:R-:W-:Y:S02]  /*160a0*/  @!P2 FMUL R73, R73, 16777216 ;  /* 0x4b8000004949a820 */ /* 0x000fe40000400000 */
[----:B------:R-:W-:Y:S02]  /*160b0*/  @!P2 FMUL R9, R9, 16777216 ;  /* 0x4b8000000909a820 */ /* 0x000fe40000400000 */
[----:B------:R-:W-:Y:S02]  /*160c0*/  @P1 FMUL R237, R237, 0.25 ;  /* 0x3e800000eded1820 */ /* 0x000fe40000400000 */
[C---:B-1----:R-:W-:Y:S02]  /*160d0*/  FMUL R99, R65.reuse, R99 ;  /* 0x0000006341637220 */ /* 0x042fe40000400000 */
[C---:B------:R-:W-:Y:S02]  /*160e0*/  FMUL R98, R65.reuse, R98 ;  /* 0x0000006241627220 */ /* 0x040fe40000400000 */
[----:B------:R-:W-:-:S02]  /*160f0*/  FMUL R24, R65, R83 ;  /* 0x0000005341187220 */ /* 0x000fc40000400000 */
[C---:B------:R-:W-:Y:S02]  /*16100*/  FMUL R25, R65.reuse, R82 ;  /* 0x0000005241197220 */ /* 0x040fe40000400000 */
[C---:B------:R-:W-:Y:S02]  /*16110*/  FMUL R75, R65.reuse, R75 ;  /* 0x0000004b414b7220 */ /* 0x040fe40000400000 */
[C---:B------:R-:W-:Y:S02]  /*16120*/  FMUL R74, R65.reuse, R74 ;  /* 0x0000004a414a7220 */ /* 0x040fe40000400000 */
[----:B------:R-:W-:Y:S02]  /*16130*/  FMUL R64, R65, R11 ;  /* 0x0000000b41407220 */ /* 0x000fe40000400000 */
[----:B------:R-:W-:Y:S02]  /*16140*/  @!P2 FMUL R8, R8, 16777216 ;  /* 0x4b8000000808a820 */ /* 0x000fe40000400000 */
[----:B------:R-:W-:-:S02]  /*16150*/  FMUL R105, R157, R105 ;  /* 0x000000699d697220 */ /* 0x000fc40000400000 */
[C---:B------:R-:W-:Y:S02]  /*16160*/  FMUL R104, R157.reuse, R104 ;  /* 0x000000689d687220 */ /* 0x040fe40000400000 */
[----:B------:R-:W-:Y:S02]  /*16170*/  FMUL R66, R157, R13 ;  /* 0x0000000d9d427220 */ /* 0x000fe40000400000 */
[----:B------:R-:W-:Y:S02]  /*16180*/  FMUL R65, R65, R10 ;  /* 0x0000000a41417220 */ /* 0x000fe40000400000 */
[----:B------:R-:W-:Y:S02]  /*16190*/  @!P3 FMUL R49, R49, 16777216 ;  /* 0x4b8000003131b820 */ /* 0x000fe40000400000 */
[----:B------:R-:W-:Y:S02]  /*161a0*/  FMUL R157, R157, R12 ;  /* 0x0000000c9d9d7220 */ /* 0x000fe40000400000 */
[----:B--2---:R-:W-:-:S02]  /*161b0*/  FMUL R10, R153, R72 ;  /* 0x00000048990a7220 */ /* 0x004fc40000400000 */
[----:B------:R-:W-:Y:S02]  /*161c0*/  @!P3 FMUL R69, R69, 16777216 ;  /* 0x4b8000004545b820 */ /* 0x000fe40000400000 */
[----:B------:R-:W-:Y:S02]  /*161d0*/  @!P3 FMUL R68, R68, 16777216 ;  /* 0x4b8000004444b820 */ /* 0x000fe40000400000 */
[----:B------:R-:W-:Y:S02]  /*161e0*/  @!P3 FMUL R48, R48, 16777216 ;  /* 0x4b8000003030b820 */ /* 0x000fe40000400000 */
[----:B------:R-:W-:Y:S02]  /*161f0*/  @!P3 FMUL R233, R233, 16777216 ;  /* 0x4b800000e9e9b820 */ /* 0x000fe40000400000 */
[----:B------:R-:W-:Y:S02]  /*16200*/  @!P3 FMUL R232, R232, 16777216 ;  /* 0x4b800000e8e8b820 */ /* 0x000fe40000400000 */
[----:B------:R-:W-:-:S02]  /*16210*/  @!P3 FMUL R236, R236, 16777216 ;  /* 0x4b800000ececb820 */ /* 0x000fc40000400000 */
[C---:B------:R-:W-:Y:S02]  /*16220*/  FMUL R13, R153.reuse, R97 ;  /* 0x00000061990d7220 */ /* 0x040fe40000400000 */
[C---:B------:R-:W-:Y:S02]  /*16230*/  FMUL R11, R153.reuse, R96 ;  /* 0x00000060990b7220 */ /* 0x040fe40000400000 */
[C---:B------:R-:W-:Y:S02]  /*16240*/  FMUL R12, R153.reuse, R81 ;  /* 0x00000051990c7220 */ /* 0x040fe40000400000 */
[C---:B------:R-:W-:Y:S02]  /*16250*/  FMUL R80, R153.reuse, R80 ;  /* 0x0000005099507220 */ /* 0x040fe40000400000 */
[C---:B------:R-:W-:Y:S02]  /*16260*/  FMUL R73, R153.reuse, R73 ;  /* 0x0000004999497220 */ /* 0x040fe40000400000 */
[----:B------:R-:W-:-:S02]  /*16270*/  FMUL R72, R153, R9 ;  /* 0x0000000999487220 */ /* 0x000fc40000400000 */
[----:B------:R-:W-:Y:S02]  /*16280*/  @!P3 FMUL R237, R237, 16777216 ;  /* 0x4b800000ededb820 */ /* 0x000fe40000400000 */
[----:B------:R-:W-:Y:S02]  /*16290*/  FMUL R153, R153, R8 ;  /* 0x0000000899997220 */ /* 0x000fe40000400000 */
[----:B------:R-:W-:Y:S02]  /*162a0*/  FMUL R61, R6, R61 ;  /* 0x0000003d063d7220 */ /* 0x000fe40000400000 */
[C---:B---3--:R-:W-:Y:S02]  /*162b0*/  FMUL R8, R122.reuse, R49 ;  /* 0x000000317a087220 */ /* 0x048fe40000400000 */
[C---:B------:R-:W-:Y:S02]  /*162c0*/  FMUL R9, R122.reuse, R69 ;  /* 0x000000457a097220 */ /* 0x040fe40000400000 */
[----:B------:R-:W-:-:S02]  /*162d0*/  FMUL R7, R122, R68 ;  /* 0x000000447a077220 */ /* 0x000fc40000400000 */
[C---:B------:R-:W-:Y:S02]  /*162e0*/  FMUL R48, R122.reuse, R48 ;  /* 0x000000307a307220 */ /* 0x040fe40000400000 */
[C---:B------:R-:W-:Y:S02]  /*162f0*/  FMUL R6, R122.reuse, R232 ;  /* 0x000000e87a067220 */ /* 0x040fe40000400000 */
[C---:B------:R-:W-:Y:S02]  /*16300*/  FMUL R49, R122.reuse, R236 ;  /* 0x000000ec7a317220 */ /* 0x040fe40000400000 */
[C---:B------:R-:W-:Y:S02]  /*16310*/  FMUL R233, R122.reuse, R233 ;  /* 0x000000e97ae97220 */ /* 0x040fe40000400000 */
[----:B------:R-:W-:Y:S01]  /*16320*/  FMUL R122, R122, R237 ;  /* 0x000000ed7a7a7220 */ /* 0x000fe20000400000 */
[----:B------:R-:W-:Y:S02]  /*16330*/  F2FP.BF16.PACK_AB R9, R9, R8 ;  /* 0x000000080909723e */ /* 0x000fe400000010ff */
[----:B------:R-:W-:-:S02]  /*16340*/  F2FP.BF16.PACK_AB R11, R11, R80 ;  /* 0x000000500b0b723e */ /* 0x000fc400000010ff */
[----:B------:R-:W-:Y:S02]  /*16350*/  F2FP.BF16.PACK_AB R8, R233, R122 ;  /* 0x0000007ae908723e */ /* 0x000fe400000010ff */
[----:B------:R-:W-:Y:S02]  /*16360*/  F2FP.BF16.PACK_AB R10, R10, R153 ;  /* 0x000000990a0a723e */ /* 0x000fe400000010ff */
[----:B------:R-:W-:Y:S01]  /*16370*/  FSETP.GT.AND P0, PT, |R117|, 8.50705917302346158658e+37, PT ;  /* 0x7e8000007500780b */ /* 0x000fe20003f04200 */
[----:B------:R0:W-:Y:S01]  /*16380*/  STS.64 [R4+0x400], R8 ;  /* 0x0004000804007388 */ /* 0x0001e20000000a00 */
[----:B------:R-:W-:Y:S02]  /*16390*/  F2FP.BF16.PACK_AB R7, R7, R48 ;  /* 0x000000300707723e */ /* 0x000fe400000010ff */
[----:B------:R-:W-:Y:S01]  /*163a0*/  F2FP.BF16.PACK_AB R6, R6, R49 ;  /* 0x000000310606723e */ /* 0x000fe200000010ff */
[----:B------:R1:W-:Y:S01]  /*163b0*/  STS.64 [R4+0x80], R10 ;  /* 0x0000800a04007388 */ /* 0x0003e20000000a00 */
[----:B------:R-:W-:-:S02]  /*163c0*/  F2FP.BF16.PACK_AB R13, R13, R12 ;  /* 0x0000000c0d0d723e */ /* 0x000fc400000010ff */
[----:B------:R-:W-:Y:S02]  /*163d0*/  F2FP.BF16.PACK_AB R17, R17, R16 ;  /* 0x000000101111723e */ /* 0x000fe400000010ff */
[----:B------:R-:W-:Y:S02]  /*163e0*/  IADD3 R94, R29, -0x3f3504f3, RZ ;  /* 0xc0cafb0d1d5e7810 */ /* 0x000fe40007ffe0ff */
[----:B------:R-:W-:Y:S02]  /*163f0*/  F2FP.BF16.PACK_AB R12, R73, R72 ;  /* 0x00000048490c723e */ /* 0x000fe400000010ff */
[----:B------:R-:W-:Y:S02]  /*16400*/  F2FP.BF16.PACK_AB R16, R105, R66 ;  /* 0x000000426910723e */ /* 0x000fe400000010ff */
[----:B------:R-:W-:Y:S02]  /*16410*/  F2FP.BF16.PACK_AB R19, R19, R18 ;  /* 0x000000121313723e */ /* 0x000fe400000010ff */
[----:B0-----:R-:W-:-:S02]  /*16420*/  F2FP.BF16.PACK_AB R9, R164, R165 ;  /* 0x000000a5a409723e */ /* 0x001fc400000010ff */
[----:B------:R-:W-:Y:S02]  /*16430*/  F2FP.BF16.PACK_AB R8, R166, R21 ;  /* 0x00000015a608723e */ /* 0x000fe400000010ff */
[----:B------:R-:W-:Y:S02]  /*16440*/  FSETP.GEU.AND P2, PT, |R117|, 1.175494350822287508e-38, PT ;  /* 0x008000007500780b */ /* 0x000fe40003f4e200 */
[----:B------:R-:W-:Y:S02]  /*16450*/  F2FP.BF16.PACK_AB R18, R86, R161 ;  /* 0x000000a15612723e */ /* 0x000fe400000010ff */
[----:B-1----:R-:W-:Y:S02]  /*16460*/  F2FP.BF16.PACK_AB R11, R89, R44 ;  /* 0x0000002c590b723e */ /* 0x002fe400000010ff */
[----:B------:R-:W-:Y:S01]  /*16470*/  F2FP.BF16.PACK_AB R10, R61, R60 ;  /* 0x0000003c3d0a723e */ /* 0x000fe200000010ff */
[----:B------:R0:W-:Y:S01]  /*16480*/  STS.64 [R4], R6 ;  /* 0x0000000604007388 */ /* 0x0001e20000000a00 */
[----:B------:R-:W-:-:S02]  /*16490*/  LOP3.LUT R94, R94, 0xff800000, RZ, 0xc0, !PT ;  /* 0xff8000005e5e7812 */ /* 0x000fc400078ec0ff */
[----:B------:R-:W-:Y:S01]  /*164a0*/  F2FP.BF16.PACK_AB R15, R15, R14 ;  /* 0x0000000e0f0f723e */ /* 0x000fe200000010ff */
[----:B------:R1:W-:Y:S01]  /*164b0*/  STS.64 [R4+0x480], R12 ;  /* 0x0004800c04007388 */ /* 0x0003e20000000a00 */
[----:B------:R-:W-:Y:S02]  /*164c0*/  F2FP.BF16.PACK_AB R14, R104, R157 ;  /* 0x0000009d680e723e */ /* 0x000fe400000010ff */
[----:B------:R-:W-:Y:S01]  /*164d0*/  F2FP.BF16.PACK_AB R21, R90, R53 ;  /* 0x000000355a15723e */ /* 0x000fe200000010ff */
[----:B------:R2:W-:Y:S01]  /*164e0*/  STS.64 [R4+0x500], R16 ;  /* 0x0005001004007388 */ /* 0x0005e20000000a00 */
[----:B------:R-:W-:Y:S02]  /*164f0*/  F2FP.BF16.PACK_AB R163, R151, R110 ;  /* 0x0000006e97a3723e */ /* 0x000fe400000010ff */
[----:B------:R-:W-:Y:S01]  /*16500*/  F2FP.BF16.PACK_AB R162, R159, R162 ;  /* 0x000000a29fa2723e */ /* 0x000fe200000010ff */
[----:B------:R3:W-:Y:S01]  /*16510*/  STS.64 [R4+0x200], R8 ;  /* 0x0002000804007388 */ /* 0x0007e20000000a00 */
[----:B0-----:R-:W-:-:S02]  /*16520*/  F2FP.BF16.PACK_AB R7, R20, R85 ;  /* 0x000000551407723e */ /* 0x001fc400000010ff */
[----:B------:R-:W-:Y:S01]  /*16530*/  F2FP.BF16.PACK_AB R6, R84, R87 ;  /* 0x000000575406723e */ /* 0x000fe200000010ff */
[----:B------:R0:W-:Y:S01]  /*16540*/  STS.64 [R4+0x180], R18 ;  /* 0x0001801204007388 */ /* 0x0001e20000000a00 */
[----:B------:R-:W-:Y:S02]  /*16550*/  F2FP.BF16.PACK_AB R20, R91, R88 ;  /* 0x000000585b14723e */ /* 0x000fe400000010ff */
[----:B-1----:R-:W-:Y:S01]  /*16560*/  F2FP.BF16.PACK_AB R13, R57, R56 ;  /* 0x00000038390d723e */ /* 0x002fe200000010ff */
[----:B------:R1:W-:Y:S01]  /*16570*/  STS.64 [R4+0x600], R10 ;  /* 0x0006000a04007388 */ /* 0x0003e20000000a00 */
[----:B------:R-:W-:Y:S02]  /*16580*/  F2FP.BF16.PACK_AB R12, R77, R76 ;  /* 0x0000004c4d0c723e */ /* 0x000fe400000010ff */
[----:B------:R-:W-:Y:S02]  /*16590*/  F2FP.BF16.PACK_AB R109, R109, R156 ;  /* 0x0000009c6d6d723e */ /* 0x000fe400000010ff */
[----:B------:R-:W-:-:S02]  /*165a0*/  F2FP.BF16.PACK_AB R108, R108, R111 ;  /* 0x0000006f6c6c723e */ /* 0x000fc400000010ff */
[----:B--2---:R-:W-:Y:S02]  /*165b0*/  F2FP.BF16.PACK_AB R17, R137, R142 ;  /* 0x0000008e8911723e */ /* 0x004fe400000010ff */
[----:B------:R-:W-:Y:S02]  /*165c0*/  F2FP.BF16.PACK_AB R16, R141, R146 ;  /* 0x000000928d10723e */ /* 0x000fe400000010ff */
[----:B---3--:R-:W-:Y:S02]  /*165d0*/  F2FP.BF16.PACK_AB R9, R135, R140 ;  /* 0x0000008c8709723e */ /* 0x008fe400000010ff */
[----:B------:R-:W-:Y:S01]  /*165e0*/  F2FP.BF16.PACK_AB R8, R139, R144 ;  /* 0x000000908b08723e */ /* 0x000fe200000010ff */
[----:B------:R2:W-:Y:S01]  /*165f0*/  I2F R245, R94 ;  /* 0x0000005e00f57306 */ /* 0x0005e20000201400 */
[----:B0-----:R-:W-:Y:S02]  /*16600*/  LOP3.LUT R18, R4, 0x10, RZ, 0x3c, !PT ;  /* 0x0000001004127812 */ /* 0x001fe400078e3cff */
[----:B-1----:R-:W-:-:S02]  /*16610*/  F2FP.BF16.PACK_AB R11, R98, R25 ;  /* 0x00000019620b723e */ /* 0x002fc400000010ff */
[----:B------:R-:W-:Y:S01]  /*16620*/  F2FP.BF16.PACK_AB R10, R74, R65 ;  /* 0x000000414a0a723e */ /* 0x000fe200000010ff */
[----:B------:R-:W-:Y:S01]  /*16630*/  @P0 FMUL R117, R117, 0.25 ;  /* 0x3e80000075750820 */ /* 0x000fe20000400000 */
[----:B------:R-:W-:Y:S01]  /*16640*/  STS.64 [R4+0x100], R14 ;  /* 0x0001000e04007388 */ /* 0x000fe20000000a00 */
[----:B--2---:R-:W-:-:S03]  /*16650*/  IADD3 R94, R29, -R94, RZ ;  /* 0x8000005e1d5e7210 */ /* 0x004fc60007ffe0ff */
[----:B------:R-:W-:Y:S01]  /*16660*/  STS.64 [R4+0x580], R6 ;  /* 0x0005800604007388 */ /* 0x000fe20000000a00 */
[----:B------:R-:W-:-:S03]  /*16670*/  IADD3 R101, R92, -R101, RZ ;  /* 0x800000655c657210 */ /* 0x000fc60007ffe0ff */
[----:B------:R-:W-:Y:S01]  /*16680*/  STS.64 [R4+0x280], R20 ;  /* 0x0002801404007388 */ /* 0x000fe20000000a00 */
[----:B------:R-:W-:-:S03]  /*16690*/  @!P2 FMUL R117, R117, 16777216 ;  /* 0x4b8000007575a820 */ /* 0x000fc60000400000 */
[----:B------:R-:W-:Y:S04]  /*166a0*/  STS.64 [R4+0x680], R12 ;  /* 0x0006800c04007388 */ /* 0x000fe80000000a00 */
[----:B------:R-:W-:Y:S04]  /*166b0*/  STS.64 [R4+0x300], R162 ;  /* 0x000300a204007388 */ /* 0x000fe80000000a00 */
[----:B------:R-:W-:Y:S04]  /*166c0*/  STS.64 [R4+0x700], R108 ;  /* 0x0007006c04007388 */ /* 0x000fe80000000a00 */
[----:B------:R-:W-:Y:S04]  /*166d0*/  STS.64 [R4+0x380], R16 ;  /* 0x0003801004007388 */ /* 0x000fe80000000a00 */
[----:B------:R0:W-:Y:S04]  /*166e0*/  STS.64 [R4+0x780], R8 ;  /* 0x0007800804007388 */ /* 0x0001e80000000a00 */
[----:B------:R1:W-:Y:S01]  /*166f0*/  STS.64 [R18+0x8080], R10 ;  /* 0x0080800a12007388 */ /* 0x0003e20000000a00 */
[----:B------:R-:W-:Y:S01]  /*16700*/  FADD R101, R101, -1 ;  /* 0xbf80000065657421 */ /* 0x000fe20000000000 */
[----:B0-----:R-:W-:-:S02]  /*16710*/  F2FP.BF16.PACK_AB R9, R38, R41 ;  /* 0x000000292609723e */ /* 0x001fc400000010ff */
[----:B------:R-:W-:Y:S01]  /*16720*/  F2FP.BF16.PACK_AB R8, R34, R45 ;  /* 0x0000002d2208723e */ /* 0x000fe200000010ff */
[----:B------:R-:W-:Y:S01]  /*16730*/  IMAD.MOV.U32 R4, RZ, RZ, 0x3dc6b27f ;  /* 0x3dc6b27fff047424 */ /* 0x000fe200078e00ff */
[----:B-1----:R-:W-:Y:S01]  /*16740*/  F2FP.BF16.PACK_AB R11, R58, R5 ;  /* 0x000000053a0b723e */ /* 0x002fe200000010ff */
[----:B------:R-:W-:Y:S01]  /*16750*/  FADD R5, R94, -1 ;  /* 0xbf8000005e057421 */ /* 0x000fe20000000000 */
[----:B------:R-:W-:Y:S01]  /*16760*/  F2FP.BF16.PACK_AB R10, R78, R55 ;  /* 0x000000374e0a723e */ /* 0x000fe200000010ff */
[----:B------:R0:W-:Y:S01]  /*16770*/  STS.64 [R18+0x8180], R8 ;  /* 0x0081800812007388 */ /* 0x0001e20000000a00 */
[----:B------:R-:W1:Y:S03]  /*16780*/  MUFU.RCP R117, R117 ;  /* 0x0000007500757308 */ /* 0x000e660000001000 */
[----:B------:R2:W-:Y:S01]  /*16790*/  STS.64 [R18+0x8280], R10 ;  /* 0x0082800a12007388 */ /* 0x0005e20000000a00 */
[----:B0-----:R-:W-:-:S02]  /*167a0*/  FFMA.FTZ R8, R5, R4, -0.16845393180847167969 ;  /* 0xbe2c7f3005087423 */ /* 0x001fc40000010004 */
[----:B--2---:R-:W-:Y:S02]  /*167b0*/  FFMA.FTZ R10, R101, R4, -0.16845393180847167969 ;  /* 0xbe2c7f30650a7423 */ /* 0x004fe40000010004 */
[----:B------:R-:W-:Y:S02]  /*167c0*/  FFMA.FTZ R8, R5, R8, 0.1716887056827545166 ;  /* 0x3e2fcf2a05087423 */ /* 0x000fe40000010008 */
[----:B------:R-:W-:Y:S02]  /*167d0*/  FFMA.FTZ R10, R101, R10, 0.1716887056827545166 ;  /* 0x3e2fcf2a650a7423 */ /* 0x000fe4000001000a */
[----:B------:R-:W-:Y:S02]  /*167e0*/  FFMA.FTZ R8, R5, R8, -0.17900948226451873779 ;  /* 0xbe374e4305087423 */ /* 0x000fe40000010008 */
[----:B------:R-:W-:Y:S02]  /*167f0*/  @P0 FMUL R50, R50, 0.25 ;  /* 0x3e80000032320820 */ /* 0x000fe40000400000 */
[----:B------:R-:W-:-:S02]  /*16800*/  @P0 FMUL R71, R71, 0.25 ;  /* 0x3e80000047470820 */ /* 0x000fc40000400000 */
[----:B------:R-:W-:Y:S02]  /*16810*/  @P0 FMUL R70, R70, 0.25 ;  /* 0x3e80000046460820 */ /* 0x000fe40000400000 */
[----:B------:R-:W-:Y:S02]  /*16820*/  @P0 FMUL R51, R51, 0.25 ;  /* 0x3e80000033330820 */ /* 0x000fe40000400000 */
[----:B------:R-:W-:Y:S02]  /*16830*/  @P0 FMUL R235, R235, 0.25 ;  /* 0x3e800000ebeb0820 */ /* 0x000fe40000400000 */
[----:B------:R-:W-:Y:S02]  /*16840*/  @P0 FMUL R234, R234, 0.25 ;  /* 0x3e800000eaea0820 */ /* 0x000fe40000400000 */
[----:B------:R-:W-:Y:S02]  /*16850*/  @P0 FMUL R239, R239, 0.25 ;  /* 0x3e800000efef0820 */ /* 0x000fe40000400000 */
[----:B------:R-:W-:-:S02]  /*16860*/  @P0 FMUL R238, R238, 0.25 ;  /* 0x3e800000eeee0820 */ /* 0x000fc40000400000 */
[----:B------:R-:W-:Y:S02]  /*16870*/  FFMA.FTZ R10, R101, R10, -0.17900948226451873779 ;  /* 0xbe374e43650a7423 */ /* 0x000fe4000001000a */
[----:B------:R-:W-:Y:S02]  /*16880*/  FFMA.FTZ R8, R5, R8, 0.20512372255325317383 ;  /* 0x3e520bf405087423 */ /* 0x000fe40000010008 */
        /* <DEDUP_REMOVED lines=8> */
[----:B------:R-:W-:Y:S02]  /*16910*/  FFMA.FTZ R10, R101, R10, 0.20512372255325317383 ;  /* 0x3e520bf4650a7423 */ /* 0x000fe4000001000a */
[----:B------:R-:W-:-:S02]  /*16920*/  FFMA.FTZ R8, R5, R8, -0.24046532809734344482 ;  /* 0xbe763c8b05087423 */ /* 0x000fc40000010008 */
[C---:B-1----:R-:W-:Y:S02]  /*16930*/  FMUL R49, R117.reuse, R50 ;  /* 0x0000003275317220 */ /* 0x042fe40000400000 */
[C---:B------:R-:W-:Y:S02]  /*16940*/  FMUL R71, R117.reuse, R71 ;  /* 0x0000004775477220 */ /* 0x040fe40000400000 */
[C---:B------:R-:W-:Y:S02]  /*16950*/  FMUL R70, R117.reuse, R70 ;  /* 0x0000004675467220 */ /* 0x040fe40000400000 */
[C---:B------:R-:W-:Y:S02]  /*16960*/  FMUL R48, R117.reuse, R51 ;  /* 0x0000003375307220 */ /* 0x040fe40000400000 */
[C---:B------:R-:W-:Y:S02]  /*16970*/  FMUL R235, R117.reuse, R235 ;  /* 0x000000eb75eb7220 */ /* 0x040fe40000400000 */
[----:B------:R-:W-:-:S02]  /*16980*/  FMUL R234, R117, R234 ;  /* 0x000000ea75ea7220 */ /* 0x000fc40000400000 */
[C---:B------:R-:W-:Y:S02]  /*16990*/  FMUL R50, R117.reuse, R239 ;  /* 0x000000ef75327220 */ /* 0x040fe40000400000 */
[----:B------:R-:W-:Y:S02]  /*169a0*/  FMUL R117, R117, R238 ;  /* 0x000000ee75757220 */ /* 0x000fe40000400000 */
[----:B------:R-:W-:Y:S02]  /*169b0*/  FFMA.FTZ R10, R101, R10, -0.24046532809734344482 ;  /* 0xbe763c8b650a7423 */ /* 0x000fe4000001000a */
[----:B------:R-:W-:Y:S01]  /*169c0*/  FFMA.FTZ R8, R5, R8, 0.28857114911079406738 ;  /* 0x3e93bf9905087423 */ /* 0x000fe20000010008 */
[----:B------:R-:W-:Y:S01]  /*169d0*/  IADD3 R118, R227, -0x3f3504f3, RZ ;  /* 0xc0cafb0de3767810 */ /* 0x000fe20007ffe0ff */
[----:B------:R-:W-:Y:S01]  /*169e0*/  FFMA.FTZ R10, R101, R10, 0.28857114911079406738 ;  /* 0x3e93bf99650a7423 */ /* 0x000fe2000001000a */
[----:B------:R-:W-:Y:S01]  /*169f0*/  F2FP.BF16.PACK_AB R7, R70, R49 ;  /* 0x000000314607723e */ /* 0x000fe200000010ff */
[----:B------:R-:W-:Y:S01]  /*16a00*/  FFMA.FTZ R8, R5, R8, -0.36067417263984680176 ;  /* 0xbeb8aa4905087423 */ /* 0x000fe20000010008 */
[----:B------:R-:W-:Y:S01]  /*16a10*/  F2FP.BF16.PACK_AB R6, R234, R117 ;  /* 0x00000075ea06723e */ /* 0x000fe200000010ff */
[----:B------:R-:W-:Y:S01]  /*16a20*/  FFMA.FTZ R10, R101, R10, -0.36067417263984680176 ;  /* 0xbeb8aa49650a7423 */ /* 0x000fe2000001000a */
[----:B------:R-:W-:Y:S01]  /*16a30*/  LOP3.LUT R118, R118, 0xff800000, RZ, 0xc0, !PT ;  /* 0xff80000076767812 */ /* 0x000fe200078ec0ff */
[----:B------:R-:W-:Y:S01]  /*16a40*/  FFMA.FTZ R8, R5, R8, 0.48089820146560668945 ;  /* 0x3ef6384a05087423 */ /* 0x000fe20000010008 */
[----:B------:R-:W-:Y:S01]  /*16a50*/  IADD3 R114, R3, -0x3f3504f3, RZ ;  /* 0xc0cafb0d03727810 */ /* 0x000fe20007ffe0ff */
[----:B------:R0:W-:Y:S01]  /*16a60*/  STS.64 [R18+0x8000], R6 ;  /* 0x0080000612007388 */ /* 0x0001e20000000a00 */
[----:B------:R1:W-:Y:S01]  /*16a70*/  I2F R240, R118 ;  /* 0x0000007600f07306 */ /* 0x0003e20000201400 */
[----:B------:R-:W-:-:S02]  /*16a80*/  FFMA.FTZ R10, R101, R10, 0.48089820146560668945 ;  /* 0x3ef6384a650a7423 */ /* 0x000fc4000001000a */
[----:B------:R-:W-:Y:S01]  /*16a90*/  FFMA.FTZ R8, R5, R8, -0.72134751081466674805 ;  /* 0xbf38aa3b05087423 */ /* 0x000fe20000010008 */
[----:B------:R-:W-:Y:S01]  /*16aa0*/  LOP3.LUT R114, R114, 0xff800000, RZ, 0xc0, !PT ;  /* 0xff80000072727812 */ /* 0x000fe200078ec0ff */
[----:B------:R-:W-:Y:S01]  /*16ab0*/  FFMA.FTZ R10, R101, R10, -0.72134751081466674805 ;  /* 0xbf38aa3b650a7423 */ /* 0x000fe2000001000a */
[----:B------:R-:W-:Y:S02]  /*16ac0*/  F2FP.BF16.PACK_AB R15, R71, R48 ;  /* 0x00000030470f723e */ /* 0x000fe400000010ff */
[----:B-1----:R-:W-:Y:S02]  /*16ad0*/  IADD3 R118, R227, -R118, RZ ;  /* 0x80000076e3767210 */ /* 0x002fe40007ffe0ff */
[----:B0-----:R-:W-:Y:S02]  /*16ae0*/  F2FP.BF16.PACK_AB R7, R46, R43 ;  /* 0x0000002b2e07723e */ /* 0x001fe400000010ff */
[----:B------:R-:W-:Y:S01]  /*16af0*/  F2FP.BF16.PACK_AB R6, R62, R23 ;  /* 0x000000173e06723e */ /* 0x000fe200000010ff */
[----:B------:R-:W-:Y:S01]  /*16b00*/  FMUL R8, R5, R8 ;  /* 0x0000000805087220 */ /* 0x000fe20000400000 */
[----:B------:R-:W-:-:S03]  /*16b10*/  F2FP.BF16.PACK_AB R14, R235, R50 ;  /* 0x00000032eb0e723e */ /* 0x000fc600000010ff */
[----:B------:R0:W-:Y:S01]  /*16b20*/  STS.64 [R18+0x8200], R6 ;  /* 0x0082000612007388 */ /* 0x0001e20000000a00 */
[----:B------:R1:W2:Y:S01]  /*16b30*/  I2F R242, R114 ;  /* 0x0000007200f27306 */ /* 0x0002a20000201400 */
[----:B------:R-:W-:Y:S02]  /*16b40*/  FMUL R10, R101, R10 ;  /* 0x0000000a650a7220 */ /* 0x000fe40000400000 */
[----:B------:R3:W-:Y:S01]  /*16b50*/  STS.64 [R18+0x8400], R14 ;  /* 0x0084000e12007388 */ /* 0x0007e20000000a00 */
[----:B------:R-:W-:Y:S02]  /*16b60*/  FMUL R8, R5, R8 ;  /* 0x0000000805087220 */ /* 0x000fe40000400000 */
[----:B0-----:R-:W-:Y:S01]  /*16b70*/  FADD R7, R118, -1 ;  /* 0xbf80000076077421 */ /* 0x001fe20000000000 */
[----:B-1----:R-:W-:-:S03]  /*16b80*/  IADD3 R114, R3, -R114, RZ ;  /* 0x8000007203727210 */ /* 0x002fc60007ffe0ff */
[----:B---3--:R-:W-:Y:S02]  /*16b90*/  FFMA.FTZ R14, R7, R4, -0.16845393180847167969 ;  /* 0xbe2c7f30070e7423 */ /* 0x008fe40000010004 */
[----:B------:R-:W-:Y:S02]  /*16ba0*/  FMUL R10, R101, R10 ;  /* 0x0000000a650a7220 */ /* 0x000fe40000400000 */
[----:B------:R-:W-:Y:S02]  /*16bb0*/  FFMA.FTZ R8, R5, 1.4426950216293334961, R8 ;  /* 0x3fb8aa3b05087823 */ /* 0x000fe40000010008 */
[----:B------:R-:W-:Y:S02]  /*16bc0*/  FADD R5, R114, -1 ;  /* 0xbf80000072057421 */ /* 0x000fe40000000000 */
[----:B------:R-:W-:Y:S02]  /*16bd0*/  FFMA.FTZ R14, R7, R14, 0.1716887056827545166 ;  /* 0x3e2fcf2a070e7423 */ /* 0x000fe4000001000e */
[----:B------:R-:W-:-:S02]  /*16be0*/  FFMA.FTZ R101, R101, 1.4426950216293334961, R10 ;  /* 0x3fb8aa3b65657823 */ /* 0x000fc4000001000a */
[----:B------:R-:W-:Y:S02]  /*16bf0*/  FFMA.FTZ R10, R5, R4, -0.16845393180847167969 ;  /* 0xbe2c7f30050a7423 */ /* 0x000fe40000010004 */
[----:B------:R-:W-:Y:S02]  /*16c00*/  FFMA.FTZ R14, R7, R14, -0.17900948226451873779 ;  /* 0xbe374e43070e7423 */ /* 0x000fe4000001000e */
[----:B------:R-:W-:Y:S02]  /*16c10*/  FFMA.FTZ R10, R5, R10, 0.1716887056827545166 ;  /* 0x3e2fcf2a050a7423 */ /* 0x000fe4000001000a */
[----:B------:R-:W-:Y:S02]  /*16c20*/  FFMA.FTZ R14, R7, R14, 0.20512372255325317383 ;  /* 0x3e520bf4070e7423 */ /* 0x000fe4000001000e */
[----:B------:R-:W-:Y:S02]  /*16c30*/  FFMA.FTZ R10, R5, R10, -0.17900948226451873779 ;  /* 0xbe374e43050a7423 */ /* 0x000fe4000001000a */
[----:B------:R-:W-:-:S02]  /*16c40*/  FFMA.FTZ R14, R7, R14, -0.24046532809734344482 ;  /* 0xbe763c8b070e7423 */ /* 0x000fc4000001000e */
[----:B------:R-:W-:Y:S02]  /*16c50*/  FFMA.FTZ R10, R5, R10, 0.20512372255325317383 ;  /* 0x3e520bf4050a7423 */ /* 0x000fe4000001000a */
[----:B------:R-:W-:Y:S02]  /*16c60*/  FFMA.FTZ R14, R7, R14, 0.28857114911079406738 ;  /* 0x3e93bf99070e7423 */ /* 0x000fe4000001000e */
[----:B------:R-:W-:Y:S02]  /*16c70*/  FFMA.FTZ R10, R5, R10, -0.24046532809734344482 ;  /* 0xbe763c8b050a7423 */ /* 0x000fe4000001000a */
[----:B------:R-:W-:Y:S01]  /*16c80*/  FFMA.FTZ R14, R7, R14, -0.36067417263984680176 ;  /* 0xbeb8aa49070e7423 */ /* 0x000fe2000001000e */
[----:B------:R-:W-:Y:S01]  /*16c90*/  IADD3 R120, R225, -0x3f3504f3, RZ ;  /* 0xc0cafb0de1787810 */ /* 0x000fe20007ffe0ff */
[----:B------:R-:W-:Y:S02]  /*16ca0*/  FFMA.FTZ R10, R5, R10, 0.28857114911079406738 ;  /* 0x3e93bf99050a7423 */ /* 0x000fe4000001000a */
[----:B------:R-:W-:Y:S01]  /*16cb0*/  FFMA.FTZ R14, R7, R14, 0.48089820146560668945 ;  /* 0x3ef6384a070e7423 */ /* 0x000fe2000001000e */
[----:B------:R-:W-:Y:S01]  /*16cc0*/  LOP3.LUT R120, R120, 0xff800000, RZ, 0xc0, !PT ;  /* 0xff80000078787812 */ /* 0x000fe200078ec0ff */
[----:B------:R-:W-:-:S02]  /*16cd0*/  IMAD.IADD R95, R28, 0x1, -R95 ;  /* 0x000000011c5f7824 */ /* 0x000fc400078e0a5f */
[----:B------:R-:W-:Y:S02]  /*16ce0*/  FFMA.FTZ R10, R5, R10, -0.36067417263984680176 ;  /* 0xbeb8aa49050a7423 */ /* 0x000fe4000001000a */
[----:B------:R-:W-:Y:S01]  /*16cf0*/  FFMA.FTZ R14, R7, R14, -0.72134751081466674805 ;  /* 0xbf38aa3b070e7423 */ /* 0x000fe2000001000e */
[----:B------:R-:W-:Y:S01]  /*16d00*/  IADD3 R124, R223, -0x3f3504f3, RZ ;  /* 0xc0cafb0ddf7c7810 */ /* 0x000fe20007ffe0ff */
[----:B------:R0:W1:Y:S01]  /*16d10*/  I2F R112, R120 ;  /* 0x0000007800707306 */ /* 0x0000620000201400 */
[----:B------:R-:W-:Y:S02]  /*16d20*/  FADD R95, R95, -1 ;  /* 0xbf8000005f5f7421 */ /* 0x000fe40000000000 */
[----:B------:R-:W-:Y:S02]  /*16d30*/  FFMA.FTZ R10, R5, R10, 0.48089820146560668945 ;  /* 0x3ef6384a050a7423 */ /* 0x000fe4000001000a */
[----:B------:R-:W-:Y:S01]  /*16d40*/  FMUL R14, R7, R14 ;  /* 0x0000000e070e7220 */ /* 0x000fe20000400000 */
[----:B------:R-:W-:Y:S01]  /*16d50*/  LOP3.LUT R124, R124, 0xff800000, RZ, 0xc0, !PT ;  /* 0xff8000007c7c7812 */ /* 0x000fe200078ec0ff */
[----:B0-----:R-:W-:-:S02]  /*16d60*/  IMAD.IADD R120, R225, 0x1, -R120 ;  /* 0x00000001e1787824 */ /* 0x001fc400078e0a78 */
[----:B------:R-:W-:Y:S02]  /*16d70*/  FFMA.FTZ R6, R95, R4, -0.16845393180847167969 ;  /* 0xbe2c7f305f067423 */ /* 0x000fe40000010004 */
[----:B------:R-:W-:Y:S02]  /*16d80*/  FFMA.FTZ R10, R5, R10, -0.72134751081466674805 ;  /* 0xbf38aa3b050a7423 */ /* 0x000fe4000001000a */
[----:B------:R-:W-:Y:S02]  /*16d90*/  FMUL R14, R7, R14 ;  /* 0x0000000e070e7220 */ /* 0x000fe40000400000 */
[----:B------:R-:W-:Y:S01]  /*16da0*/  FADD R9, R120, -1 ;  /* 0xbf80000078097421 */ /* 0x000fe20000000000 */
[----:B------:R0:W3:Y:S01]  /*16db0*/  I2F R173, R124 ;  /* 0x0000007c00ad7306 */ /* 0x0000e20000201400 */
[----:B------:R-:W-:Y:S01]  /*16dc0*/  FFMA.FTZ R6, R95, R6, 0.1716887056827545166 ;  /* 0x3e2fcf2a5f067423 */ /* 0x000fe20000010006 */
[----:B------:R-:W-:Y:S01]  /*16dd0*/  IADD3 R119, R226, -R119, RZ ;  /* 0x80000077e2777210 */ /* 0x000fe20007ffe0ff */
[----:B------:R-:W-:-:S02]  /*16de0*/  FMUL R10, R5, R10 ;  /* 0x0000000a050a7220 */ /* 0x000fc40000400000 */
[----:B------:R-:W-:Y:S01]  /*16df0*/  FFMA.FTZ R7, R7, 1.4426950216293334961, R14 ;  /* 0x3fb8aa3b07077823 */ /* 0x000fe2000001000e */
[----:B------:R-:W-:Y:S01]  /*16e00*/  F2FP.BF16.PACK_AB R13, R26, R33 ;  /* 0x000000211a0d723e */ /* 0x000fe200000010ff */
[----:B------:R-:W-:Y:S01]  /*16e10*/  FFMA.FTZ R14, R9, R4, -0.16845393180847167969 ;  /* 0xbe2c7f30090e7423 */ /* 0x000fe20000010004 */
[----:B0-----:R-:W-:Y:S01]  /*16e20*/  IADD3 R124, R223, -R124, RZ ;  /* 0x8000007cdf7c7210 */ /* 0x001fe20007ffe0ff */
[----:B------:R-:W-:Y:S01]  /*16e30*/  FFMA.FTZ R6, R95, R6, -0.17900948226451873779 ;  /* 0xbe374e435f067423 */ /* 0x000fe20000010006 */
[----:B------:R-:W-:Y:S01]  /*16e40*/  F2FP.BF16.PACK_AB R65, R99, R24 ;  /* 0x000000186341723e */ /* 0x000fe200000010ff */
[----:B------:R-:W-:Y:S01]  /*16e50*/  FMUL R10, R5, R10 ;  /* 0x0000000a050a7220 */ /* 0x000fe20000400000 */
[----:B------:R-:W-:Y:S02]  /*16e60*/  F2FP.BF16.PACK_AB R64, R75, R64 ;  /* 0x000000404b40723e */ /* 0x000fe400000010ff */
[----:B------:R-:W-:Y:S02]  /*16e70*/  F2FP.BF16.PACK_AB R12, R106, R37 ;  /* 0x000000256a0c723e */ /* 0x000fe400000010ff */
[----:B------:R-:W-:-:S02]  /*16e80*/  F2FP.BF16.PACK_AB R27, R27, R32 ;  /* 0x000000201b1b723e */ /* 0x000fc400000010ff */
[----:B------:R-:W-:Y:S02]  /*16e90*/  F2FP.BF16.PACK_AB R26, R107, R36 ;  /* 0x000000246b1a723e */ /* 0x000fe400000010ff */
[----:B------:R-:W-:Y:S02]  /*16ea0*/  F2FP.BF16.PACK_AB R39, R39, R22 ;  /* 0x000000162727723e */ /* 0x000fe400000010ff */
[----:B------:R-:W-:Y:S02]  /*16eb0*/  F2FP.BF16.PACK_AB R38, R35, R40 ;  /* 0x000000282326723e */ /* 0x000fe400000010ff */
        /* <DEDUP_REMOVED lines=11> */
[----:B------:R-:W-:Y:S01]  /*16f70*/  F2FP.BF16.PACK_AB R136, R131, R136 ;  /* 0x000000888388723e */ /* 0x000fe200000010ff */
[----:B------:R-:W-:Y:S02]  /*16f80*/  FADD R119, R119, -1 ;  /* 0xbf80000077777421 */ /* 0x000fe40000000000 */
[----:B------:R-:W-:Y:S02]  /*16f90*/  FADD R11, R124, -1 ;  /* 0xbf8000007c0b7421 */ /* 0x000fe40000000000 */
[----:B------:R-:W-:Y:S01]  /*16fa0*/  FFMA.FTZ R14, R9, R14, 0.1716887056827545166 ;  /* 0x3e2fcf2a090e7423 */ /* 0x000fe2000001000e */
[----:B------:R-:W-:Y:S01]  /*16fb0*/  STS.64 [R18+0x8480], R64 ;  /* 0x0084804012007388 */ /* 0x000fe20000000a00 */
[----:B------:R-:W-:-:S02]  /*16fc0*/  FFMA.FTZ R6, R95, R6, 0.20512372255325317383 ;  /* 0x3e520bf45f067423 */ /* 0x000fc40000010006 */
[----:B------:R-:W-:Y:S01]  /*16fd0*/  FFMA.FTZ R5, R5, 1.4426950216293334961, R10 ;  /* 0x3fb8aa3b05057823 */ /* 0x000fe2000001000a */
[----:B------:R-:W-:Y:S01]  /*16fe0*/  STS.64 [R18+0x8100], R12 ;  /* 0x0081000c12007388 */ /* 0x000fe20000000a00 */
[----:B------:R-:W-:Y:S02]  /*16ff0*/  FFMA.FTZ R10, R119, R4, -0.16845393180847167969 ;  /* 0xbe2c7f30770a7423 */ /* 0x000fe40000010004 */
[----:B------:R-:W-:Y:S01]  /*17000*/  FFMA.FTZ R14, R9, R14, -0.17900948226451873779 ;  /* 0xbe374e43090e7423 */ /* 0x000fe2000001000e */
[----:B------:R-:W-:Y:S04]  /*17010*/  STS.64 [R18+0x8500], R26 ;  /* 0x0085001a12007388 */ /* 0x000fe80000000a00 */
[----:B------:R-:W-:Y:S04]  /*17020*/  STS.64 [R18+0x8580], R38 ;  /* 0x0085802612007388 */ /* 0x000fe80000000a00 */
[----:B------:R-:W-:Y:S04]  /*17030*/  STS.64 [R18+0x8600], R42 ;  /* 0x0086002a12007388 */ /* 0x000fe80000000a00 */
[----:B------:R-:W-:Y:S04]  /*17040*/  STS.64 [R18+0x8680], R54 ;  /* 0x0086803612007388 */ /* 0x000fe80000000a00 */
[----:B------:R-:W-:Y:S04]  /*17050*/  STS.64 [R18+0x8300], R144 ;  /* 0x0083009012007388 */ /* 0x000fe80000000a00 */
[----:B------:R-:W-:Y:S04]  /*17060*/  STS.64 [R18+0x8700], R142 ;  /* 0x0087008e12007388 */ /* 0x000fe80000000a00 */
[----:B------:R-:W-:Y:S04]  /*17070*/  STS.64 [R18+0x8380], R138 ;  /* 0x0083808a12007388 */ /* 0x000fe80000000a00 */
[----:B------:R0:W-:Y:S01]  /*17080*/  STS.64 [R18+0x8780], R136 ;  /* 0x0087808812007388 */ /* 0x0001e20000000a00 */
[----:B------:R-:W-:-:S02]  /*17090*/  FFMA.FTZ R6, R95, R6, -0.24046532809734344482 ;  /* 0xbe763c8b5f067423 */ /* 0x000fc40000010006 */
[----:B------:R-:W-:Y:S01]  /*170a0*/  FFMA.FTZ R10, R119, R10, 0.1716887056827545166 ;  /* 0x3e2fcf2a770a7423 */ /* 0x000fe2000001000a */
[----:B------:R-:W-:Y:S01]  /*170b0*/  IADD3 R113, R220, -R113, RZ ;  /* 0x80000071dc717210 */ /* 0x000fe20007ffe0ff */
[----:B------:R-:W-:Y:S01]  /*170c0*/  FFMA.FTZ R14, R9, R14, 0.20512372255325317383 ;  /* 0x3e520bf4090e7423 */ /* 0x000fe2000001000e */
[----:B------:R-:W-:Y:S01]  /*170d0*/  IADD3 R123, R222, -0x3f3504f3, RZ ;  /* 0xc0cafb0dde7b7810 */ /* 0x000fe20007ffe0ff */
[----:B0-----:R-:W-:Y:S01]  /*170e0*/  FFMA.FTZ R18, R11, R4, -0.16845393180847167969 ;  /* 0xbe2c7f300b127423 */ /* 0x001fe20000010004 */
[----:B------:R-:W-:Y:S02]  /*170f0*/  IADD3 R125, R230, -0x3f3504f3, RZ ;  /* 0xc0cafb0de67d7810 */ /* 0x000fe40007ffe0ff */
[----:B------:R-:W-:Y:S01]  /*17100*/  IADD3 R126, R221, -R126, RZ ;  /* 0x8000007edd7e7210 */ /* 0x000fe20007ffe0ff */
[----:B------:R-:W-:Y:S02]  /*17110*/  FFMA.FTZ R18, R11, R18, 0.1716887056827545166 ;  /* 0x3e2fcf2a0b127423 */ /* 0x000fe40000010012 */
[----:B------:R-:W-:Y:S01]  /*17120*/  IMAD.IADD R115, R228, 0x1, -R115 ;  /* 0x00000001e4737824 */ /* 0x000fe200078e0a73 */
[----:B------:R-:W-:Y:S01]  /*17130*/  IADD3 R121, R224, -R121, RZ ;  /* 0x80000079e0797210 */ /* 0x000fe20007ffe0ff */
[----:B------:R-:W-:Y:S01]  /*17140*/  FFMA.FTZ R6, R95, R6, 0.28857114911079406738 ;  /* 0x3e93bf995f067423 */ /* 0x000fe20000010006 */
[----:B------:R-:W-:Y:S01]  /*17150*/  IADD3 R128, R231, -R128, RZ ;  /* 0x80000080e7807210 */ /* 0x000fe20007ffe0ff */
[----:B------:R-:W-:Y:S01]  /*17160*/  FFMA.FTZ R10, R119, R10, -0.17900948226451873779 ;  /* 0xbe374e43770a7423 */ /* 0x000fe2000001000a */
[----:B------:R-:W-:Y:S01]  /*17170*/  ISETP.GE.U32.AND P0, PT, R28, 0x7f800000, PT ;  /* 0x7f8000001c00780c */ /* 0x000fe20003f06070 */
[----:B------:R-:W-:Y:S01]  /*17180*/  FFMA.FTZ R18, R11, R18, -0.17900948226451873779 ;  /* 0xbe374e430b127423 */ /* 0x000fe20000010012 */
[----:B------:R-:W-:Y:S01]  /*17190*/  ISETP.GE.U32.AND P2, PT, R92, 0x7f800000, PT ;  /* 0x7f8000005c00780c */ /* 0x000fe20003f46070 */
[----:B------:R-:W-:Y:S01]  /*171a0*/  FFMA.FTZ R14, R9, R14, -0.24046532809734344482 ;  /* 0xbe763c8b090e7423 */ /* 0x000fe2000001000e */
[----:B------:R-:W-:Y:S01]  /*171b0*/  ISETP.GE.U32.AND P1, PT, R29, 0x7f800000, PT ;  /* 0x7f8000001d00780c */ /* 0x000fe20003f26070 */
[----:B------:R-:W-:Y:S01]  /*171c0*/  FFMA.FTZ R6, R95, R6, -0.36067417263984680176 ;  /* 0xbeb8aa495f067423 */ /* 0x000fe20000010006 */
[----:B------:R-:W-:Y:S01]  /*171d0*/  ISETP.GE.U32.AND P6, PT, R228, 0x7f800000, PT ;  /* 0x7f800000e400780c */ /* 0x000fe20003fc6070 */
[----:B------:R-:W-:Y:S01]  /*171e0*/  FFMA.FTZ R10, R119, R10, 0.20512372255325317383 ;  /* 0x3e520bf4770a7423 */ /* 0x000fe2000001000a */
[----:B------:R-:W-:Y:S01]  /*171f0*/  ISETP.GE.U32.AND P4, PT, R3, 0x7f800000, PT ;  /* 0x7f8000000300780c */ /* 0x000fe20003f86070 */
[----:B------:R-:W-:Y:S01]  /*17200*/  FFMA.FTZ R18, R11, R18, 0.20512372255325317383 ;  /* 0x3e520bf40b127423 */ /* 0x000fe20000010012 */
[----:B------:R-:W-:Y:S01]  /*17210*/  ISETP.GE.U32.AND P3, PT, R220, 0x7f800000, PT ;  /* 0x7f800000dc00780c */ /* 0x000fe20003f66070 */
[----:B------:R-:W-:Y:S01]  /*17220*/  FFMA.FTZ R14, R9, R14, 0.28857114911079406738 ;  /* 0x3e93bf99090e7423 */ /* 0x000fe2000001000e */
[----:B------:R-:W-:Y:S01]  /*17230*/  BAR.SYNC.DEFER_BLOCKING 0x0 ;  /* 0x0000000000007b1d */ /* 0x000fe20000010000 */
[----:B------:R-:W-:-:S02]  /*17240*/  FFMA.FTZ R6, R95, R6, 0.48089820146560668945 ;  /* 0x3ef6384a5f067423 */ /* 0x000fc40000010006 */
[----:B------:R-:W-:Y:S02]  /*17250*/  FFMA.FTZ R10, R119, R10, -0.24046532809734344482 ;  /* 0xbe763c8b770a7423 */ /* 0x000fe4000001000a */
[----:B------:R-:W-:Y:S02]  /*17260*/  FFMA.FTZ R18, R11, R18, -0.24046532809734344482 ;  /* 0xbe763c8b0b127423 */ /* 0x000fe40000010012 */
[----:B------:R-:W-:Y:S02]  /*17270*/  FFMA.FTZ R14, R9, R14, -0.36067417263984680176 ;  /* 0xbeb8aa49090e7423 */ /* 0x000fe4000001000e */
[----:B------:R-:W-:Y:S02]  /*17280*/  FFMA.FTZ R6, R95, R6, -0.72134751081466674805 ;  /* 0xbf38aa3b5f067423 */ /* 0x000fe40000010006 */
[----:B------:R-:W-:Y:S02]  /*17290*/  FFMA.FTZ R10, R119, R10, 0.28857114911079406738 ;  /* 0x3e93bf99770a7423 */ /* 0x000fe4000001000a */
[----:B------:R-:W-:-:S02]  /*172a0*/  FFMA.FTZ R18, R11, R18, 0.28857114911079406738 ;  /* 0x3e93bf990b127423 */ /* 0x000fc40000010012 */
[----:B------:R-:W-:Y:S02]  /*172b0*/  FFMA.FTZ R14, R9, R14, 0.48089820146560668945 ;  /* 0x3ef6384a090e7423 */ /* 0x000fe4000001000e */
[----:B------:R-:W-:Y:S02]  /*172c0*/  FMUL R6, R95, R6 ;  /* 0x000000065f067220 */ /* 0x000fe40000400000 */
[----:B------:R-:W-:Y:S02]  /*172d0*/  FFMA.FTZ R10, R119, R10, -0.36067417263984680176 ;  /* 0xbeb8aa49770a7423 */ /* 0x000fe4000001000a */
[----:B------:R-:W-:Y:S02]  /*172e0*/  FFMA.FTZ R18, R11, R18, -0.36067417263984680176 ;  /* 0xbeb8aa490b127423 */ /* 0x000fe40000010012 */
[----:B------:R-:W-:Y:S02]  /*172f0*/  FFMA.FTZ R14, R9, R14, -0.72134751081466674805 ;  /* 0xbf38aa3b090e7423 */ /* 0x000fe4000001000e */
[----:B------:R-:W-:Y:S01]  /*17300*/  FADD R113, R113, -1 ;  /* 0xbf80000071717421 */ /* 0x000fe20000000000 */
[----:B------:R-:W-:Y:S01]  /*17310*/  LOP3.LUT R123, R123, 0xff800000, RZ, 0xc0, !PT ;  /* 0xff8000007b7b7812 */ /* 0x000fe200078ec0ff */
[----:B------:R-:W-:Y:S01]  /*17320*/  FMUL R6, R95, R6 ;  /* 0x000000065f067220 */ /* 0x000fe20000400000 */
[----:B------:R-:W-:Y:S01]  /*17330*/  LOP3.LUT R125, R125, 0xff800000, RZ, 0xc0, !PT ;  /* 0xff8000007d7d7812 */ /* 0x000fe200078ec0ff */
[----:B------:R-:W-:Y:S01]  /*17340*/  FFMA.FTZ R10, R119, R10, 0.48089820146560668945 ;  /* 0x3ef6384a770a7423 */ /* 0x000fe2000001000a */
[C---:B------:R-:W-:Y:S01]  /*17350*/  LOP3.LUT R184, R188.reuse, 0x8, RZ, 0x3c, !PT ;  /* 0x00000008bcb87812 */ /* 0x040fe200078e3cff */
[----:B------:R-:W-:Y:S01]  /*17360*/  FFMA.FTZ R18, R11, R18, 0.48089820146560668945 ;  /* 0x3ef6384a0b127423 */ /* 0x000fe20000010012 */
[----:B------:R-:W-:Y:S01]  /*17370*/  LOP3.LUT R180, R188, 0x10, RZ, 0x3c, !PT ;  /* 0x00000010bcb47812 */ /* 0x000fe200078e3cff */
[----:B------:R-:W-:Y:S01]  /*17380*/  FMUL R14, R9, R14 ;  /* 0x0000000e090e7220 */ /* 0x000fe20000400000 */
[----:B------:R-:W-:Y:S01]  /*17390*/  SHF.R.U32.HI R170, RZ, 0x7, R170 ;  /* 0x00000007ffaa7819 */ /* 0x000fe200000116aa */
[----:B------:R-:W-:-:S02]  /*173a0*/  FFMA.FTZ R95, R95, 1.4426950216293334961, R6 ;  /* 0x3fb8aa3b5f5f7823 */ /* 0x000fc40000010006 */
[----:B------:R-:W-:Y:S02]  /*173b0*/  FADD R13, R126, -1 ;  /* 0xbf8000007e0d7421 */ /* 0x000fe40000000000 */
[----:B------:R-:W-:Y:S01]  /*173c0*/  FADD R115, R115, -1 ;  /* 0xbf80000073737421 */ /* 0x000fe20000000000 */
[----:B------:R-:W-:Y:S01]  /*173d0*/  I2F R175, R123 ;  /* 0x0000007b00af7306 */ /* 0x000fe20000201400 */
[----:B------:R-:W-:Y:S01]  /*173e0*/  FFMA.FTZ R6, R113, R4, -0.16845393180847167969 ;  /* 0xbe2c7f3071067423 */ /* 0x000fe20000010004 */
[----:B------:R-:W-:Y:S01]  /*173f0*/  LOP3.LUT R174, R188, 0x18, RZ, 0x3c, !PT ;  /* 0x00000018bcae7812 */ /* 0x000fe200078e3cff */
[----:B------:R-:W-:Y:S01]  /*17400*/  FFMA.FTZ R10, R119, R10, -0.72134751081466674805 ;  /* 0xbf38aa3b770a7423 */ /* 0x000fe2000001000a */
[----:B------:R-:W-:Y:S01]  /*17410*/  LDS.64 R164, [R180] ;  /* 0x00000000b4a47984 */ /* 0x000fe20000000a00 */
[----:B------:R-:W-:Y:S02]  /*17420*/  FFMA.FTZ R18, R11, R18, -0.72134751081466674805 ;  /* 0xbf38aa3b0b127423 */ /* 0x000fe40000010012 */
[----:B------:R-:W-:Y:S01]  /*17430*/  FMUL R14, R9, R14 ;  /* 0x0000000e090e7220 */ /* 0x000fe20000400000 */
[----:B------:R-:W-:Y:S01]  /*17440*/  I2F R177, R125 ;  /* 0x0000007d00b17306 */ /* 0x000fe20000201400 */
[----:B--2---:R-:W-:-:S02]  /*17450*/  FFMA.FTZ R242, R242, 1.1920928955078125e-07, R167 ;  /* 0x34000000f2f27823 */ /* 0x004fc400000100a7 */
[----:B------:R-:W-:Y:S02]  /*17460*/  FADD R121, R121, -1 ;  /* 0xbf80000079797421 */ /* 0x000fe40000000000 */
[----:B------:R-:W-:Y:S02]  /*17470*/  FADD R15, R128, -1 ;  /* 0xbf800000800f7421 */ /* 0x000fe40000000000 */
[----:B------:R-:W-:Y:S01]  /*17480*/  FADD R244, R244, R101 ;  /* 0x00000065f4f47221 */ /* 0x000fe20000000000 */
[----:B------:R0:W2:Y:S01]  /*17490*/  I2F R167, R130 ;  /* 0x0000008200a77306 */ /* 0x0000a20000201400 */
[----:B------:R-:W-:Y:S02]  /*174a0*/  FFMA.FTZ R6, R113, R6, 0.1716887056827545166 ;  /* 0x3e2fcf2a71067423 */ /* 0x000fe40000010006 */
[----:B------:R-:W-:Y:S02]  /*174b0*/  FFMA.FTZ R245, R245, 1.1920928955078125e-07, R100 ;  /* 0x34000000f5f57823 */ /* 0x000fe40000010064 */
[----:B------:R-:W-:-:S02]  /*174c0*/  FFMA.FTZ R240, R240, 1.1920928955078125e-07, R169 ;  /* 0x34000000f0f07823 */ /* 0x000fc400000100a9 */
[----:B-1----:R-:W-:Y:S01]  /*174d0*/  FFMA.FTZ R112, R112, 1.1920928955078125e-07, R171 ;  /* 0x3400000070707823 */ /* 0x002fe200000100ab */
[----:B------:R-:W1:Y:S01]  /*174e0*/  LDS.64 R168, [R188] ;  /* 0x00000000bca87984 */ /* 0x000e620000000a00 */
[----:B------:R-:W-:Y:S01]  /*174f0*/  FMUL R10, R119, R10 ;  /* 0x0000000a770a7220 */ /* 0x000fe20000400000 */
[----:B0-----:R-:W-:Y:S01]  /*17500*/  IADD3 R130, R229, -R130, RZ ;  /* 0x80000082e5827210 */ /* 0x001fe20007ffe0ff */
[----:B------:R-:W-:Y:S02]  /*17510*/  FMUL R18, R11, R18 ;  /* 0x000000120b127220 */ /* 0x000fe40000400000 */
[----:B---3--:R-:W-:Y:S01]  /*17520*/  FFMA.FTZ R102, R173, 1.1920928955078125e-07, R102 ;  /* 0x34000000ad667823 */ /* 0x008fe20000010066 */
[----:B------:R-:W-:Y:S01]  /*17530*/  SGXT.U32 R170, R170, 0x1 ;  /* 0x00000001aaaa781a */ /* 0x000fe20000000000 */
[----:B------:R-:W-:Y:S01]  /*17540*/  FFMA.FTZ R9, R9, 1.4426950216293334961, R14 ;  /* 0x3fb8aa3b09097823 */ /* 0x000fe2000001000e */
[----:B------:R-:W-:Y:S01]  /*17550*/  LDS.64 R162, [R174] ;  /* 0x00000000aea27984 */ /* 0x000fe20000000a00 */
[----:B------:R-:W-:-:S02]  /*17560*/  IMAD.IADD R123, R222, 0x1, -R123 ;  /* 0x00000001de7b7824 */ /* 0x000fc400078e0a7b */
[----:B------:R-:W-:Y:S01]  /*17570*/  IMAD.IADD R125, R230, 0x1, -R125 ;  /* 0x00000001e67d7824 */ /* 0x000fe200078e0a7d */
[----:B------:R-:W-:Y:S01]  /*17580*/  LDS.64 R160, [R188+0x800] ;  /* 0x00080000bca07984 */ /* 0x000fe20000000a00 */
[-C--:B------:R-:W-:Y:S02]  /*17590*/  FFMA.FTZ R14, R13, R4.reuse, -0.16845393180847167969 ;  /* 0xbe2c7f300d0e7423 */ /* 0x080fe40000010004 */
[----:B------:R-:W-:Y:S01]  /*175a0*/  FFMA.FTZ R12, R115, R4, -0.16845393180847167969 ;  /* 0xbe2c7f30730c7423 */ /* 0x000fe20000010004 */
[----:B------:R-:W-:Y:S01]  /*175b0*/  LDS.64 R158, [R184+0x800] ;  /* 0x00080000b89e7984 */ /* 0x000fe20000000a00 */
[----:B------:R-:W-:Y:S02]  /*175c0*/  FFMA.FTZ R6, R113, R6, -0.17900948226451873779 ;  /* 0xbe374e4371067423 */ /* 0x000fe40000010006 */
[----:B------:R-:W-:Y:S01]  /*175d0*/  FMUL R10, R119, R10 ;  /* 0x0000000a770a7220 */ /* 0x000fe20000400000 */
[----:B------:R-:W-:Y:S01]  /*175e0*/  LDS.64 R156, [R180+0x800] ;  /* 0x00080000b49c7984 */ /* 0x000fe20000000a00 */
[----:B------:R-:W-:-:S02]  /*175f0*/  FMUL R18, R11, R18 ;  /* 0x000000120b127220 */ /* 0x000fc40000400000 */
[----:B------:R-:W-:Y:S01]  /*17600*/  FADD R123, R123, -1 ;  /* 0xbf8000007b7b7421 */ /* 0x000fe20000000000 */
[----:B------:R-:W-:Y:S01]  /*17610*/  LDS.64 R154, [R174+0x800] ;  /* 0x00080000ae9a7984 */ /* 0x000fe20000000a00 */
[----:B------:R-:W-:Y:S02]  /*17620*/  FADD R125, R125, -1 ;  /* 0xbf8000007d7d7421 */ /* 0x000fe40000000000 */
[----:B------:R-:W-:Y:S01]  /*17630*/  FFMA.FTZ R14, R13, R14, 0.1716887056827545166 ;  /* 0x3e2fcf2a0d0e7423 */ /* 0x000fe2000001000e */
[----:B------:R-:W-:Y:S01]  /*17640*/  LDS.64 R152, [R188+0x1000] ;  /* 0x00100000bc987984 */ /* 0x000fe20000000a00 */
[----:B------:R-:W-:Y:S02]  /*17650*/  FFMA.FTZ R12, R115, R12, 0.1716887056827545166 ;  /* 0x3e2fcf2a730c7423 */ /* 0x000fe4000001000c */
[----:B------:R-:W-:Y:S01]  /*17660*/  FADD R247, R130, -1 ;  /* 0xbf80000082f77421 */ /* 0x000fe20000000000 */
[----:B------:R-:W-:Y:S01]  /*17670*/  LDS.64 R150, [R184+0x1000] ;  /* 0x00100000b8967984 */ /* 0x000fe20000000a00 */
[----:B------:R-:W-:-:S02]  /*17680*/  FFMA.FTZ R6, R113, R6, 0.20512372255325317383 ;  /* 0x3e520bf471067423 */ /* 0x000fc40000010006 */
[----:B------:R-:W-:Y:S01]  /*17690*/  FFMA.FTZ R119, R119, 1.4426950216293334961, R10 ;  /* 0x3fb8aa3b77777823 */ /* 0x000fe2000001000a */
[----:B------:R-:W-:Y:S01]  /*176a0*/  LDS.64 R148, [R180+0x1000] ;  /* 0x00100000b4947984 */ /* 0x000fe20000000a00 */
[----:B------:R-:W-:Y:S02]  /*176b0*/  FFMA.FTZ R11, R11, 1.4426950216293334961, R18 ;  /* 0x3fb8aa3b0b0b7823 */ /* 0x000fe40000010012 */
[-C--:B------:R-:W-:Y:S01]  /*176c0*/  FFMA.FTZ R16, R121, R4.reuse, -0.16845393180847167969 ;  /* 0xbe2c7f3079107423 */ /* 0x080fe20000010004 */
[----:B------:R-:W-:Y:S01]  /*176d0*/  LDS.64 R146, [R174+0x1000] ;  /* 0x00100000ae927984 */ /* 0x000fe20000000a00 */
[-C--:B------:R-:W-:Y:S02]  /*176e0*/  FFMA.FTZ R10, R123, R4.reuse, -0.16845393180847167969 ;  /* 0xbe2c7f307b0a7423 */ /* 0x080fe40000010004 */
[-C--:B------:R-:W-:Y:S01]  /*176f0*/  FFMA.FTZ R18, R15, R4.reuse, -0.16845393180847167969 ;  /* 0xbe2c7f300f127423 */ /* 0x080fe20000010004 */
[----:B------:R-:W-:Y:S01]  /*17700*/  LDS.64 R144, [R188+0x1800] ;  /* 0x00180000bc907984 */ /* 0x000fe20000000a00 */
[----:B------:R-:W-:-:S02]  /*17710*/  FFMA.FTZ R20, R125, R4, -0.16845393180847167969 ;  /* 0xbe2c7f307d147423 */ /* 0x000fc40000010004 */
[----:B------:R-:W-:Y:S01]  /*17720*/  FFMA.FTZ R14, R13, R14, -0.17900948226451873779 ;  /* 0xbe374e430d0e7423 */ /* 0x000fe2000001000e */
[----:B------:R-:W-:Y:S01]  /*17730*/  LDS.64 R142, [R184+0x1800] ;  /* 0x00180000b88e7984 */ /* 0x000fe20000000a00 */
[----:B------:R-:W-:Y:S02]  /*17740*/  FFMA.FTZ R12, R115, R12, -0.17900948226451873779 ;  /* 0xbe374e43730c7423 */ /* 0x000fe4000001000c */
[----:B------:R-:W-:Y:S01]  /*17750*/  FFMA.FTZ R4, R247, R4, -0.16845393180847167969 ;  /* 0xbe2c7f30f7047423 */ /* 0x000fe20000010004 */
[----:B------:R-:W-:Y:S01]  /*17760*/  LDS.64 R140, [R180+0x1800] ;  /* 0x00180000b48c7984 */ /* 0x000fe20000000a00 */
[----:B------:R-:W-:Y:S02]  /*17770*/  FFMA.FTZ R6, R113, R6, -0.24046532809734344482 ;  /* 0xbe763c8b71067423 */ /* 0x000fe40000010006 */
[----:B------:R-:W-:Y:S01]  /*17780*/  FFMA.FTZ R14, R13, R14, 0.20512372255325317383 ;  /* 0x3e520bf40d0e7423 */ /* 0x000fe2000001000e */
[----:B------:R-:W-:Y:S01]  /*17790*/  LDS.64 R138, [R174+0x1800] ;  /* 0x00180000ae8a7984 */ /* 0x000fe20000000a00 */
[----:B------:R-:W-:-:S02]  /*177a0*/  FFMA.FTZ R12, R115, R12, 0.20512372255325317383 ;  /* 0x3e520bf4730c7423 */ /* 0x000fc4000001000c */
[----:B------:R-:W-:Y:S01]  /*177b0*/  FFMA.FTZ R4, R247, R4, 0.1716887056827545166 ;  /* 0x3e2fcf2af7047423 */ /* 0x000fe20000010004 */
[----:B------:R-:W-:Y:S01]  /*177c0*/  LDS.64 R136, [R188+0x2000] ;  /* 0x00200000bc887984 */ /* 0x000fe20000000a00 */
[----:B------:R-:W-:Y:S02]  /*177d0*/  FFMA.FTZ R6, R113, R6, 0.28857114911079406738 ;  /* 0x3e93bf9971067423 */ /* 0x000fe40000010006 */
[----:B------:R-:W-:Y:S01]  /*177e0*/  FFMA.FTZ R14, R13, R14, -0.24046532809734344482 ;  /* 0xbe763c8b0d0e7423 */ /* 0x000fe2000001000e */
[----:B------:R-:W-:Y:S01]  /*177f0*/  LDS.64 R134, [R184+0x2000] ;  /* 0x00200000b8867984 */ /* 0x000fe20000000a00 */
[----:B------:R-:W-:Y:S02]  /*17800*/  FFMA.FTZ R12, R115, R12, -0.24046532809734344482 ;  /* 0xbe763c8b730c7423 */ /* 0x000fe4000001000c */
[----:B------:R-:W-:Y:S01]  /*17810*/  FFMA.FTZ R4, R247, R4, -0.17900948226451873779 ;  /* 0xbe374e43f7047423 */ /* 0x000fe20000010004 */
[----:B------:R-:W-:Y:S01]  /*17820*/  LDS.64 R132, [R180+0x2000] ;  /* 0x00200000b4847984 */ /* 0x000fe20000000a00 */
[----:B------:R-:W-:-:S02]  /*17830*/  FFMA.FTZ R6, R113, R6, -0.36067417263984680176 ;  /* 0xbeb8aa4971067423 */ /* 0x000fc40000010006 */
[----:B------:R-:W-:Y:S01]  /*17840*/  FFMA.FTZ R14, R13, R14, 0.28857114911079406738 ;  /* 0x3e93bf990d0e7423 */ /* 0x000fe2000001000e */
[----:B------:R-:W-:Y:S01]  /*17850*/  LDS.64 R216, [R188+0x2800] ;  /* 0x00280000bcd87984 */ /* 0x000fe20000000a00 */
[----:B------:R-:W-:Y:S02]  /*17860*/  FFMA.FTZ R12, R115, R12, 0.28857114911079406738 ;  /* 0x3e93bf99730c7423 */ /* 0x000fe4000001000c */
[----:B------:R-:W-:Y:S01]  /*17870*/  FFMA.FTZ R4, R247, R4, 0.20512372255325317383 ;  /* 0x3e520bf4f7047423 */ /* 0x000fe20000010004 */
[----:B------:R-:W-:Y:S01]  /*17880*/  LDS.64 R214, [R184+0x2800] ;  /* 0x00280000b8d67984 */ /* 0x000fe20000000a00 */
[----:B------:R-:W-:Y:S02]  /*17890*/  FFMA.FTZ R6, R113, R6, 0.48089820146560668945 ;  /* 0x3ef6384a71067423 */ /* 0x000fe40000010006 */
[----:B------:R-:W-:Y:S01]  /*178a0*/  FFMA.FTZ R14, R13, R14, -0.36067417263984680176 ;  /* 0xbeb8aa490d0e7423 */ /* 0x000fe2000001000e */
[----:B------:R-:W-:Y:S01]  /*178b0*/  LDS.64 R212, [R180+0x2800] ;  /* 0x00280000b4d47984 */ /* 0x000fe20000000a00 */
[----:B------:R-:W-:-:S02]  /*178c0*/  FFMA.FTZ R12, R115, R12, -0.36067417263984680176 ;  /* 0xbeb8aa49730c7423 */ /* 0x000fc4000001000c */
[----:B------:R-:W-:Y:S01]  /*178d0*/  FFMA.FTZ R4, R247, R4, -0.24046532809734344482 ;  /* 0xbe763c8bf7047423 */ /* 0x000fe20000010004 */
[----:B------:R-:W-:Y:S01]  /*178e0*/  LDS.64 R208, [R174+0x2800] ;  /* 0x00280000aed07984 */ /* 0x000fe20000000a00 */
[----:B------:R-:W-:Y:S02]  /*178f0*/  FFMA.FTZ R6, R113, R6, -0.72134751081466674805 ;  /* 0xbf38aa3b71067423 */ /* 0x000fe40000010006 */
[----:B------:R-:W-:Y:S01]  /*17900*/  FFMA.FTZ R14, R13, R14, 0.48089820146560668945 ;  /* 0x3ef6384a0d0e7423 */ /* 0x000fe2000001000e */
[----:B------:R-:W-:Y:S01]  /*17910*/  LDS.64 R204, [R188+0x3000] ;  /* 0x00300000bccc7984 */ /* 0x000fe20000000a00 */
[----:B------:R-:W-:Y:S01]  /*17920*/  FADD R242, R242, R5 ;  /* 0x00000005f2f27221 */ /* 0x000fe20000000000 */
[----:B------:R-:W-:Y:S01]  /*17930*/  @P0 MOV R5, 0x7f800000 ;  /* 0x7f80000000050802 */ /* 0x000fe20000000f00 */
[----:B------:R-:W-:Y:S01]  /*17940*/  FFMA.FTZ R12, R115, R12, 0.48089820146560668945 ;  /* 0x3ef6384a730c7423 */ /* 0x000fe2000001000c */
[----:B------:R-:W-:Y:S01]  /*17950*/  LDS.64 R200, [R184+0x3000] ;  /* 0x00300000b8c87984 */ /* 0x000fe20000000a00 */
[----:B------:R-:W-:-:S02]  /*17960*/  FFMA.FTZ R4, R247, R4, 0.28857114911079406738 ;  /* 0x3e93bf99f7047423 */ /* 0x000fc40000010004 */
[----:B------:R-:W-:Y:S01]  /*17970*/  FMUL R6, R113, R6 ;  /* 0x0000000671067220 */ /* 0x000fe20000400000 */
[----:B------:R-:W-:Y:S01]  /*17980*/  LDS.64 R196, [R180+0x3000] ;  /* 0x00300000b4c47984 */ /* 0x000fe20000000a00 */
[----:B------:R-:W-:Y:S02]  /*17990*/  FFMA.FTZ R14, R13, R14, -0.72134751081466674805 ;  /* 0xbf38aa3b0d0e7423 */ /* 0x000fe4000001000e */
[----:B------:R-:W-:Y:S01]  /*179a0*/  FFMA.FTZ R12, R115, R12, -0.72134751081466674805 ;  /* 0xbf38aa3b730c7423 */ /* 0x000fe2000001000c */
[----:B------:R-:W-:Y:S01]  /*179b0*/  LDS.64 R192, [R174+0x3000] ;  /* 0x00300000aec07984 */ /* 0x000fe20000000a00 */
[----:B------:R-:W-:Y:S02]  /*179c0*/  FADD R246, R246, R95 ;  /* 0x0000005ff6f67221 */ /* 0x000fe40000000000 */
[----:B------:R-:W-:Y:S02]  /*179d0*/  FFMA.FTZ R4, R247, R4, -0.36067417263984680176 ;  /* 0xbeb8aa49f7047423 */ /* 0x000fe40000010004 */
[----:B--2---:R-:W-:Y:S01]  /*179e0*/  FFMA.FTZ R248, R167, 1.1920928955078125e-07, R248 ;  /* 0x34000000a7f87823 */ /* 0x004fe200000100f8 */
[----:B------:R-:W-:Y:S01]  /*179f0*/  FSEL R100, RZ, -23, P5 ;  /* 0xc1b80000ff647808 */ /* 0x000fe20002800000 */
[----:B------:R-:W-:Y:S01]  /*17a00*/  @P0 FFMA.FTZ R246, R28, R5, +INF ;  /* 0x7f8000001cf60423 */ /* 0x000fe20000010005 */
[----:B------:R-:W-:Y:S01]  /*17a10*/  @P2 MOV R5, 0x7f800000 ;  /* 0x7f80000000052802 */ /* 0x000fe20000000f00 */
[----:B------:R-:W-:Y:S01]  /*17a20*/  FMUL R6, R113, R6 ;  /* 0x0000000671067220 */ /* 0x000fe20000400000 */
[----:B------:R-:W0:Y:S01]  /*17a30*/  LDS.64 R166, [R184] ;  /* 0x00000000b8a67984 */ /* 0x000e220000000a00 */
[----:B------:R-:W-:-:S02]  /*17a40*/  FFMA.FTZ R16, R121, R16, 0.1716887056827545166 ;  /* 0x3e2fcf2a79107423 */ /* 0x000fc40000010010 */
[----:B------:R-:W-:Y:S01]  /*17a50*/  FMUL R14, R13, R14 ;  /* 0x0000000e0d0e7220 */ /* 0x000fe20000400000 */
[----:B------:R-:W2:Y:S01]  /*17a60*/  LDS.64 R130, [R174+0x2000] ;  /* 0x00200000ae827984 */ /* 0x000ea20000000a00 */
[----:B------:R-:W-:Y:S02]  /*17a70*/  FMUL R12, R115, R12 ;  /* 0x0000000c730c7220 */ /* 0x000fe40000400000 */
[----:B------:R-:W-:Y:S01]  /*17a80*/  FFMA.FTZ R4, R247, R4, 0.48089820146560668945 ;  /* 0x3ef6384af7047423 */ /* 0x000fe20000010004 */
[----:B------:R-:W3:Y:S01]  /*17a90*/  LDS.64 R188, [R188+0x3800] ;  /* 0x00380000bcbc7984 */ /* 0x000ee20000000a00 */
[----:B------:R-:W-:Y:S02]  /*17aa0*/  FFMA.FTZ R6, R113, 1.4426950216293334961, R6 ;  /* 0x3fb8aa3b71067823 */ /* 0x000fe40000010006 */
[----:B------:R-:W-:Y:S01]  /*17ab0*/  FFMA.FTZ R16, R121, R16, -0.17900948226451873779 ;  /* 0xbe374e4379107423 */ /* 0x000fe20000010010 */
[----:B------:R-:W-:Y:S01]  /*17ac0*/  LDS.64 R180, [R180+0x3800] ;  /* 0x00380000b4b47984 */ /* 0x000fe20000000a00 */
[----:B------:R-:W-:-:S02]  /*17ad0*/  FMUL R14, R13, R14 ;  /* 0x0000000e0d0e7220 */ /* 0x000fc40000400000 */
[----:B------:R-:W-:Y:S01]  /*17ae0*/  @P2 FFMA.FTZ R244, R92, R5, +INF ;  /* 0x7f8000005cf42423 */ /* 0x000fe20000010005 */
[----:B------:R-:W-:Y:S01]  /*17af0*/  ISETP.GE.U32.AND P2, PT, R227, 0x7f800000, PT ;  /* 0x7f800000e300780c */ /* 0x000fe20003f46070 */
[----:B------:R-:W-:Y:S02]  /*17b00*/  FMUL R12, R115, R12 ;  /* 0x0000000c730c7220 */ /* 0x000fe40000400000 */
[----:B------:R-:W-:Y:S02]  /*17b10*/  FFMA.FTZ R10, R123, R10, 0.1716887056827545166 ;  /* 0x3e2fcf2a7b0a7423 */ /* 0x000fe4000001000a */
[----:B------:R-:W-:Y:S02]  /*17b20*/  FADD R245, R245, R8 ;  /* 0x00000008f5f57221 */ /* 0x000fe40000000000 */
[----:B------:R-:W-:Y:S02]  /*17b30*/  FFMA.FTZ R20, R125, R20, 0.1716887056827545166 ;  /* 0x3e2fcf2a7d147423 */ /* 0x000fe40000010014 */
[----:B------:R-:W-:-:S02]  /*17b40*/  FFMA.FTZ R18, R15, R18, 0.1716887056827545166 ;  /* 0x3e2fcf2a0f127423 */ /* 0x000fc40000010012 */
[----:B------:R-:W-:Y:S02]  /*17b50*/  FADD R240, R240, R7 ;  /* 0x00000007f0f07221 */ /* 0x000fe40000000000 */
[----:B------:R-:W-:Y:S02]  /*17b60*/  FADD R239, R116, R119 ;  /* 0x0000007774ef7221 */ /* 0x000fe40000000000 */
[----:B------:R-:W-:Y:S02]  /*17b70*/  FADD R238, R112, R9 ;  /* 0x0000000970ee7221 */ /* 0x000fe40000000000 */
[----:B------:R-:W-:Y:S02]  /*17b80*/  FADD R232, R102, R11 ;  /* 0x0000000b66e87221 */ /* 0x000fe40000000000 */
[----:B------:R-:W-:Y:S02]  /*17b90*/  FFMA.FTZ R100, R175, 1.1920928955078125e-07, R100 ;  /* 0x34000000af647823 */ /* 0x000fe40000010064 */
[----:B------:R-:W-:Y:S01]  /*17ba0*/  FFMA.FTZ R30, R177, 1.1920928955078125e-07, R30 ;  /* 0x34000000b11e7823 */ /* 0x000fe2000001001e */
[----:B------:R-:W-:Y:S01]  /*17bb0*/  FSETP.NEU.AND P0, PT, R29, RZ, PT ;  /* 0x000000ff1d00720b */ /* 0x000fe20003f0d000 */
[----:B------:R-:W-:Y:S01]  /*17bc0*/  FFMA.FTZ R4, R247, R4, -0.72134751081466674805 ;  /* 0xbf38aa3bf7047423 */ /* 0x000fe20000010004 */
[----:B------:R-:W4:Y:S01]  /*17bd0*/  LDS.64 R184, [R184+0x3800] ;  /* 0x00380000b8b87984 */ /* 0x000f220000000a00 */
[----:B------:R-:W-:-:S02]  /*17be0*/  FFMA.FTZ R16, R121, R16, 0.20512372255325317383 ;  /* 0x3e520bf479107423 */ /* 0x000fc40000010010 */
[----:B------:R-:W-:Y:S02]  /*17bf0*/  FADD R243, R243, R6 ;  /* 0x00000006f3f37221 */ /* 0x000fe40000000000 */
[----:B------:R-:W-:Y:S01]  /*17c00*/  FFMA.FTZ R14, R13, 1.4426950216293334961, R14 ;  /* 0x3fb8aa3b0d0e7823 */ /* 0x000fe2000001000e */
[----:B------:R-:W-:Y:S01]  /*17c10*/  @P6 MOV R13, 0x7f800000 ;  /* 0x7f800000000d6802 */ /* 0x000fe20000000f00 */
[----:B------:R-:W-:Y:S02]  /*17c20*/  @P1 IMAD.MOV.U32 R6, RZ, RZ, 0x7f800000 ;  /* 0x7f800000ff061424 */ /* 0x000fe400078e00ff */
[----:B------:R-:W-:Y:S02]  /*17c30*/  FFMA.FTZ R12, R115, 1.4426950216293334961, R12 ;  /* 0x3fb8aa3b730c7823 */ /* 0x000fe4000001000c */
[----:B------:R-:W-:Y:S01]  /*17c40*/  FFMA.FTZ R10, R123, R10, -0.17900948226451873779 ;  /* 0xbe374e437b0a7423 */ /* 0x000fe2000001000a */
[----:B------:R-:W-:Y:S01]  /*17c50*/  @P3 MOV R5, 0x7f800000 ;  /* 0x7f80000000053802 */ /* 0x000fe20000000f00 */
[----:B------:R-:W-:Y:S01]  /*17c60*/  FMUL R4, R247, R4 ;  /* 0x00000004f7047220 */ /* 0x000fe20000400000 */
[----:B------:R-:W-:Y:S01]  /*17c70*/  MOV R8, c[0x0][0x1c8] ;  /* 0x0000720000087a02 */ /* 0x000fe20000000f00 */
[----:B------:R-:W-:Y:S01]  /*17c80*/  FFMA.FTZ R16, R121, R16, -0.24046532809734344482 ;  /* 0xbe763c8b79107423 */ /* 0x000fe20000010010 */
[----:B------:R-:W0:Y:S01]  /*17c90*/  LDS.64 R174, [R174+0x3800] ;  /* 0x00380000aeae7984 */ /* 0x000e220000000a00 */
[----:B------:R-:W-:-:S02]  /*17ca0*/  @P1 FFMA.FTZ R245, R29, R6, +INF ;  /* 0x7f8000001df51423 */ /* 0x000fc40000010006 */
[----:B------:R-:W-:Y:S02]  /*17cb0*/  FMUL R4, R247, R4 ;  /* 0x00000004f7047220 */ /* 0x000fe40000400000 */
[----:B------:R-:W-:Y:S02]  /*17cc0*/  @P4 IMAD.MOV.U32 R6, RZ, RZ, 0x7f800000 ;  /* 0x7f800000ff064424 */ /* 0x000fe400078e00ff */
[----:B------:R-:W-:Y:S02]  /*17cd0*/  FADD R241, R241, R12 ;  /* 0x0000000cf1f17221 */ /* 0x000fe40000000000 */
[----:B------:R-:W-:Y:S02]  /*17ce0*/  FFMA.FTZ R10, R123, R10, 0.20512372255325317383 ;  /* 0x3e520bf47b0a7423 */ /* 0x000fe4000001000a */
[----:B------:R-:W-:Y:S01]  /*17cf0*/  @P6 FFMA.FTZ R241, R228, R13, +INF ;  /* 0x7f800000e4f16423 */ /* 0x000fe2000001000d */
[----:B------:R-:W-:Y:S01]  /*17d00*/  ISETP.GE.U32.AND P6, PT, R226, 0x7f800000, PT ;  /* 0x7f800000e200780c */ /* 0x000fe20003fc6070 */
[----:B------:R-:W-:-:S02]  /*17d10*/  FFMA.FTZ R16, R121, R16, 0.28857114911079406738 ;  /* 0x3e93bf9979107423 */ /* 0x000fc40000010010 */
[----:B------:R-:W-:Y:S01]  /*17d20*/  FFMA.FTZ R247, R247, 1.4426950216293334961, R4 ;  /* 0x3fb8aa3bf7f77823 */ /* 0x000fe20000010004 */
[----:B------:R-:W-:Y:S01]  /*17d30*/  @P2 MOV R4, 0x7f800000 ;  /* 0x7f80000000042802 */ /* 0x000fe20000000f00 */
[----:B------:R-:W-:Y:S01]  /*17d40*/  @P4 FFMA.FTZ R242, R3, R6, +INF ;  /* 0x7f80000003f24423 */ /* 0x000fe20000010006 */
[----:B------:R-:W-:Y:S01]  /*17d50*/  ISETP.GE.U32.AND P4, PT, R225, 0x7f800000, PT ;  /* 0x7f800000e100780c */ /* 0x000fe20003f86070 */
[----:B------:R-:W-:Y:S02]  /*17d60*/  FFMA.FTZ R10, R123, R10, -0.24046532809734344482 ;  /* 0xbe763c8b7b0a7423 */ /* 0x000fe4000001000a */
[----:B------:R-:W-:Y:S02]  /*17d70*/  FFMA.FTZ R20, R125, R20, -0.17900948226451873779 ;  /* 0xbe374e437d147423 */ /* 0x000fe40000010014 */
[----:B------:R-:W-:Y:S02]  /*17d80*/  FFMA.FTZ R16, R121, R16, -0.36067417263984680176 ;  /* 0xbeb8aa4979107423 */ /* 0x000fe40000010010 */
[----:B------:R-:W-:-:S02]  /*17d90*/  FFMA.FTZ R18, R15, R18, -0.17900948226451873779 ;  /* 0xbe374e430f127423 */ /* 0x000fc40000010012 */
[----:B------:R-:W-:Y:S02]  /*17da0*/  FFMA.FTZ R10, R123, R10, 0.28857114911079406738 ;  /* 0x3e93bf997b0a7423 */ /* 0x000fe4000001000a */
[----:B------:R-:W-:Y:S02]  /*17db0*/  FFMA.FTZ R20, R125, R20, 0.20512372255325317383 ;  /* 0x3e520bf47d147423 */ /* 0x000fe40000010014 */
[----:B------:R-:W-:Y:S02]  /*17dc0*/  FFMA.FTZ R16, R121, R16, 0.48089820146560668945 ;  /* 0x3ef6384a79107423 */ /* 0x000fe40000010010 */
[----:B------:R-:W-:Y:S01]  /*17dd0*/  @P2 FFMA.FTZ R240, R227, R4, +INF ;  /* 0x7f800000e3f02423 */ /* 0x000fe20000010004 */
[----:B------:R-:W-:Y:S01]  /*17de0*/  ISETP.GE.U32.AND P2, PT, R223, 0x7f800000, PT ;  /* 0x7f800000df00780c */ /* 0x000fe20003f46070 */
[----:B------:R-:W-:Y:S02]  /*17df0*/  FFMA.FTZ R18, R15, R18, 0.20512372255325317383 ;  /* 0x3e520bf40f127423 */ /* 0x000fe40000010012 */
[----:B------:R-:W-:Y:S01]  /*17e00*/  @P3 FFMA.FTZ R243, R220, R5, +INF ;  /* 0x7f800000dcf33423 */ /* 0x000fe20000010005 */
[----:B------:R-:W-:Y:S01]  /*17e10*/  ISETP.GE.U32.AND P3, PT, R224, 0x7f800000, PT ;  /* 0x7f800000e000780c */ /* 0x000fe20003f66070 */
[----:B------:R-:W-:-:S02]  /*17e20*/  FFMA.FTZ R10, R123, R10, -0.36067417263984680176 ;  /* 0xbeb8aa497b0a7423 */ /* 0x000fc4000001000a */
[----:B------:R-:W-:Y:S02]  /*17e30*/  FFMA.FTZ R20, R125, R20, -0.24046532809734344482 ;  /* 0xbe763c8b7d147423 */ /* 0x000fe40000010014 */
[----:B------:R-:W-:Y:S02]  /*17e40*/  FFMA.FTZ R16, R121, R16, -0.72134751081466674805 ;  /* 0xbf38aa3b79107423 */ /* 0x000fe40000010010 */
[----:B------:R-:W-:Y:S02]  /*17e50*/  @P6 IMAD.MOV.U32 R5, RZ, RZ, 0x7f800000 ;  /* 0x7f800000ff056424 */ /* 0x000fe400078e00ff */
[----:B------:R-:W-:Y:S01]  /*17e60*/  FFMA.FTZ R18, R15, R18, -0.24046532809734344482 ;  /* 0xbe763c8b0f127423 */ /* 0x000fe20000010012 */
[----:B------:R-:W-:Y:S01]  /*17e70*/  @P4 MOV R4, 0x7f800000 ;  /* 0x7f80000000044802 */ /* 0x000fe20000000f00 */
[----:B------:R-:W-:Y:S02]  /*17e80*/  FFMA.FTZ R10, R123, R10, 0.48089820146560668945 ;  /* 0x3ef6384a7b0a7423 */ /* 0x000fe4000001000a */
[----:B------:R-:W-:-:S02]  /*17e90*/  FFMA.FTZ R20, R125, R20, 0.28857114911079406738 ;  /* 0x3e93bf997d147423 */ /* 0x000fc40000010014 */
[----:B------:R-:W-:Y:S02]  /*17ea0*/  FMUL R16, R121, R16 ;  /* 0x0000001079107220 */ /* 0x000fe40000400000 */
[----:B------:R-:W-:Y:S01]  /*17eb0*/  @P6 FFMA.FTZ R239, R226, R5, +INF ;  /* 0x7f800000e2ef6423 */ /* 0x000fe20000010005 */
[----:B------:R-:W-:Y:S01]  /*17ec0*/  ISETP.GE.U32.AND P6, PT, R222, 0x7f800000, PT ;  /* 0x7f800000de00780c */ /* 0x000fe20003fc6070 */
[----:B------:R-:W-:Y:S02]  /*17ed0*/  FFMA.FTZ R18, R15, R18, 0.28857114911079406738 ;  /* 0x3e93bf990f127423 */ /* 0x000fe40000010012 */
[----:B------:R-:W-:Y:S02]  /*17ee0*/  FFMA.FTZ R10, R123, R10, -0.72134751081466674805 ;  /* 0xbf38aa3b7b0a7423 */ /* 0x000fe4000001000a */
[----:B------:R-:W-:Y:S02]  /*17ef0*/  FFMA.FTZ R20, R125, R20, -0.36067417263984680176 ;  /* 0xbeb8aa497d147423 */ /* 0x000fe40000010014 */
[----:B------:R-:W-:-:S02]  /*17f00*/  FMUL R16, R121, R16 ;  /* 0x0000001079107220 */ /* 0x000fc40000400000 */
[----:B------:R-:W-:Y:S02]  /*17f10*/  @P4 FFMA.FTZ R238, R225, R4, +INF ;  /* 0x7f800000e1ee4423 */ /* 0x000fe40000010004 */
[----:B------:R-:W-:Y:S02]  /*17f20*/  FFMA.FTZ R18, R15, R18, -0.36067417263984680176 ;  /* 0xbeb8aa490f127423 */ /* 0x000fe40000010012 */
[----:B------:R-:W-:Y:S01]  /*17f30*/  @P2 IMAD.MOV.U32 R4, RZ, RZ, 0x7f800000 ;  /* 0x7f800000ff042424 */ /* 0x000fe200078e00ff */
[----:B------:R-:W-:Y:S01]  /*17f40*/  @P3 MOV R7, 0x7f800000 ;  /* 0x7f80000000073802 */ /* 0x000fe20000000f00 */
[----:B------:R-:W-:Y:S02]  /*17f50*/  FMUL R10, R123, R10 ;  /* 0x0000000a7b0a7220 */ /* 0x000fe40000400000 */
[----:B------:R-:W-:Y:S02]  /*17f60*/  FFMA.FTZ R20, R125, R20, 0.48089820146560668945 ;  /* 0x3ef6384a7d147423 */ /* 0x000fe40000010014 */
[----:B------:R-:W-:-:S02]  /*17f70*/  FFMA.FTZ R16, R121, 1.4426950216293334961, R16 ;  /* 0x3fb8aa3b79107823 */ /* 0x000fc40000010010 */
[----:B------:R-:W-:Y:S02]  /*17f80*/  FFMA.FTZ R18, R15, R18, 0.48089820146560668945 ;  /* 0x3ef6384a0f127423 */ /* 0x000fe40000010012 */
[----:B------:R-:W-:Y:S01]  /*17f90*/  @P2 FFMA.FTZ R232, R223, R4, +INF ;  /* 0x7f800000dfe82423 */ /* 0x000fe20000010004 */
[----:B------:R-:W-:Y:S01]  /*17fa0*/  ISETP.GE.U32.AND P2, PT, R230, 0x7f800000, PT ;  /* 0x7f800000e600780c */ /* 0x000fe20003f46070 */
[----:B------:R-:W-:Y:S02]  /*17fb0*/  FMUL R10, R123, R10 ;  /* 0x0000000a7b0a7220 */ /* 0x000fe40000400000 */
[----:B------:R-:W-:Y:S01]  /*17fc0*/  FFMA.FTZ R20, R125, R20, -0.72134751081466674805 ;  /* 0xbf38aa3b7d147423 */ /* 0x000fe20000010014 */
[----:B------:R-:W-:Y:S01]  /*17fd0*/  ISETP.GE.U32.AND P4, PT, R221, 0x7f800000, PT ;  /* 0x7f800000dd00780c */ /* 0x000fe20003f86070 */
[----:B------:R-:W-:Y:S02]  /*17fe0*/  FADD R237, R103, R16 ;  /* 0x0000001067ed7221 */ /* 0x000fe40000000000 */
[----:B------:R-:W-:Y:S01]  /*17ff0*/  @P3 FFMA.FTZ R237, R224, R7, +INF ;  /* 0x7f800000e0ed3423 */ /* 0x000fe20000010007 */
[----:B------:R-:W-:Y:S01]  /*18000*/  ISETP.GE.U32.AND P3, PT, R231, 0x7f800000, PT ;  /* 0x7f800000e700780c */ /* 0x000fe20003f66070 */
[----:B------:R-:W-:Y:S01]  /*18010*/  FFMA.FTZ R18, R15, R18, -0.72134751081466674805 ;  /* 0xbf38aa3b0f127423 */ /* 0x000fe20000010012 */
[----:B------:R-:W-:Y:S01]  /*18020*/  @P6 MOV R7, 0x7f800000 ;  /* 0x7f80000000076802 */ /* 0x000fe20000000f00 */
[----:B------:R-:W-:-:S02]  /*18030*/  FFMA.FTZ R123, R123, 1.4426950216293334961, R10 ;  /* 0x3fb8aa3b7b7b7823 */ /* 0x000fc4000001000a */
[----:B------:R-:W-:Y:S02]  /*18040*/  FMUL R20, R125, R20 ;  /* 0x000000147d147220 */ /* 0x000fe40000400000 */
[----:B------:R-:W-:Y:S02]  /*18050*/  IMAD R5, R170, c[0x0][0x1c8], RZ ;  /* 0x00007200aa057a24 */ /* 0x000fe400078e02ff */
[----:B------:R-:W-:Y:S02]  /*18060*/  FMUL R18, R15, R18 ;  /* 0x000000120f127220 */ /* 0x000fe40000400000 */
[----:B------:R-:W-:Y:S02]  /*18070*/  FMUL R20, R125, R20 ;  /* 0x000000147d147220 */ /* 0x000fe40000400000 */
[----:B------:R-:W-:Y:S02]  /*18080*/  FADD R233, R100, R123 ;  /* 0x0000007b64e97221 */ /* 0x000fe40000000000 */
[----:B------:R-:W-:Y:S01]  /*18090*/  @P6 FFMA.FTZ R233, R222, R7, +INF ;  /* 0x7f800000dee96423 */ /* 0x000fe20000010007 */
[----:B------:R-:W-:Y:S01]  /*180a0*/  LEA R7, R8, R5, 0x1 ;  /* 0x0000000508077211 */ /* 0x000fe200078e08ff */
[----:B------:R-:W-:-:S02]  /*180b0*/  FMUL R18, R15, R18 ;  /* 0x000000120f127220 */ /* 0x000fc40000400000 */
[----:B------:R-:W-:Y:S01]  /*180c0*/  FFMA.FTZ R125, R125, 1.4426950216293334961, R20 ;  /* 0x3fb8aa3b7d7d7823 */ /* 0x000fe20000010014 */
[----:B------:R-:W-:Y:S01]  /*180d0*/  LEA R9, R8, R7, 0x1 ;  /* 0x0000000708097211 */ /* 0x000fe200078e08ff */
[----:B------:R-:W-:Y:S01]  /*180e0*/  @P2 IMAD.MOV.U32 R11, RZ, RZ, 0x7f800000 ;  /* 0x7f800000ff0b2424 */ /* 0x000fe200078e00ff */
[----:B------:R-:W-:Y:S01]  /*180f0*/  @P4 MOV R4, 0x7f800000 ;  /* 0x7f80000000044802 */ /* 0x000fe20000000f00 */
[----:B------:R-:W-:Y:S02]  /*18100*/  FFMA.FTZ R18, R15, 1.4426950216293334961, R18 ;  /* 0x3fb8aa3b0f127823 */ /* 0x000fe40000010012 */
[----:B------:R-:W-:Y:S02]  /*18110*/  FADD R236, R30, R125 ;  /* 0x0000007d1eec7221 */ /* 0x000fe40000000000 */
[----:B------:R-:W-:Y:S01]  /*18120*/  @P3 IMAD.MOV.U32 R6, RZ, RZ, 0x7f800000 ;  /* 0x7f800000ff063424 */ /* 0x000fe200078e00ff */
[----:B------:R-:W-:Y:S01]  /*18130*/  LEA R13, R8, R9, 0x1 ;  /* 0x00000009080d7211 */ /* 0x000fe200078e08ff */
[----:B------:R-:W-:Y:S01]  /*18140*/  @P2 FFMA.FTZ R236, R230, R11, +INF ;  /* 0x7f800000e6ec2423 */ /* 0x000fe2000001000b */
[----:B------:R-:W-:Y:S01]  /*18150*/  LEA R10, P2, R9, R0, 0x1 ;  /* 0x00000000090a7211 */ /* 0x000fe200078408ff */
[----:B------:R-:W-:-:S02]  /*18160*/  FADD R234, R93, R14 ;  /* 0x0000000e5dea7221 */ /* 0x000fc40000000000 */
[----:B------:R-:W-:Y:S02]  /*18170*/  FADD R235, R31, R18 ;  /* 0x000000121feb7221 */ /* 0x000fe40000000000 */
[----:B------:R-:W-:Y:S02]  /*18180*/  @P4 FFMA.FTZ R234, R221, R4, +INF ;  /* 0x7f800000ddea4423 */ /* 0x000fe40000010004 */
[----:B------:R-:W-:Y:S01]  /*18190*/  @P3 FFMA.FTZ R235, R231, R6, +INF ;  /* 0x7f800000e7eb3423 */ /* 0x000fe20000010006 */
[-C--:B------:R-:W-:Y:S02]  /*181a0*/  LEA R4, P3, R5, R0.reuse, 0x1 ;  /* 0x0000000005047211 */ /* 0x080fe400078608ff */
[----:B------:R-:W-:Y:S02]  /*181b0*/  LEA R6, P4, R7, R0, 0x1 ;  /* 0x0000000007067211 */ /* 0x000fe400078808ff */
[-C--:B------:R-:W-:Y:S01]  /*181c0*/  LEA.HI.X.SX32 R11, R9, R2.reuse, 0x1, P2 ;  /* 0x00000002090b7211 */ /* 0x080fe200010f0eff */
[----:B------:R-:W-:Y:S01]  /*181d0*/  IMAD R9, R8, 0x2, R13 ;  /* 0x0000000208097824 */ /* 0x000fe200078e020d */
[----:B------:R-:W-:-:S02]  /*181e0*/  LEA.HI.X.SX32 R5, R5, R2, 0x1, P3 ;  /* 0x0000000205057211 */ /* 0x000fc400018f0eff */
[----:B------:R-:W-:Y:S02]  /*181f0*/  LEA.HI.X.SX32 R7, R7, R2, 0x1, P4 ;  /* 0x0000000207077211 */ /* 0x000fe400020f0eff */
[C---:B------:R-:W-:Y:S02]  /*18200*/  LEA R12, P2, R13.reuse, R0, 0x1 ;  /* 0x000000000d0c7211 */ /* 0x040fe400078408ff */
[----:B------:R-:W-:Y:S01]  /*18210*/  LEA R17, R8, R9, 0x1 ;  /* 0x0000000908117211 */ /* 0x000fe200078e08ff */
[----:B-1----:R-:W-:Y:S01]  /*18220*/  STG.E.U16 [R4.64], R168 ;  /* 0x000000a804007986 */ /* 0x002fe2000c101504 */
[----:B------:R-:W-:Y:S02]  /*18230*/  LEA.HI.X.SX32 R13, R13, R2, 0x1, P2 ;  /* 0x000000020d0d7211 */ /* 0x000fe400010f0eff */
[C---:B------:R-:W-:Y:S01]  /*18240*/  LEA R14, P2, R9.reuse, R0, 0x1 ;  /* 0x00000000090e7211 */ /* 0x040fe200078408ff */
[----:B0-----:R0:W-:Y:S03]  /*18250*/  STG.E.U16 [R6.64], R166 ;  /* 0x000000a606007986 */ /* 0x0011e6000c101504 */
[----:B------:R-:W-:-:S02]  /*18260*/  LEA.HI.X.SX32 R15, R9, R2, 0x1, P2 ;  /* 0x00000002090f7211 */ /* 0x000fc400010f0eff */
[----:B0-----:R-:W-:Y:S02]  /*18270*/  LEA R7, R8, R17, 0x1 ;  /* 0x0000001108077211 */ /* 0x001fe400078e08ff */
[----:B------:R-:W-:-:S03]  /*18280*/  LEA R4, P2, R17, R0, 0x1 ;  /* 0x0000000011047211 */ /* 0x000fc600078408ff */
[----:B------:R-:W-:Y:S01]  /*18290*/  IMAD R9, R8, 0x2, R7 ;  /* 0x0000000208097824 */ /* 0x000fe200078e0207 */
[----:B------:R0:W-:Y:S01]  /*182a0*/  STG.E.U16 [R10.64], R164 ;  /* 0x000000a40a007986 */ /* 0x0001e2000c101504 */
[----:B------:R-:W-:Y:S02]  /*182b0*/  LEA.HI.X.SX32 R5, R17, R2, 0x1, P2 ;  /* 0x0000000211057211 */ /* 0x000fe400010f0eff */
[C---:B------:R-:W-:Y:S01]  /*182c0*/  LEA R6, P2, R7.reuse, R0, 0x1 ;  /* 0x0000000007067211 */ /* 0x040fe200078408ff */
[----:B------:R1:W-:Y:S03]  /*182d0*/  STG.E.U16 [R12.64], R162 ;  /* 0x000000a20c007986 */ /* 0x0003e6000c101504 */
[----:B------:R-:W-:Y:S02]  /*182e0*/  LEA.HI.X.SX32 R7, R7, R2, 0x1, P2 ;  /* 0x0000000207077211 */ /* 0x000fe400010f0eff */
[----:B0-----:R-:W-:-:S02]  /*182f0*/  LEA R10, P3, R9, R0, 0x1 ;  /* 0x00000000090a7211 */ /* 0x001fc400078608ff */
[C---:B-1----:R-:W-:Y:S02]  /*18300*/  LEA R13, R8.reuse, R9, 0x1 ;  /* 0x00000009080d7211 */ /* 0x042fe400078e08ff */
[----:B------:R-:W-:Y:S02]  /*18310*/  LEA.HI.X.SX32 R11, R9, R2, 0x1, P3 ;  /* 0x00000002090b7211 */ /* 0x000fe400018f0eff */
[C---:B------:R-:W-:Y:S02]  /*18320*/  LEA R12, P2, R13.reuse, R0, 0x1 ;  /* 0x000000000d0c7211 */ /* 0x040fe400078408ff */
[----:B------:R-:W-:Y:S01]  /*18330*/  LEA R9, R8, R13, 0x1 ;  /* 0x0000000d08097211 */ /* 0x000fe200078e08ff */
[----:B------:R0:W-:Y:S01]  /*18340*/  STG.E.U16 [R14.64], R160 ;  /* 0x000000a00e007986 */ /* 0x0001e2000c101504 */
[----:B------:R-:W-:-:S03]  /*18350*/  LEA.HI.X.SX32 R13, R13, R2, 0x1, P2 ;  /* 0x000000020d0d7211 */ /* 0x000fc600010f0eff */
[----:B------:R-:W-:Y:S01]  /*18360*/  IMAD R17, R8, 0x2, R9 ;  /* 0x0000000208117824 */ /* 0x000fe200078e0209 */
[----:B------:R1:W-:Y:S01]  /*18370*/  STG.E.U16 [R4.64], R158 ;  /* 0x0000009e04007986 */ /* 0x0003e2000c101504 */
[----:B0-----:R-:W-:-:S03]  /*18380*/  LEA R14, P2, R9, R0, 0x1 ;  /* 0x00000000090e7211 */ /* 0x001fc600078408ff */
[----:B------:R0:W-:Y:S01]  /*18390*/  STG.E.U16 [R6.64], R156 ;  /* 0x0000009c06007986 */ /* 0x0001e2000c101504 */
[----:B------:R-:W-:Y:S02]  /*183a0*/  LEA.HI.X.SX32 R15, R9, R2, 0x1, P2 ;  /* 0x00000002090f7211 */ /* 0x000fe400010f0eff */
[----:B-1----:R-:W-:-:S04]  /*183b0*/  LEA R4, P2, R17, R0, 0x1 ;  /* 0x0000000011047211 */ /* 0x002fc800078408ff */
[----:B------:R-:W-:Y:S02]  /*183c0*/  LEA.HI.X.SX32 R5, R17, R2, 0x1, P2 ;  /* 0x0000000211057211 */ /* 0x000fe400010f0eff */
[----:B0-----:R-:W-:-:S04]  /*183d0*/  LEA R7, R8, R17, 0x1 ;  /* 0x0000001108077211 */ /* 0x001fc800078e08ff */
[C---:B------:R-:W-:Y:S02]  /*183e0*/  LEA R6, P2, R7.reuse, R0, 0x1 ;  /* 0x0000000007067211 */ /* 0x040fe400078408ff */
[----:B------:R-:W-:Y:S01]  /*183f0*/  LEA R9, R8, R7, 0x1 ;  /* 0x0000000708097211 */ /* 0x000fe200078e08ff */
[----:B------:R0:W-:Y:S01]  /*18400*/  STG.E.U16 [R10.64], R154 ;  /* 0x0000009a0a007986 */ /* 0x0001e2000c101504 */
[----:B------:R-:W-:-:S03]  /*18410*/  LEA.HI.X.SX32 R7, R7, R2, 0x1, P2 ;  /* 0x0000000207077211 */ /* 0x000fc600010f0eff */
[----:B------:R-:W-:Y:S01]  /*18420*/  IMAD R17, R8, 0x2, R9 ;  /* 0x0000000208117824 */ /* 0x000fe200078e0209 */
[----:B------:R1:W-:Y:S01]  /*18430*/  STG.E.U16 [R12.64], R152 ;  /* 0x000000980c007986 */ /* 0x0003e2000c101504 */
[----:B0-----:R-:W-:-:S04]  /*18440*/  LEA R10, P2, R9, R0, 0x1 ;  /* 0x00000000090a7211 */ /* 0x001fc800078408ff */
[----:B------:R-:W-:Y:S02]  /*18450*/  LEA.HI.X.SX32 R11, R9, R2, 0x1, P2 ;  /* 0x00000002090b7211 */ /* 0x000fe400010f0eff */
[C---:B-1----:R-:W-:Y:S02]  /*18460*/  LEA R12, P2, R17.reuse, R0, 0x1 ;  /* 0x00000000110c7211 */ /* 0x042fe400078408ff */
[C---:B------:R-:W-:Y:S01]  /*18470*/  LEA R9, R8.reuse, R17, 0x1 ;  /* 0x0000001108097211 */ /* 0x040fe200078e08ff */
[----:B------:R0:W-:Y:S01]  /*18480*/  STG.E.U16 [R14.64], R150 ;  /* 0x000000960e007986 */ /* 0x0001e2000c101504 */
[----:B------:R-:W-:Y:S02]  /*18490*/  LEA.HI.X.SX32 R13, R17, R2, 0x1, P2 ;  /* 0x00000002110d7211 */ /* 0x000fe400010f0eff */
[----:B------:R-:W-:Y:S01]  /*184a0*/  LEA R17, R8, R9, 0x1 ;  /* 0x0000000908117211 */ /* 0x000fe200078e08ff */
[----:B------:R1:W-:Y:S01]  /*184b0*/  STG.E.U16 [R4.64], R148 ;  /* 0x0000009404007986 */ /* 0x0003e2000c101504 */
[----:B0-----:R-:W-:-:S04]  /*184c0*/  LEA R14, P2, R9, R0, 0x1 ;  /* 0x00000000090e7211 */ /* 0x001fc800078408ff */
[----:B------:R-:W-:Y:S01]  /*184d0*/  LEA.HI.X.SX32 R15, R9, R2, 0x1, P2 ;  /* 0x00000002090f7211 */ /* 0x000fe200010f0eff */
[----:B------:R-:W-:Y:S01]  /*184e0*/  IMAD R9, R8, 0x2, R17 ;  /* 0x0000000208097824 */ /* 0x000fe200078e0211 */
[----:B-1----:R-:W-:-:S04]  /*184f0*/  LEA R4, P2, R17, R0, 0x1 ;  /* 0x0000000011047211 */ /* 0x002fc800078408ff */
[C---:B------:R-:W-:Y:S02]  /*18500*/  LEA R19, R8.reuse, R9, 0x1 ;  /* 0x0000000908137211 */ /* 0x040fe400078e08ff */
[----:B------:R-:W-:Y:S02]  /*18510*/  LEA.HI.X.SX32 R5, R17, R2, 0x1, P2 ;  /* 0x0000000211057211 */ /* 0x000fe400010f0eff */
[C---:B------:R-:W-:Y:S01]  /*18520*/  LEA R17, R8.reuse, R19, 0x1 ;  /* 0x0000001308117211 */ /* 0x040fe200078e08ff */
[----:B------:R0:W-:Y:S04]  /*18530*/  STG.E.U16 [R6.64], R146 ;  /* 0x0000009206007986 */ /* 0x0001e8000c101504 */
[----:B------:R-:W-:Y:S01]  /*18540*/  IMAD R21, R8, 0x2, R17 ;  /* 0x0000000208157824 */ /* 0x000fe200078e0211 */
[----:B------:R1:W-:Y:S01]  /*18550*/  STG.E.U16 [R10.64], R144 ;  /* 0x000000900a007986 */ /* 0x0003e2000c101504 */
[----:B0-----:R-:W-:-:S04]  /*18560*/  LEA R6, P2, R9, R0, 0x1 ;  /* 0x0000000009067211 */ /* 0x001fc800078408ff */
[----:B------:R-:W-:Y:S02]  /*18570*/  LEA.HI.X.SX32 R7, R9, R2, 0x1, P2 ;  /* 0x0000000209077211 */ /* 0x000fe400010f0eff */
[C---:B-1----:R-:W-:Y:S02]  /*18580*/  LEA R10, P2, R19.reuse, R0, 0x1 ;  /* 0x00000000130a7211 */ /* 0x042fe400078408ff */
[C---:B------:R-:W-:Y:S02]  /*18590*/  LEA R9, R8.reuse, R21, 0x1 ;  /* 0x0000001508097211 */ /* 0x040fe400078e08ff */
[----:B------:R-:W-:Y:S02]  /*185a0*/  LEA.HI.X.SX32 R11, R19, R2, 0x1, P2 ;  /* 0x00000002130b7211 */ /* 0x000fe400010f0eff */
[C---:B------:R-:W-:Y:S01]  /*185b0*/  LEA R19, R8.reuse, R9, 0x1 ;  /* 0x0000000908137211 */ /* 0x040fe200078e08ff */
[----:B------:R0:W-:Y:S04]  /*185c0*/  STG.E.U16 [R12.64], R142 ;  /* 0x0000008e0c007986 */ /* 0x0001e8000c101504 */
[----:B------:R-:W-:Y:S01]  /*185d0*/  IMAD R23, R8, 0x2, R19 ;  /* 0x0000000208177824 */ /* 0x000fe200078e0213 */
[----:B0-----:R-:W-:-:S04]  /*185e0*/  LEA R12, P2, R17, R0, 0x1 ;  /* 0x00000000110c7211 */ /* 0x001fc800078408ff */
[----:B------:R-:W-:Y:S02]  /*185f0*/  LEA.HI.X.SX32 R13, R17, R2, 0x1, P2 ;  /* 0x00000002110d7211 */ /* 0x000fe400010f0eff */
[C---:B------:R-:W-:Y:S01]  /*18600*/  LEA R17, R8.reuse, R23, 0x1 ;  /* 0x0000001708117211 */ /* 0x040fe200078e08ff */
[----:B------:R0:W-:Y:S03]  /*18610*/  STG.E.U16 [R14.64], R140 ;  /* 0x0000008c0e007986 */ /* 0x0001e6000c101504 */
[----:B------:R-:W-:Y:S01]  /*18620*/  LEA R25, R8, R17, 0x1 ;  /* 0x0000001108197211 */ /* 0x000fe200078e08ff */
[----:B------:R1:W-:Y:S01]  /*18630*/  STG.E.U16 [R4.64], R138 ;  /* 0x0000008a04007986 */ /* 0x0003e2000c101504 */
[----:B0-----:R-:W-:-:S04]  /*18640*/  LEA R14, P2, R21, R0, 0x1 ;  /* 0x00000000150e7211 */ /* 0x001fc800078408ff */
[----:B------:R-:W-:Y:S01]  /*18650*/  LEA.HI.X.SX32 R15, R21, R2, 0x1, P2 ;  /* 0x00000002150f7211 */ /* 0x000fe200010f0eff */
[----:B------:R-:W-:Y:S01]  /*18660*/  IMAD R21, R8, 0x2, R25 ;  /* 0x0000000208157824 */ /* 0x000fe200078e0219 */
[----:B-1----:R-:W-:-:S04]  /*18670*/  LEA R4, P2, R9, R0, 0x1 ;  /* 0x0000000009047211 */ /* 0x002fc800078408ff */
        /* <DEDUP_REMOVED lines=12> */
[C---:B------:R-:W-:Y:S01]  /*18740*/  LEA R29, R8.reuse, R23, 0x1 ;  /* 0x00000017081d7211 */ /* 0x040fe200078e08ff */
[----:B--2---:R-:W-:Y:S04]  /*18750*/  STG.E.U16 [R14.64], R130 ;  /* 0x000000820e007986 */ /* 0x004fe8000c101504 */
[----:B------:R-:W-:Y:S01]  /*18760*/  IMAD R31, R8, 0x2, R29 ;  /* 0x00000002081f7824 */ /* 0x000fe200078e021d */
[C---:B0-----:R-:W-:Y:S01]  /*18770*/  LEA R12, P2, R17.reuse, R0, 0x1 ;  /* 0x00000000110c7211 */ /* 0x041fe200078408ff */
[----:B------:R0:W-:Y:S03]  /*18780*/  STG.E.U16 [R4.64], R216 ;  /* 0x000000d804007986 */ /* 0x0001e6000c101504 */
[----:B------:R-:W-:-:S02]  /*18790*/  LEA.HI.X.SX32 R13, R17, R2, 0x1, P2 ;  /* 0x00000002110d7211 */ /* 0x000fc400010f0eff */
[----:B------:R-:W-:Y:S02]  /*187a0*/  LEA R17, R8, R31, 0x1 ;  /* 0x0000001f08117211 */ /* 0x000fe400078e08ff */
[----:B0-----:R-:W-:-:S04]  /*187b0*/  LEA R4, P2, R25, R0, 0x1 ;  /* 0x0000000019047211 */ /* 0x001fc800078408ff */
        /* <DEDUP_REMOVED lines=8> */
[----:B------:R-:W-:Y:S02]  /*18840*/  LEA R35, R8, R21, 0x1 ;  /* 0x0000001508237211 */ /* 0x000fe400078e08ff */
[-C--:B------:R-:W-:Y:S02]  /*18850*/  LEA R14, P3, R27, R0.reuse, 0x1 ;  /* 0x000000001b0e7211 */ /* 0x080fe400078608ff */
[----:B0-----:R-:W-:-:S04]  /*18860*/  LEA R10, P2, R9, R0, 0x1 ;  /* 0x00000000090a7211 */ /* 0x001fc800078408ff */
[-C--:B------:R-:W-:Y:S01]  /*18870*/  LEA.HI.X.SX32 R11, R9, R2.reuse, 0x1, P2 ;  /* 0x00000002090b7211 */ /* 0x080fe200010f0eff */
[----:B------:R-:W-:Y:S01]  /*18880*/  IMAD R9, R8, 0x2, R35 ;  /* 0x0000000208097824 */ /* 0x000fe200078e0223 */
[----:B------:R0:W-:Y:S01]  /*18890*/  STG.E.U16 [R12.64], R208 ;  /* 0x000000d00c007986 */ /* 0x0001e2000c101504 */
[----:B------:R-:W-:-:S03]  /*188a0*/  LEA.HI.X.SX32 R15, R27, R2, 0x1, P3 ;  /* 0x000000021b0f7211 */ /* 0x000fc600018f0eff */
[----:B------:R-:W-:Y:S02]  /*188b0*/  LEA R27, R8, R9, 0x1 ;  /* 0x00000009081b7211 */ /* 0x000fe400078e08ff */
[----:B0-----:R-:W-:-:S04]  /*188c0*/  LEA R12, P2, R19, R0, 0x1 ;  /* 0x00000000130c7211 */ /* 0x001fc800078408ff */
        /* <DEDUP_REMOVED lines=15> */
[C---:B------:R-:W-:Y:S01]  /*189c0*/  IMAD R31, R8.reuse, 0x2, R29 ;  /* 0x00000002081f7824 */ /* 0x040fe200078e021d */
[C---:B-1----:R-:W-:Y:S01]  /*189d0*/  LEA R14, P2, R17.reuse, R0, 0x1 ;  /* 0x00000000110e7211 */ /* 0x042fe200078408ff */
[----:B---3--:R0:W-:Y:S03]  /*189e0*/  STG.E.U16 [R12.64], R188 ;  /* 0x000000bc0c007986 */ /* 0x0081e6000c101504 */
[C---:B------:R-:W-:Y:S02]  /*189f0*/  LEA R39, R8.reuse, R31, 0x1 ;  /* 0x0000001f08277211 */ /* 0x040fe400078e08ff */
[----:B------:R-:W-:Y:S02]  /*18a00*/  LEA.HI.X.SX32 R15, R17, R2, 0x1, P2 ;  /* 0x00000002110f7211 */ /* 0x000fe400010f0eff */
[----:B------:R-:W-:-:S02]  /*18a10*/  LEA R17, R8, R39, 0x1 ;  /* 0x0000002708117211 */ /* 0x000fc400078e08ff */
[----:B0-----:R-:W-:-:S04]  /*18a20*/  LEA R12, P2, R25, R0, 0x1 ;  /* 0x00000000190c7211 */ /* 0x001fc800078408ff */
[----:B------:R-:W-:Y:S01]  /*18a30*/  LEA.HI.X.SX32 R13, R25, R2, 0x1, P2 ;  /* 0x00000002190d7211 */ /* 0x000fe200010f0eff */
[C---:B------:R-:W-:Y:S01]  /*18a40*/  IMAD R25, R8.reuse, 0x2, R17 ;  /* 0x0000000208197824 */ /* 0x040fe200078e0211 */
[----:B----4-:R0:W-:Y:S04]  /*18a50*/  STG.E.U16 [R4.64], R184 ;  /* 0x000000b804007986 */ /* 0x0101e8000c101504 */
[----:B------:R-:W-:Y:S02]  /*18a60*/  LEA R41, R8, R25, 0x1 ;  /* 0x0000001908297211 */ /* 0x000fe400078e08ff */
[----:B0-----:R-:W-:-:S04]  /*18a70*/  LEA R4, P2, R33, R0, 0x1 ;  /* 0x0000000021047211 */ /* 0x001fc800078408ff */
[----:B------:R-:W-:Y:S02]  /*18a80*/  LEA.HI.X.SX32 R5, R33, R2, 0x1, P2 ;  /* 0x0000000221057211 */ /* 0x000fe400010f0eff */
[C---:B------:R-:W-:Y:S01]  /*18a90*/  LEA R33, R8.reuse, R41, 0x1 ;  /* 0x0000002908217211 */ /* 0x040fe200078e08ff */
[----:B------:R0:W-:Y:S04]  /*18aa0*/  STG.E.U16 [R6.64], R180 ;  /* 0x000000b406007986 */ /* 0x0001e8000c101504 */
[----:B------:R-:W-:Y:S01]  /*18ab0*/  IMAD R43, R8, 0x2, R33 ;  /* 0x00000002082b7824 */ /* 0x000fe200078e0221 */
[----:B------:R-:W-:Y:S01]  /*18ac0*/  STG.E.U16 [R10.64], R174 ;  /* 0x000000ae0a007986 */ /* 0x000fe2000c101504 */
[----:B0-----:R-:W-:Y:S02]  /*18ad0*/  PRMT R7, R168, 0x7632, R7 ;  /* 0x00007632a8077816 */ /* 0x001fe40000000007 */
[----:B------:R-:W-:-:S03]  /*18ae0*/  LEA R6, P2, R21, R0, 0x1 ;  /* 0x0000000015067211 */ /* 0x000fc600078408ff */
[----:B------:R0:W-:Y:S01]  /*18af0*/  STG.E.U16 [R14.64], R7 ;  /* 0x000000070e007986 */ /* 0x0001e2000c101504 */
[----:B------:R-:W-:Y:S02]  /*18b00*/  PRMT R166, R166, 0x7632, R166 ;  /* 0x00007632a6a67816 */ /* 0x000fe400000000a6 */
[C---:B0-----:R-:W-:Y:S02]  /*18b10*/  LEA R15, R8.reuse, R43, 0x1 ;  /* 0x0000002b080f7211 */ /* 0x041fe400078e08ff */
[----:B------:R-:W-:Y:S02]  /*18b20*/  LEA.HI.X.SX32 R7, R21, R2, 0x1, P2 ;  /* 0x0000000215077211 */ /* 0x000fe400010f0eff */
[C---:B------:R-:W-:Y:S02]  /*18b30*/  LEA R10, P2, R35.reuse, R0, 0x1 ;  /* 0x00000000230a7211 */ /* 0x040fe400078408ff */
[----:B------:R-:W-:Y:S01]  /*18b40*/  LEA R21, R8, R15, 0x1 ;  /* 0x0000000f08157211 */ /* 0x000fe200078e08ff */
[----:B------:R0:W-:Y:S01]  /*18b50*/  STG.E.U16 [R12.64], R166 ;  /* 0x000000a60c007986 */ /* 0x0001e2000c101504 */
[----:B------:R-:W-:-:S02]  /*18b60*/  LEA.HI.X.SX32 R11, R35, R2, 0x1, P2 ;  /* 0x00000002230b7211 */ /* 0x000fc400010f0eff */
[----:B------:R-:W-:Y:S01]  /*18b70*/  PRMT R164, R164, 0x7632, R164 ;  /* 0x00007632a4a47816 */ /* 0x000fe200000000a4 */
[----:B------:R-:W-:Y:S01]  /*18b80*/  IMAD R35, R8, 0x2, R21 ;  /* 0x0000000208237824 */ /* 0x000fe200078e0215 */
[----:B------:R-:W-:Y:S02]  /*18b90*/  PRMT R162, R162, 0x7632, R162 ;  /* 0x00007632a2a27816 */ /* 0x000fe400000000a2 */
[C---:B0-----:R-:W-:Y:S01]  /*18ba0*/  LEA R12, P2, R9.reuse, R0, 0x1 ;  /* 0x00000000090c7211 */ /* 0x041fe200078408ff */
[----:B------:R0:W-:Y:S03]  /*18bb0*/  STG.E.U16 [R4.64], R164 ;  /* 0x000000a404007986 */ /* 0x0001e6000c101504 */
[----:B------:R-:W-:Y:S02]  /*18bc0*/  LEA.HI.X.SX32 R13, R9, R2, 0x1, P2 ;  /* 0x00000002090d7211 */ /* 0x000fe400010f0eff */
[C---:B------:R-:W-:Y:S01]  /*18bd0*/  LEA R9, R8.reuse, R35, 0x1 ;  /* 0x0000002308097211 */ /* 0x040fe200078e08ff */
[----:B------:R-:W-:Y:S03]  /*18be0*/  STG.E.U16 [R6.64], R162 ;  /* 0x000000a206007986 */ /* 0x000fe6000c101504 */
[----:B------:R-:W-:-:S02]  /*18bf0*/  LEA R45, R8, R9, 0x1 ;  /* 0x00000009082d7211 */ /* 0x000fc400078e08ff */
[----:B0-----:R-:W-:Y:S02]  /*18c00*/  PRMT R5, R160, 0x7632, R5 ;  /* 0x00007632a0057816 */ /* 0x001fe40000000005 */
[----:B------:R-:W-:-:S03]  /*18c10*/  LEA R4, P2, R27, R0, 0x1 ;  /* 0x000000001b047211 */ /* 0x000fc600078408ff */
[----:B------:R0:W-:Y:S02]  /*18c20*/  STG.E.U16 [R10.64], R5 ;  /* 0x000000050a007986 */ /* 0x0001e4000c101504 */
[----:B0-----:R-:W-:Y:S01]  /*18c30*/  LEA.HI.X.SX32 R5, R27, R2, 0x1, P2 ;  /* 0x000000021b057211 */ /* 0x001fe200010f0eff */
[----:B------:R-:W-:Y:S01]  /*18c40*/  IMAD R27, R8, 0x2, R45 ;  /* 0x00000002081b7824 */ /* 0x000fe200078e022d */
[----:B------:R-:W-:-:S04]  /*18c50*/  LEA R6, P2, R19, R0, 0x1 ;  /* 0x0000000013067211 */ /* 0x000fc800078408ff */
[----:B------:R-:W-:Y:S02]  /*18c60*/  LEA.HI.X.SX32 R7, R19, R2, 0x1, P2 ;  /* 0x0000000213077211 */ /* 0x000fe400010f0eff */
[C---:B------:R-:W-:Y:S02]  /*18c70*/  LEA R19, R8.reuse, R27, 0x1 ;  /* 0x0000001b08137211 */ /* 0x040fe400078e08ff */
[C---:B------:R-:W-:Y:S02]  /*18c80*/  LEA R10, P2, R37.reuse, R0, 0x1 ;  /* 0x00000000250a7211 */ /* 0x040fe400078408ff */
[----:B------:R-:W-:Y:S02]  /*18c90*/  LEA R47, R8, R19, 0x1 ;  /* 0x00000013082f7211 */ /* 0x000fe400078e08ff */
[----:B------:R-:W-:Y:S02]  /*18ca0*/  PRMT R158, R158, 0x7632, R158 ;  /* 0x000076329e9e7816 */ /* 0x000fe4000000009e */
[----:B------:R-:W-:Y:S01]  /*18cb0*/  LEA.HI.X.SX32 R11, R37, R2, 0x1, P2 ;  /* 0x00000002250b7211 */ /* 0x000fe200010f0eff */
[----:B------:R-:W-:-:S02]  /*18cc0*/  IMAD R37, R8, 0x2, R47 ;  /* 0x0000000208257824 */ /* 0x000fc400078e022f */
[----:B------:R0:W-:Y:S01]  /*18cd0*/  STG.E.U16 [R12.64], R158 ;  /* 0x0000009e0c007986 */ /* 0x0001e2000c101504 */
[----:B------:R-:W-:Y:S02]  /*18ce0*/  PRMT R156, R156, 0x7632, R156 ;  /* 0x000076329c9c7816 */ /* 0x000fe4000000009c */
[----:B------:R-:W-:Y:S02]  /*18cf0*/  LEA R49, R8, R37, 0x1 ;  /* 0x0000002508317211 */ /* 0x000fe400078e08ff */
[----:B------:R-:W-:Y:S01]  /*18d00*/  PRMT R154, R154, 0x7632, R154 ;  /* 0x000076329a9a7816 */ /* 0x000fe2000000009a */
[----:B------:R1:W-:Y:S01]  /*18d10*/  STG.E.U16 [R4.64], R156 ;  /* 0x0000009c04007986 */ /* 0x0003e2000c101504 */
[----:B0-----:R-:W-:-:S04]  /*18d20*/  LEA R12, P2, R23, R0, 0x1 ;  /* 0x00000000170c7211 */ /* 0x001fc800078408ff */
[----:B------:R-:W-:Y:S02]  /*18d30*/  LEA.HI.X.SX32 R13, R23, R2, 0x1, P2 ;  /* 0x00000002170d7211 */ /* 0x000fe400010f0eff */
[----:B------:R-:W-:Y:S02]  /*18d40*/  LEA R23, R8, R49, 0x1 ;  /* 0x0000003108177211 */ /* 0x000fe400078e08ff */
[----:B-1----:R-:W-:Y:S02]  /*18d50*/  PRMT R5, R152, 0x7632, R5 ;  /* 0x0000763298057816 */ /* 0x002fe40000000005 */
[----:B------:R-:W-:Y:S01]  /*18d60*/  LEA R4, P2, R29, R0, 0x1 ;  /* 0x000000001d047211 */ /* 0x000fe200078408ff */
[----:B------:R-:W-:Y:S01]  /*18d70*/  IMAD R51, R8, 0x2, R23 ;  /* 0x0000000208337824 */ /* 0x000fe200078e0217 */
[----:B------:R-:W-:Y:S04]  /*18d80*/  STG.E.U16 [R6.64], R154 ;  /* 0x0000009a06007986 */ /* 0x000fe8000c101504 */
[----:B------:R0:W-:Y:S01]  /*18d90*/  STG.E.U16 [R10.64], R5 ;  /* 0x000000050a007986 */ /* 0x0001e2000c101504 */
[----:B------:R-:W-:-:S02]  /*18da0*/  PRMT R150, R150, 0x7632, R150 ;  /* 0x0000763296967816 */ /* 0x000fc40000000096 */
[----:B0-----:R-:W-:Y:S02]  /*18db0*/  LEA.HI.X.SX32 R5, R29, R2, 0x1, P2 ;  /* 0x000000021d057211 */ /* 0x001fe400010f0eff */
[C---:B------:R-:W-:Y:S02]  /*18dc0*/  LEA R6, P2, R31.reuse, R0, 0x1 ;  /* 0x000000001f067211 */ /* 0x040fe400078408ff */
[C---:B------:R-:W-:Y:S02]  /*18dd0*/  LEA R29, R8.reuse, R51, 0x1 ;  /* 0x00000033081d7211 */ /* 0x040fe400078e08ff */
[----:B------:R-:W-:Y:S02]  /*18de0*/  LEA.HI.X.SX32 R7, R31, R2, 0x1, P2 ;  /* 0x000000021f077211 */ /* 0x000fe400010f0eff */
[----:B------:R-:W-:Y:S02]  /*18df0*/  LEA R31, R8, R29, 0x1 ;  /* 0x0000001d081f7211 */ /* 0x000fe400078e08ff */
[----:B------:R-:W-:-:S03]  /*18e00*/  LEA R10, P2, R39, R0, 0x1 ;  /* 0x00000000270a7211 */ /* 0x000fc600078408ff */
[----:B------:R-:W-:Y:S01]  /*18e10*/  IMAD R53, R8, 0x2, R31 ;  /* 0x0000000208357824 */ /* 0x000fe200078e021f */
[----:B------:R0:W-:Y:S01]  /*18e20*/  STG.E.U16 [R12.64], R150 ;  /* 0x000000960c007986 */ /* 0x0001e2000c101504 */
[----:B------:R-:W-:Y:S02]  /*18e30*/  LEA.HI.X.SX32 R11, R39, R2, 0x1, P2 ;  /* 0x00000002270b7211 */ /* 0x000fe400010f0eff */
[----:B------:R-:W-:Y:S02]  /*18e40*/  PRMT R148, R148, 0x7632, R148 ;  /* 0x0000763294947816 */ /* 0x000fe40000000094 */
[----:B------:R-:W-:Y:S02]  /*18e50*/  LEA R39, R8, R53, 0x1 ;  /* 0x0000003508277211 */ /* 0x000fe400078e08ff */
[C---:B0-----:R-:W-:Y:S01]  /*18e60*/  LEA R12, P2, R17.reuse, R0, 0x1 ;  /* 0x00000000110c7211 */ /* 0x041fe200078408ff */
[----:B------:R0:W-:Y:S03]  /*18e70*/  STG.E.U16 [R4.64], R148 ;  /* 0x0000009404007986 */ /* 0x0001e6000c101504 */
[----:B------:R-:W-:-:S02]  /*18e80*/  LEA.HI.X.SX32 R13, R17, R2, 0x1, P2 ;  /* 0x00000002110d7211 */ /* 0x000fc400010f0eff */
[----:B------:R-:W-:Y:S02]  /*18e90*/  LEA R17, R8, R39, 0x1 ;  /* 0x0000002708117211 */ /* 0x000fe400078e08ff */
[----:B------:R-:W-:-:S03]  /*18ea0*/  PRMT R146, R146, 0x7632, R146 ;  /* 0x0000763292927816 */ /* 0x000fc60000000092 */
[----:B------:R-:W-:Y:S01]  /*18eb0*/  IMAD R55, R8, 0x2, R17 ;  /* 0x0000000208377824 */ /* 0x000fe200078e0211 */
[----:B0-----:R-:W-:Y:S02]  /*18ec0*/  PRMT R5, R144, 0x7632, R5 ;  /* 0x0000763290057816 */ /* 0x001fe40000000005 */
[C---:B------:R-:W-:Y:S01]  /*18ed0*/  LEA R4, P2, R25.reuse, R0, 0x1 ;  /* 0x0000000019047211 */ /* 0x040fe200078408ff */
[----:B------:R-:W-:Y:S04]  /*18ee0*/  STG.E.U16 [R6.64], R146 ;  /* 0x0000009206007986 */ /* 0x000fe8000c101504 */
[----:B------:R0:W-:Y:S02]  /*18ef0*/  STG.E.U16 [R10.64], R5 ;  /* 0x000000050a007986 */ /* 0x0001e4000c101504 */
[----:B0-----:R-:W-:-:S02]  /*18f00*/  LEA.HI.X.SX32 R5, R25, R2, 0x1, P2 ;  /* 0x0000000219057211 */ /* 0x001fc400010f0eff */
[C---:B------:R-:W-:Y:S02]  /*18f10*/  LEA R25, R8.reuse, R55, 0x1 ;  /* 0x0000003708197211 */ /* 0x040fe400078e08ff */
[C---:B------:R-:W-:Y:S02]  /*18f20*/  LEA R6, P2, R41.reuse, R0, 0x1 ;  /* 0x0000000029067211 */ /* 0x040fe400078408ff */
[----:B------:R-:W-:Y:S02]  /*18f30*/  LEA R57, R8, R25, 0x1 ;  /* 0x0000001908397211 */ /* 0x000fe400078e08ff */
[----:B------:R-:W-:-:S03]  /*18f40*/  LEA.HI.X.SX32 R7, R41, R2, 0x1, P2 ;  /* 0x0000000229077211 */ /* 0x000fc600010f0eff */
[----:B------:R-:W-:Y:S01]  /*18f50*/  IMAD R41, R8, 0x2, R57 ;  /* 0x0000000208297824 */ /* 0x000fe200078e0239 */
[----:B------:R-:W-:Y:S02]  /*18f60*/  PRMT R142, R142, 0x7632, R142 ;  /* 0x000076328e8e7816 */ /* 0x000fe4000000008e */
[C---:B------:R-:W-:Y:S02]  /*18f70*/  LEA R10, P2, R33.reuse, R0, 0x1 ;  /* 0x00000000210a7211 */ /* 0x040fe400078408ff */
[C---:B------:R-:W-:Y:S01]  /*18f80*/  LEA R59, R8.reuse, R41, 0x1 ;  /* 0x00000029083b7211 */ /* 0x040fe200078e08ff */
[----:B------:R0:W-:Y:S01]  /*18f90*/  STG.E.U16 [R12.64], R142 ;  /* 0x0000008e0c007986 */ /* 0x0001e2000c101504 */
[----:B------:R-:W-:Y:S02]  /*18fa0*/  LEA.HI.X.SX32 R11, R33, R2, 0x1, P2 ;  /* 0x00000002210b7211 */ /* 0x000fe400010f0eff */
[----:B------:R-:W-:Y:S02]  /*18fb0*/  LEA R33, R8, R59, 0x1 ;  /* 0x0000003b08217211 */ /* 0x000fe400078e08ff */
[----:B------:R-:W-:-:S02]  /*18fc0*/  PRMT R140, R140, 0x7632, R140 ;  /* 0x000076328c8c7816 */ /* 0x000fc4000000008c */
[----:B0-----:R-:W-:-:S03]  /*18fd0*/  LEA R12, P2, R43, R0, 0x1 ;  /* 0x000000002b0c7211 */ /* 0x001fc600078408ff */
[----:B------:R0:W-:Y:S01]  /*18fe0*/  STG.E.U16 [R4.64], R140 ;  /* 0x0000008c04007986 */ /* 0x0001e2000c101504 */
[----:B------:R-:W-:Y:S02]  /*18ff0*/  PRMT R138, R138, 0x7632, R138 ;  /* 0x000076328a8a7816 */ /* 0x000fe4000000008a */
[----:B------:R-:W-:Y:S01]  /*19000*/  LEA.HI.X.SX32 R13, R43, R2, 0x1, P2 ;  /* 0x000000022b0d7211 */ /* 0x000fe200010f0eff */
[C---:B------:R-:W-:Y:S02]  /*19010*/  IMAD R43, R8.reuse, 0x2, R33 ;  /* 0x00000002082b7824 */ /* 0x040fe400078e0221 */
[----:B------:R1:W-:Y:S03]  /*19020*/  STG.E.U16 [R6.64], R138 ;  /* 0x0000008a06007986 */ /* 0x0003e6000c101504 */
[----:B------:R-:W-:Y:S02]  /*19030*/  LEA R61, R8, R43, 0x1 ;  /* 0x0000002b083d7211 */ /* 0x000fe400078e08ff */
[----:B0-----:R-:W-:Y:S01]  /*19040*/  PRMT R5, R136, 0x7632, R5 ;  /* 0x0000763288057816 */ /* 0x001fe20000000005 */
[----:B------:R-:W0:Y:S01]  /*19050*/  S2R R251, SR_TID.X ;  /* 0x0000000000fb7919 */ /* 0x000e220000002100 */
[----:B------:R-:W-:-:S03]  /*19060*/  LEA R4, P2, R15, R0, 0x1 ;  /* 0x000000000f047211 */ /* 0x000fc600078408ff */
[----:B------:R2:W-:Y:S01]  /*19070*/  STG.E.U16 [R10.64], R5 ;  /* 0x000000050a007986 */ /* 0x0005e2000c101504 */
[C---:B-1----:R-:W-:Y:S02]  /*19080*/  LEA R6, P3, R21.reuse, R0, 0x1 ;  /* 0x0000000015067211 */ /* 0x042fe400078608ff */
[----:B------:R-:W-:Y:S01]  /*19090*/  PRMT R134, R134, 0x7632, R134 ;  /* 0x0000763286867816 */ /* 0x000fe20000000086 */
[----:B------:R-:W3:Y:S01]  /*190a0*/  LDL.LU R140, [R1+0x5c] ;  /* 0x00005c00018c7983 */ /* 0x000ee20000300800 */
[-C--:B------:R-:W-:Y:S02]  /*190b0*/  LEA.HI.X.SX32 R7, R21, R2.reuse, 0x1, P3 ;  /* 0x0000000215077211 */ /* 0x080fe400018f0eff */
[----:B--2---:R-:W-:Y:S01]  /*190c0*/  LEA.HI.X.SX32 R5, R15, R2, 0x1, P2 ;  /* 0x000000020f057211 */ /* 0x004fe200010f0eff */
[----:B------:R1:W-:Y:S01]  /*190d0*/  STG.E.U16 [R12.64], R134 ;  /* 0x000000860c007986 */ /* 0x0003e2000c101504 */
[----:B------:R-:W-:Y:S02]  /*190e0*/  LEA R15, R8, R61, 0x1 ;  /* 0x0000003d080f7211 */ /* 0x000fe400078e08ff */
[----:B------:R-:W-:Y:S01]  /*190f0*/  PRMT R132, R132, 0x7632, R132 ;  /* 0x0000763284847816 */ /* 0x000fe20000000084 */
[----:B------:R-:W2:Y:S02]  /*19100*/  LDL.LU R142, [R1+0x58] ;  /* 0x00005800018e7983 */ /* 0x000ea40000300800 */
[C---:B------:R-:W-:Y:S01]  /*19110*/  IMAD R21, R8.reuse, 0x2, R15 ;  /* 0x0000000208157824 */ /* 0x040fe200078e020f */
[C---:B------:R-:W-:Y:S01]  /*19120*/  LEA R206, P3, R9.reuse, R0, 0x1 ;  /* 0x0000000009ce7211 */ /* 0x040fe200078608ff */
[----:B------:R4:W-:Y:S03]  /*19130*/  STG.E.U16 [R4.64], R132 ;  /* 0x0000008404007986 */ /* 0x0009e6000c101504 */
[C---:B------:R-:W-:Y:S01]  /*19140*/  LEA R11, R8.reuse, R21, 0x1 ;  /* 0x00000015080b7211 */ /* 0x040fe200078e08ff */
[----:B------:R-:W2:Y:S03]  /*19150*/  LDL.LU R144, [R1+0x54] ;  /* 0x0000540001907983 */ /* 0x000ea60000300800 */
[----:B-1----:R-:W-:Y:S01]  /*19160*/  LEA R13, R8, R11, 0x1 ;  /* 0x0000000b080d7211 */ /* 0x002fe200078e08ff */
[----:B------:R-:W2:Y:S01]  /*19170*/  LDL.LU R146, [R1+0x50] ;  /* 0x0000500001927983 */ /* 0x000ea20000300800 */
[----:B------:R-:W-:-:S03]  /*19180*/  LEA.HI.X.SX32 R207, R9, R2, 0x1, P3 ;  /* 0x0000000209cf7211 */ /* 0x000fc600018f0eff */
[----:B------:R-:W-:Y:S01]  /*19190*/  IMAD R9, R8, 0x2, R13 ;  /* 0x0000000208097824 */ /* 0x000fe200078e020d */
[----:B------:R-:W-:Y:S01]  /*191a0*/  PRMT R130, R130, 0x7632, R130 ;  /* 0x0000763282827816 */ /* 0x000fe20000000082 */
[----:B------:R-:W2:Y:S03]  /*191b0*/  LDL.LU R148, [R1+0x4c] ;  /* 0x00004c0001947983 */ /* 0x000ea60000300800 */
[----:B----4-:R-:W-:Y:S01]  /*191c0*/  LEA R5, R8, R9, 0x1 ;  /* 0x0000000908057211 */ /* 0x010fe200078e08ff */
[----:B------:R1:W-:Y:S01]  /*191d0*/  STG.E.U16 [R6.64], R130 ;  /* 0x0000008206007986 */ /* 0x0003e2000c101504 */
[-C--:B------:R-:W-:Y:S02]  /*191e0*/  LEA R202, P4, R45, R0.reuse, 0x1 ;  /* 0x000000002dca7211 */ /* 0x080fe400078808ff */
[-C--:B------:R-:W-:Y:S01]  /*191f0*/  LEA R210, P2, R35, R0.reuse, 0x1 ;  /* 0x0000000023d27211 */ /* 0x080fe200078408ff */
[----:B------:R-:W4:Y:S01]  /*19200*/  LDL.LU R150, [R1+0x48] ;  /* 0x0000480001967983 */ /* 0x000f220000300800 */
[----:B------:R-:W-:-:S02]  /*19210*/  LEA R194, P3, R19, R0, 0x1 ;  /* 0x0000000013c27211 */ /* 0x000fc400078608ff */
[----:B------:R-:W-:Y:S01]  /*19220*/  LEA.HI.X.SX32 R203, R45, R2, 0x1, P4 ;  /* 0x000000022dcb7211 */ /* 0x000fe200020f0eff */
[----:B------:R-:W2:Y:S01]  /*19230*/  LDL.LU R152, [R1+0x44] ;  /* 0x0000440001987983 */ /* 0x000ea20000300800 */
[----:B-1----:R-:W-:-:S03]  /*19240*/  LEA R7, R8, R5, 0x1 ;  /* 0x0000000508077211 */ /* 0x002fc600078e08ff */
[----:B------:R-:W2:Y:S01]  /*19250*/  LDL.LU R154, [R1+0x40] ;  /* 0x00004000019a7983 */ /* 0x000ea20000300800 */
[----:B------:R-:W-:Y:S02]  /*19260*/  LEA.HI.X.SX32 R211, R35, R2, 0x1, P2 ;  /* 0x0000000223d37211 */ /* 0x000fe400010f0eff */
[----:B------:R-:W-:Y:S01]  /*19270*/  LEA R190, P4, R47, R0, 0x1 ;  /* 0x000000002fbe7211 */ /* 0x000fe200078808ff */
[----:B------:R-:W2:Y:S01]  /*19280*/  LDL.LU R156, [R1+0x3c] ;  /* 0x00003c00019c7983 */ /* 0x000ea20000300800 */
[----:B------:R-:W-:Y:S01]  /*19290*/  LEA.HI.X.SX32 R195, R19, R2, 0x1, P3 ;  /* 0x0000000213c37211 */ /* 0x000fe200018f0eff */
[----:B------:R-:W-:Y:S01]  /*192a0*/  IMAD R19, R8, 0x2, R7 ;  /* 0x0000000208137824 */ /* 0x000fe200078e0207 */
[----:B------:R-:W-:Y:S01]  /*192b0*/  LEA R198, P2, R27, R0, 0x1 ;  /* 0x000000001bc67211 */ /* 0x000fe200078408ff */
[----:B------:R-:W2:Y:S01]  /*192c0*/  LDL.LU R158, [R1+0x38] ;  /* 0x00003800019e7983 */ /* 0x000ea20000300800 */
[-C--:B------:R-:W-:Y:S02]  /*192d0*/  LEA.HI.X.SX32 R191, R47, R2.reuse, 0x1, P4 ;  /* 0x000000022fbf7211 */ /* 0x080fe400020f0eff */
[----:B------:R-:W-:Y:S01]  /*192e0*/  LEA.HI.X.SX32 R199, R27, R2, 0x1, P2 ;  /* 0x000000021bc77211 */ /* 0x000fe200010f0eff */
[----:B------:R-:W2:Y:S01]  /*192f0*/  LDL.LU R160, [R1+0x34] ;  /* 0x0000340001a07983 */ /* 0x000ea20000300800 */
[----:B------:R-:W-:-:S02]  /*19300*/  LEA R182, P3, R49, R0, 0x1 ;  /* 0x0000000031b67211 */ /* 0x000fc400078608ff */
[----:B------:R-:W-:Y:S01]  /*19310*/  LEA R178, P4, R23, R0, 0x1 ;  /* 0x0000000017b27211 */ /* 0x000fe200078808ff */
[----:B------:R-:W2:Y:S01]  /*19320*/  LDL.LU R162, [R1+0x30] ;  /* 0x0000300001a27983 */ /* 0x000ea20000300800 */
[C---:B------:R-:W-:Y:S02]  /*19330*/  LEA R27, R8.reuse, R19, 0x1 ;  /* 0x00000013081b7211 */ /* 0x040fe400078e08ff */
[-C--:B------:R-:W-:Y:S01]  /*19340*/  LEA.HI.X.SX32 R183, R49, R2.reuse, 0x1, P3 ;  /* 0x0000000231b77211 */ /* 0x080fe200018f0eff */
[----:B------:R-:W2:Y:S01]  /*19350*/  LDL.LU R164, [R1+0x2c] ;  /* 0x00002c0001a47983 */ /* 0x000ea20000300800 */
[----:B------:R-:W-:Y:S02]  /*19360*/  LEA.HI.X.SX32 R179, R23, R2, 0x1, P4 ;  /* 0x0000000217b37211 */ /* 0x000fe400020f0eff */
[----:B------:R-:W-:Y:S01]  /*19370*/  LEA R176, P3, R29, R0, 0x1 ;  /* 0x000000001db07211 */ /* 0x000fe200078608ff */
[----:B------:R-:W2:Y:S01]  /*19380*/  LDL.LU R168, [R1+0x28] ;  /* 0x0000280001a87983 */ /* 0x000ea20000300800 */
[----:B------:R-:W-:-:S02]  /*19390*/  LEA R23, R8, R27, 0x1 ;  /* 0x0000001b08177211 */ /* 0x000fc400078e08ff */
[----:B------:R-:W-:Y:S01]  /*193a0*/  LEA.HI.X.SX32 R177, R29, R2, 0x1, P3 ;  /* 0x000000021db17211 */ /* 0x000fe200018f0eff */
[----:B------:R-:W2:Y:S01]  /*193b0*/  LDL.LU R250, [R1+0x24] ;  /* 0x0000240001fa7983 */ /* 0x000ea20000300800 */
[-C--:B------:R-:W-:Y:S01]  /*193c0*/  LEA R172, P4, R31, R0.reuse, 0x1 ;  /* 0x000000001fac7211 */ /* 0x080fe200078808ff */
[C---:B------:R-:W-:Y:S01]  /*193d0*/  IMAD R29, R8.reuse, 0x2, R23 ;  /* 0x00000002081d7824 */ /* 0x040fe200078e0217 */
[----:B------:R-:W-:Y:S02]  /*193e0*/  LEA R186, P2, R37, R0, 0x1 ;  /* 0x0000000025ba7211 */ /* 0x000fe400078408ff */
[-C--:B------:R-:W-:Y:S02]  /*193f0*/  LEA.HI.X.SX32 R173, R31, R2.reuse, 0x1, P4 ;  /* 0x000000021fad7211 */ /* 0x080fe400020f0eff */
[----:B------:R-:W-:Y:S02]  /*19400*/  LEA R31, R8, R29, 0x1 ;  /* 0x0000001d081f7211 */ /* 0x000fe400078e08ff */
[----:B------:R-:W-:-:S02]  /*19410*/  LEA.HI.X.SX32 R187, R37, R2, 0x1, P2 ;  /* 0x0000000225bb7211 */ /* 0x000fc400010f0eff */
[-C--:B------:R-:W-:Y:S02]  /*19420*/  LEA R170, P2, R51, R0.reuse, 0x1 ;  /* 0x0000000033aa7211 */ /* 0x080fe400078408ff */
[-C--:B------:R-:W-:Y:S02]  /*19430*/  LEA R122, P3, R39, R0.reuse, 0x1 ;  /* 0x00000000277a7211 */ /* 0x080fe400078608ff */
[----:B------:R-:W-:Y:S02]  /*19440*/  LEA R118, P4, R17, R0, 0x1 ;  /* 0x0000000011767211 */ /* 0x000fe400078808ff */
[----:B------:R-:W-:Y:S02]  /*19450*/  LEA R35, R8, R31, 0x1 ;  /* 0x0000001f08237211 */ /* 0x000fe400078e08ff */
[----:B------:R-:W-:Y:S02]  /*19460*/  LEA.HI.X.SX32 R171, R51, R2, 0x1, P2 ;  /* 0x0000000233ab7211 */ /* 0x000fe400010f0eff */
[----:B------:R-:W-:-:S02]  /*19470*/  LEA R126, P2, R53, R0, 0x1 ;  /* 0x00000000357e7211 */ /* 0x000fc400078408ff */
[-C--:B------:R-:W-:Y:S02]  /*19480*/  LEA.HI.X.SX32 R123, R39, R2.reuse, 0x1, P3 ;  /* 0x00000002277b7211 */ /* 0x080fe400018f0eff */
[----:B------:R-:W-:Y:S01]  /*19490*/  LEA.HI.X.SX32 R119, R17, R2, 0x1, P4 ;  /* 0x0000000211777211 */ /* 0x000fe200020f0eff */
[----:B------:R-:W-:Y:S01]  /*194a0*/  IMAD R17, R8, 0x2, R35 ;  /* 0x0000000208117824 */ /* 0x000fe200078e0223 */
[----:B------:R-:W-:Y:S02]  /*194b0*/  LEA R110, P3, R25, R0, 0x1 ;  /* 0x00000000196e7211 */ /* 0x000fe400078608ff */
[----:B------:R-:W-:Y:S02]  /*194c0*/  LEA.HI.X.SX32 R127, R53, R2, 0x1, P2 ;  /* 0x00000002357f7211 */ /* 0x000fe400010f0eff */
[----:B------:R-:W-:Y:S02]  /*194d0*/  LEA R114, P2, R55, R0, 0x1 ;  /* 0x0000000037727211 */ /* 0x000fe400078408ff */
[----:B------:R-:W-:-:S02]  /*194e0*/  LEA.HI.X.SX32 R111, R25, R2, 0x1, P3 ;  /* 0x00000002196f7211 */ /* 0x000fc400018f0eff */
[C---:B------:R-:W-:Y:S02]  /*194f0*/  LEA R25, R8.reuse, R17, 0x1 ;  /* 0x0000001108197211 */ /* 0x040fe400078e08ff */
[----:B------:R-:W-:Y:S02]  /*19500*/  LEA.HI.X.SX32 R115, R55, R2, 0x1, P2 ;  /* 0x0000000237737211 */ /* 0x000fe400010f0eff */
[-C--:B------:R-:W-:Y:S02]  /*19510*/  LEA R106, P4, R57, R0.reuse, 0x1 ;  /* 0x00000000396a7211 */ /* 0x080fe400078808ff */
[----:B------:R-:W-:Y:S02]  /*19520*/  LEA R102, P2, R41, R0, 0x1 ;  /* 0x0000000029667211 */ /* 0x000fe400078408ff */
[----:B------:R-:W-:Y:S02]  /*19530*/  LEA R37, R8, R25, 0x1 ;  /* 0x0000001908257211 */ /* 0x000fe400078e08ff */
[----:B------:R-:W-:-:S02]  /*19540*/  LEA.HI.X.SX32 R107, R57, R2, 0x1, P4 ;  /* 0x00000002396b7211 */ /* 0x000fc400020f0eff */
[----:B------:R-:W-:Y:S01]  /*19550*/  LEA.HI.X.SX32 R103, R41, R2, 0x1, P2 ;  /* 0x0000000229677211 */ /* 0x000fe200010f0eff */
[----:B------:R-:W-:Y:S01]  /*19560*/  IMAD R41, R8, 0x2, R37 ;  /* 0x0000000208297824 */ /* 0x000fe200078e0225 */
[----:B------:R-:W-:-:S04]  /*19570*/  LEA R94, P4, R33, R0, 0x1 ;  /* 0x00000000215e7211 */ /* 0x000fc800078808ff */
[----:B------:R-:W-:Y:S02]  /*19580*/  LEA.HI.X.SX32 R95, R33, R2, 0x1, P4 ;  /* 0x00000002215f7211 */ /* 0x000fe400020f0eff */
[C---:B------:R-:W-:Y:S02]  /*19590*/  LEA R33, R8.reuse, R41, 0x1 ;  /* 0x0000002908217211 */ /* 0x040fe400078e08ff */
[-C--:B------:R-:W-:Y:S02]  /*195a0*/  LEA R90, P2, R43, R0.reuse, 0x1 ;  /* 0x000000002b5a7211 */ /* 0x080fe400078408ff */
[C---:B------:R-:W-:Y:S02]  /*195b0*/  LEA R45, R8.reuse, R33, 0x1 ;  /* 0x00000021082d7211 */ /* 0x040fe400078e08ff */
[----:B------:R-:W-:Y:S02]  /*195c0*/  LEA R82, P4, R15, R0, 0x1 ;  /* 0x000000000f527211 */ /* 0x000fe400078808ff */
[----:B------:R-:W-:Y:S01]  /*195d0*/  LEA.HI.X.SX32 R91, R43, R2, 0x1, P2 ;  /* 0x000000022b5b7211 */ /* 0x000fe200010f0eff */
[----:B------:R-:W-:Y:S01]  /*195e0*/  IMAD R49, R8, 0x2, R45 ;  /* 0x0000000208317824 */ /* 0x000fe200078e022d */
[----:B------:R-:W-:-:S02]  /*195f0*/  LEA R78, P2, R21, R0, 0x1 ;  /* 0x00000000154e7211 */ /* 0x000fc400078408ff */
[----:B------:R-:W-:Y:S02]  /*19600*/  LEA.HI.X.SX32 R83, R15, R2, 0x1, P4 ;  /* 0x000000020f537211 */ /* 0x000fe400020f0eff */
[----:B------:R-:W-:Y:S02]  /*19610*/  LEA R70, P4, R13, R0, 0x1 ;  /* 0x000000000d467211 */ /* 0x000fe400078808ff */
[-C--:B------:R-:W-:Y:S02]  /*19620*/  LEA.HI.X.SX32 R79, R21, R2.reuse, 0x1, P2 ;  /* 0x00000002154f7211 */ /* 0x080fe400010f0eff */
[----:B------:R-:W-:Y:S02]  /*19630*/  LEA R21, R8, R49, 0x1 ;  /* 0x0000003108157211 */ /* 0x000fe400078e08ff */
[----:B------:R-:W-:Y:S02]  /*19640*/  LEA.HI.X.SX32 R71, R13, R2, 0x1, P4 ;  /* 0x000000020d477211 */ /* 0x000fe400020f0eff */
[----:B------:R-:W-:-:S02]  /*19650*/  LEA R66, P2, R9, R0, 0x1 ;  /* 0x0000000009427211 */ /* 0x000fc400078408ff */
[C---:B------:R-:W-:Y:S02]  /*19660*/  LEA R13, R8.reuse, R21, 0x1 ;  /* 0x00000015080d7211 */ /* 0x040fe400078e08ff */
[----:B------:R-:W-:Y:S02]  /*19670*/  LEA R98, P3, R59, R0, 0x1 ;  /* 0x000000003b627211 */ /* 0x000fe400078608ff */
[-C--:B------:R-:W-:Y:S01]  /*19680*/  LEA.HI.X.SX32 R67, R9, R2.reuse, 0x1, P2 ;  /* 0x0000000209437211 */ /* 0x080fe200010f0eff */
[C---:B------:R-:W-:Y:S01]  /*19690*/  IMAD R9, R8.reuse, 0x2, R13 ;  /* 0x0000000208097824 */ /* 0x040fe200078e020d */
[----:B------:R-:W-:Y:S02]  /*196a0*/  LEA.HI.X.SX32 R99, R59, R2, 0x1, P3 ;  /* 0x000000023b637211 */ /* 0x000fe400018f0eff */
[----:B------:R-:W-:Y:S02]  /*196b0*/  LEA R86, P3, R61, R0, 0x1 ;  /* 0x000000003d567211 */ /* 0x000fe400078608ff */
[----:B------:R-:W-:-:S02]  /*196c0*/  LEA R53, R8, R9, 0x1 ;  /* 0x0000000908357211 */ /* 0x000fc400078e08ff */
[----:B------:R-:W-:Y:S02]  /*196d0*/  LEA.HI.X.SX32 R87, R61, R2, 0x1, P3 ;  /* 0x000000023d577211 */ /* 0x000fe400018f0eff */
[-C--:B------:R-:W-:Y:S02]  /*196e0*/  LEA R74, P3, R11, R0.reuse, 0x1 ;  /* 0x000000000b4a7211 */ /* 0x080fe400078608ff */
[----:B------:R-:W-:Y:S02]  /*196f0*/  LEA R54, P2, R19, R0, 0x1 ;  /* 0x0000000013367211 */ /* 0x000fe400078408ff */
[C---:B------:R-:W-:Y:S02]  /*19700*/  LEA R57, R8.reuse, R53, 0x1 ;  /* 0x0000003508397211 */ /* 0x040fe400078e08ff */
[----:B------:R-:W-:Y:S02]  /*19710*/  LEA.HI.X.SX32 R75, R11, R2, 0x1, P3 ;  /* 0x000000020b4b7211 */ /* 0x000fe400018f0eff */
[----:B------:R-:W-:Y:S01]  /*19720*/  LEA R62, P3, R5, R0, 0x1 ;  /* 0x00000000053e7211 */ /* 0x000fe200078608ff */
[----:B------:R-:W-:Y:S01]  /*19730*/  IMAD R61, R8, 0x2, R57 ;  /* 0x00000002083d7824 */ /* 0x000fe200078e0239 */
[----:B------:R-:W-:-:S02]  /*19740*/  LEA.HI.X.SX32 R55, R19, R2, 0x1, P2 ;  /* 0x0000000213377211 */ /* 0x000fc400010f0eff */
[----:B------:R-:W-:Y:S02]  /*19750*/  LEA R42, P2, R29, R0, 0x1 ;  /* 0x000000001d2a7211 */ /* 0x000fe400078408ff */
[----:B------:R-:W-:Y:S02]  /*19760*/  LEA.HI.X.SX32 R63, R5, R2, 0x1, P3 ;  /* 0x00000002053f7211 */ /* 0x000fe400018f0eff */
[----:B------:R-:W-:Y:S02]  /*19770*/  LEA R50, P3, R27, R0, 0x1 ;  /* 0x000000001b327211 */ /* 0x000fe400078608ff */
[----:B------:R-:W-:Y:S02]  /*19780*/  LEA.HI.X.SX32 R43, R29, R2, 0x1, P2 ;  /* 0x000000021d2b7211 */ /* 0x000fe400010f0eff */
[----:B------:R-:W-:Y:S02]  /*19790*/  LEA R29, R8, R61, 0x1 ;  /* 0x0000003d081d7211 */ /* 0x000fe400078e08ff */
[----:B------:R-:W-:-:S02]  /*197a0*/  LEA R58, P4, R7, R0, 0x1 ;  /* 0x00000000073a7211 */ /* 0x000fc400078808ff */
[----:B------:R-:W-:Y:S02]  /*197b0*/  LEA.HI.X.SX32 R51, R27, R2, 0x1, P3 ;  /* 0x000000021b337211 */ /* 0x000fe400018f0eff */
[-C--:B------:R-:W-:Y:S02]  /*197c0*/  LEA R38, P3, R31, R0.reuse, 0x1 ;  /* 0x000000001f267211 */ /* 0x080fe400078608ff */
[----:B------:R-:W-:Y:S02]  /*197d0*/  LEA R30, P2, R17, R0, 0x1 ;  /* 0x00000000111e7211 */ /* 0x000fe400078408ff */
[----:B------:R-:W-:Y:S02]  /*197e0*/  LEA R65, R8, R29, 0x1 ;  /* 0x0000001d08417211 */ /* 0x000fe400078e08ff */
[----:B------:R-:W-:Y:S02]  /*197f0*/  LEA.HI.X.SX32 R59, R7, R2, 0x1, P4 ;  /* 0x00000002073b7211 */ /* 0x000fe400020f0eff */
[----:B------:R-:W-:-:S02]  /*19800*/  LEA R46, P4, R23, R0, 0x1 ;  /* 0x00000000172e7211 */ /* 0x000fc400078808ff */
[----:B------:R-:W-:Y:S02]  /*19810*/  LEA.HI.X.SX32 R39, R31, R2, 0x1, P3 ;  /* 0x000000021f277211 */ /* 0x000fe400018f0eff */
[----:B------:R-:W-:Y:S02]  /*19820*/  LEA R26, P3, R25, R0, 0x1 ;  /* 0x00000000191a7211 */ /* 0x000fe400078608ff */
[-C--:B------:R-:W-:Y:S01]  /*19830*/  LEA.HI.X.SX32 R31, R17, R2.reuse, 0x1, P2 ;  /* 0x00000002111f7211 */ /* 0x080fe200010f0eff */
[----:B------:R-:W-:Y:S01]  /*19840*/  IMAD R17, R8, 0x2, R65 ;  /* 0x0000000208117824 */ /* 0x000fe200078e0241 */
[----:B------:R-:W-:Y:S02]  /*19850*/  LEA.HI.X.SX32 R47, R23, R2, 0x1, P4 ;  /* 0x00000002172f7211 */ /* 0x000fe400020f0eff */
[----:B------:R-:W-:Y:S02]  /*19860*/  LEA R34, P4, R35, R0, 0x1 ;  /* 0x0000000023227211 */ /* 0x000fe400078808ff */
[----:B------:R-:W-:-:S02]  /*19870*/  LEA.HI.X.SX32 R27, R25, R2, 0x1, P3 ;  /* 0x00000002191b7211 */ /* 0x000fc400018f0eff */
[----:B------:R-:W-:Y:S02]  /*19880*/  LEA R14, P3, R33, R0, 0x1 ;  /* 0x00000000210e7211 */ /* 0x000fe400078608ff */
[C---:B------:R-:W-:Y:S02]  /*19890*/  LEA R25, R8.reuse, R17, 0x1 ;  /* 0x0000001108197211 */ /* 0x040fe400078e08ff */
[----:B------:R-:W-:Y:S02]  /*198a0*/  LEA.HI.X.SX32 R35, R35, R2, 0x1, P4 ;  /* 0x0000000223237211 */ /* 0x000fe400020f0eff */
[----:B------:R-:W-:Y:S02]  /*198b0*/  LEA R22, P4, R37, R0, 0x1 ;  /* 0x0000000025167211 */ /* 0x000fe400078808ff */
[----:B------:R-:W-:Y:S02]  /*198c0*/  LEA.HI.X.SX32 R15, R33, R2, 0x1, P3 ;  /* 0x00000002210f7211 */ /* 0x000fe400018f0eff */
[----:B------:R-:W-:-:S02]  /*198d0*/  LEA R33, R8, R25, 0x1 ;  /* 0x0000001908217211 */ /* 0x000fc400078e08ff */
[----:B------:R-:W-:Y:S02]  /*198e0*/  LEA.HI.X.SX32 R23, R37, R2, 0x1, P4 ;  /* 0x0000000225177211 */ /* 0x000fe400020f0eff */
[-C--:B------:R-:W-:Y:S01]  /*198f0*/  LEA R18, P2, R41, R0.reuse, 0x1 ;  /* 0x0000000029127211 */ /* 0x080fe200078408ff */
[----:B------:R-:W-:Y:S01]  /*19900*/  IMAD R37, R8, 0x2, R33 ;  /* 0x0000000208257824 */ /* 0x000fe200078e0221 */
[-C--:B------:R-:W-:Y:S02]  /*19910*/  LEA R10, P4, R45, R0.reuse, 0x1 ;  /* 0x000000002d0a7211 */ /* 0x080fe400078808ff */
[----:B------:R-:W-:Y:S02]  /*19920*/  LEA R4, P3, R21, R0, 0x1 ;  /* 0x0000000015047211 */ /* 0x000fe400078608ff */
[-C--:B------:R-:W-:Y:S02]  /*19930*/  LEA.HI.X.SX32 R19, R41, R2.reuse, 0x1, P2 ;  /* 0x0000000229137211 */ /* 0x080fe400010f0eff */
[----:B------:R-:W-:-:S02]  /*19940*/  LEA.HI.X.SX32 R11, R45, R2, 0x1, P4 ;  /* 0x000000022d0b7211 */ /* 0x000fc400020f0eff */
[-C--:B------:R-:W-:Y:S02]  /*19950*/  LEA R6, P2, R49, R0.reuse, 0x1 ;  /* 0x0000000031067211 */ /* 0x080fe400078408ff */
[----:B------:R-:W-:Y:S02]  /*19960*/  LEA R128, P4, R13, R0, 0x1 ;  /* 0x000000000d807211 */ /* 0x000fe400078808ff */
[-C--:B------:R-:W-:Y:S02]  /*19970*/  LEA.HI.X.SX32 R5, R21, R2.reuse, 0x1, P3 ;  /* 0x0000000215057211 */ /* 0x080fe400018f0eff */
[----:B------:R-:W-:Y:S02]  /*19980*/  LEA R21, R8, R37, 0x1 ;  /* 0x0000002508157211 */ /* 0x000fe400078e08ff */
[-C--:B------:R-:W-:Y:S02]  /*19990*/  LEA.HI.X.SX32 R7, R49, R2.reuse, 0x1, P2 ;  /* 0x0000000231077211 */ /* 0x080fe400010f0eff */
[----:B------:R-:W-:-:S02]  /*199a0*/  LEA.HI.X.SX32 R129, R13, R2, 0x1, P4 ;  /* 0x000000020d817211 */ /* 0x000fc400020f0eff */
[-C--:B------:R-:W-:Y:S02]  /*199b0*/  LEA R124, P2, R9, R0.reuse, 0x1 ;  /* 0x00000000097c7211 */ /* 0x080fe400078408ff */
[C---:B------:R-:W-:Y:S02]  /*199c0*/  LEA R13, R8.reuse, R21, 0x1 ;  /* 0x00000015080d7211 */ /* 0x040fe400078e08ff */
[----:B------:R-:W-:Y:S02]  /*199d0*/  LEA R120, P3, R53, R0, 0x1 ;  /* 0x0000000035787211 */ /* 0x000fe400078608ff */
[-C--:B------:R-:W-:Y:S01]  /*199e0*/  LEA.HI.X.SX32 R125, R9, R2.reuse, 0x1, P2 ;  /* 0x00000002097d7211 */ /* 0x080fe200010f0eff */
[----:B------:R-:W-:Y:S01]  /*199f0*/  IMAD R9, R8, 0x2, R13 ;  /* 0x0000000208097824 */ /* 0x000fe200078e020d */
[----:B------:R-:W-:Y:S02]  /*19a00*/  LEA.HI.X.SX32 R121, R53, R2, 0x1, P3 ;  /* 0x0000000235797211 */ /* 0x000fe400018f0eff */
[----:B------:R-:W-:-:S02]  /*19a10*/  LEA R108, P3, R29, R0, 0x1 ;  /* 0x000000001d6c7211 */ /* 0x000fc400078608ff */
[C---:B------:R-:W-:Y:S02]  /*19a20*/  LEA R41, R8.reuse, R9, 0x1 ;  /* 0x0000000908297211 */ /* 0x040fe400078e08ff */
[----:B------:R-:W-:Y:S02]  /*19a30*/  LEA.HI.X.SX32 R109, R29, R2, 0x1, P3 ;  /* 0x000000021d6d7211 */ /* 0x000fe400018f0eff */
[-C--:B------:R-:W-:Y:S02]  /*19a40*/  LEA R112, P2, R61, R0.reuse, 0x1 ;  /* 0x000000003d707211 */ /* 0x080fe400078408ff */
[C---:B------:R-:W-:Y:S02]  /*19a50*/  LEA R29, R8.reuse, R41, 0x1 ;  /* 0x00000029081d7211 */ /* 0x040fe400078e08ff */
[----:B------:R-:W-:Y:S02]  /*19a60*/  LEA R116, P4, R57, R0, 0x1 ;  /* 0x0000000039747211 */ /* 0x000fe400078808ff */
[----:B------:R-:W-:Y:S01]  /*19a70*/  LEA.HI.X.SX32 R113, R61, R2, 0x1, P2 ;  /* 0x000000023d717211 */ /* 0x000fe200010f0eff */
[----:B------:R-:W-:Y:S01]  /*19a80*/  IMAD R45, R8, 0x2, R29 ;  /* 0x00000002082d7824 */ /* 0x000fe200078e021d */
[----:B------:R-:W-:-:S02]  /*19a90*/  LEA R100, P2, R17, R0, 0x1 ;  /* 0x0000000011647211 */ /* 0x000fc400078408ff */
[----:B------:R-:W-:Y:S02]  /*19aa0*/  LEA.HI.X.SX32 R117, R57, R2, 0x1, P4 ;  /* 0x0000000239757211 */ /* 0x000fe400020f0eff */
[-C--:B------:R-:W-:Y:S02]  /*19ab0*/  LEA R104, P4, R65, R0.reuse, 0x1 ;  /* 0x0000000041687211 */ /* 0x080fe400078808ff */
[----:B------:R-:W-:Y:S02]  /*19ac0*/  LEA R96, P3, R25, R0, 0x1 ;  /* 0x0000000019607211 */ /* 0x000fe400078608ff */
[----:B------:R-:W-:Y:S02]  /*19ad0*/  LEA.HI.X.SX32 R101, R17, R2, 0x1, P2 ;  /* 0x0000000211657211 */ /* 0x000fe400010f0eff */
[----:B------:R-:W-:Y:S02]  /*19ae0*/  LEA R17, R8, R45, 0x1 ;  /* 0x0000002d08117211 */ /* 0x000fe400078e08ff */
[----:B------:R-:W-:-:S02]  /*19af0*/  FSETP.NEU.AND P1, PT, R92, RZ, PT ;  /* 0x000000ff5c00720b */ /* 0x000fc40003f2d000 */
[-C--:B------:R-:W-:Y:S02]  /*19b00*/  LEA.HI.X.SX32 R105, R65, R2.reuse, 0x1, P4 ;  /* 0x0000000241697211 */ /* 0x080fe400020f0eff */
[----:B------:R-:W-:Y:S02]  /*19b10*/  LEA.HI.X.SX32 R97, R25, R2, 0x1, P3 ;  /* 0x0000000219617211 */ /* 0x000fe400018f0eff */
[-C--:B------:R-:W-:Y:S02]  /*19b20*/  LEA R92, P4, R33, R0.reuse, 0x1 ;  /* 0x00000000215c7211 */ /* 0x080fe400078808ff */
[----:B------:R-:W-:Y:S02]  /*19b30*/  LEA R84, P3, R21, R0, 0x1 ;  /* 0x0000000015547211 */ /* 0x000fe400078608ff */
[----:B------:R-:W-:Y:S02]  /*19b40*/  LEA R25, R8, R17, 0x1 ;  /* 0x0000001108197211 */ /* 0x000fe400078e08ff */
[----:B------:R-:W-:-:S02]  /*19b50*/  LEA.HI.X.SX32 R93, R33, R2, 0x1, P4 ;  /* 0x00000002215d7211 */ /* 0x000fc400020f0eff */
[----:B------:R-:W-:Y:S02]  /*19b60*/  LEA R88, P2, R37, R0, 0x1 ;  /* 0x0000000025587211 */ /* 0x000fe400078408ff */
[----:B------:R-:W-:Y:S01]  /*19b70*/  LEA.HI.X.SX32 R85, R21, R2, 0x1, P3 ;  /* 0x0000000215557211 */ /* 0x000fe200018f0eff */
[----:B------:R-:W-:Y:S01]  /*19b80*/  IMAD R21, R8, 0x2, R25 ;  /* 0x0000000208157824 */ /* 0x000fe200078e0219 */
[----:B------:R-:W-:Y:S02]  /*19b90*/  LEA R80, P4, R13, R0, 0x1 ;  /* 0x000000000d507211 */ /* 0x000fe400078808ff */
[-C--:B------:R-:W-:Y:S02]  /*19ba0*/  LEA.HI.X.SX32 R89, R37, R2.reuse, 0x1, P2 ;  /* 0x0000000225597211 */ /* 0x080fe400010f0eff */
[----:B------:R-:W-:Y:S02]  /*19bb0*/  LEA.HI.X.SX32 R81, R13, R2, 0x1, P4 ;  /* 0x000000020d517211 */ /* 0x000fe400020f0eff */
[----:B------:R-:W-:-:S02]  /*19bc0*/  LEA R76, P2, R9, R0, 0x1 ;  /* 0x00000000094c7211 */ /* 0x000fc400078408ff */
[C---:B------:R-:W-:Y:S02]  /*19bd0*/  LEA R13, R8.reuse, R21, 0x1 ;  /* 0x00000015080d7211 */ /* 0x040fe400078e08ff */
[----:B------:R-:W-:Y:S02]  /*19be0*/  LEA.HI.X.SX32 R77, R9, R2, 0x1, P2 ;  /* 0x00000002094d7211 */ /* 0x000fe400010f0eff */
[-C--:B------:R-:W-:Y:S02]  /*19bf0*/  LEA R72, P3, R41, R0.reuse, 0x1 ;  /* 0x0000000029487211 */ /* 0x080fe400078608ff */
[----:B------:R-:W-:Y:S02]  /*19c00*/  LEA R68, P4, R29, R0, 0x1 ;  /* 0x000000001d447211 */ /* 0x000fe400078808ff */
[----:B------:R-:W-:Y:S02]  /*19c10*/  LEA R9, R8, R13, 0x1 ;  /* 0x0000000d08097211 */ /* 0x000fe400078e08ff */
[----:B------:R-:W-:-:S02]  /*19c20*/  LEA.HI.X.SX32 R73, R41, R2, 0x1, P3 ;  /* 0x0000000229497211 */ /* 0x000fc400018f0eff */
[----:B------:R-:W-:Y:S01]  /*19c30*/  LEA.HI.X.SX32 R69, R29, R2, 0x1, P4 ;  /* 0x000000021d457211 */ /* 0x000fe200020f0eff */
[C---:B------:R-:W-:Y:S01]  /*19c40*/  IMAD R29, R8.reuse, 0x2, R9 ;  /* 0x00000002081d7824 */ /* 0x040fe200078e0209 */
[-C--:B------:R-:W-:Y:S02]  /*19c50*/  LEA R60, P3, R17, R0.reuse, 0x1 ;  /* 0x00000000113c7211 */ /* 0x080fe400078608ff */
[----:B------:R-:W-:Y:S02]  /*19c60*/  LEA R56, P4, R25, R0, 0x1 ;  /* 0x0000000019387211 */ /* 0x000fe400078808ff */
[-C--:B------:R-:W-:Y:S02]  /*19c70*/  LEA.HI.X.SX32 R61, R17, R2.reuse, 0x1, P3 ;  /* 0x00000002113d7211 */ /* 0x080fe400018f0eff */
[----:B------:R-:W-:Y:S02]  /*19c80*/  LEA R17, R8, R29, 0x1 ;  /* 0x0000001d08117211 */ /* 0x000fe400078e08ff */
[----:B------:R-:W-:-:S02]  /*19c90*/  LEA.HI.X.SX32 R57, R25, R2, 0x1, P4 ;  /* 0x0000000219397211 */ /* 0x000fc400020f0eff */
[-C--:B------:R-:W-:Y:S02]  /*19ca0*/  LEA R64, P2, R45, R0.reuse, 0x1 ;  /* 0x000000002d407211 */ /* 0x080fe400078408ff */
[----:B------:R-:W-:Y:S02]  /*19cb0*/  LEA R48, P3, R13, R0, 0x1 ;  /* 0x000000000d307211 */ /* 0x000fe400078608ff */
[C---:B------:R-:W-:Y:S02]  /*19cc0*/  LEA R25, R8.reuse, R17, 0x1 ;  /* 0x0000001108197211 */ /* 0x040fe400078e08ff */
[-C--:B------:R-:W-:Y:S02]  /*19cd0*/  LEA.HI.X.SX32 R65, R45, R2.reuse, 0x1, P2 ;  /* 0x000000022d417211 */ /* 0x080fe400010f0eff */
[----:B------:R-:W-:Y:S01]  /*19ce0*/  LEA.HI.X.SX32 R49, R13, R2, 0x1, P3 ;  /* 0x000000020d317211 */ /* 0x000fe200018f0eff */
[----:B------:R-:W-:Y:S01]  /*19cf0*/  IMAD R13, R8, 0x2, R25 ;  /* 0x00000002080d7824 */ /* 0x000fe200078e0219 */
[----:B------:R-:W-:-:S02]  /*19d00*/  LEA R52, P2, R21, R0, 0x1 ;  /* 0x0000000015347211 */ /* 0x000fc400078408ff */
[----:B------:R-:W-:Y:S02]  /*19d10*/  LEA R36, P3, R17, R0, 0x1 ;  /* 0x0000000011247211 */ /* 0x000fe400078608ff */
[-C--:B------:R-:W-:Y:S02]  /*19d20*/  LEA.HI.X.SX32 R53, R21, R2.reuse, 0x1, P2 ;  /* 0x0000000215357211 */ /* 0x080fe400010f0eff */
[C---:B------:R-:W-:Y:S02]  /*19d30*/  LEA R21, R8.reuse, R13, 0x1 ;  /* 0x0000000d08157211 */ /* 0x040fe400078e08ff */
[----:B------:R-:W-:Y:S02]  /*19d40*/  LEA.HI.X.SX32 R37, R17, R2, 0x1, P3 ;  /* 0x0000000211257211 */ /* 0x000fe400018f0eff */
[----:B------:R-:W-:Y:S02]  /*19d50*/  LEA R44, P4, R9, R0, 0x1 ;  /* 0x00000000092c7211 */ /* 0x000fe400078808ff */
[----:B------:R-:W-:-:S02]  /*19d60*/  LEA R17, R8, R21, 0x1 ;  /* 0x0000001508117211 */ /* 0x000fc400078e08ff */
[----:B------:R-:W-:Y:S02]  /*19d70*/  FSETP.NEU.AND P5, PT, R28, RZ, PT ;  /* 0x000000ff1c00720b */ /* 0x000fe40003fad000 */
[----:B------:R-:W-:Y:S01]  /*19d80*/  LEA.HI.X.SX32 R45, R9, R2, 0x1, P4 ;  /* 0x00000002092d7211 */ /* 0x000fe200020f0eff */
[----:B------:R-:W-:Y:S01]  /*19d90*/  IMAD R9, R8, 0x2, R17 ;  /* 0x0000000208097824 */ /* 0x000fe200078e0211 */
[-C--:B------:R-:W-:Y:S02]  /*19da0*/  LEA R40, P2, R29, R0.reuse, 0x1 ;  /* 0x000000001d287211 */ /* 0x080fe400078408ff */
[----:B------:R-:W-:Y:S02]  /*19db0*/  LEA R28, P3, R13, R0, 0x1 ;  /* 0x000000000d1c7211 */ /* 0x000fe400078608ff */
[-C--:B------:R-:W-:Y:S02]  /*19dc0*/  LEA.HI.X.SX32 R41, R29, R2.reuse, 0x1, P2 ;  /* 0x000000021d297211 */ /* 0x080fe400010f0eff */
[----:B------:R-:W-:-:S02]  /*19dd0*/  LEA.HI.X.SX32 R29, R13, R2, 0x1, P3 ;  /* 0x000000020d1d7211 */ /* 0x000fc400018f0eff */
[C---:B------:R-:W-:Y:S02]  /*19de0*/  LEA R13, R8.reuse, R9, 0x1 ;  /* 0x00000009080d7211 */ /* 0x040fe400078e08ff */
[C---:B------:R-:W-:Y:S02]  /*19df0*/  LEA R32, P2, R25.reuse, R0, 0x1 ;  /* 0x0000000019207211 */ /* 0x040fe400078408ff */
[C---:B------:R-:W-:Y:S02]  /*19e00*/  LEA R130, R8.reuse, R13, 0x1 ;  /* 0x0000000d08827211 */ /* 0x040fe400078e08ff */
[----:B------:R-:W-:Y:S02]  /*19e10*/  LEA.HI.X.SX32 R33, R25, R2, 0x1, P2 ;  /* 0x0000000219217211 */ /* 0x000fe400010f0eff */
[-C--:B------:R-:W-:Y:S01]  /*19e20*/  LEA R24, P2, R21, R0.reuse, 0x1 ;  /* 0x0000000015187211 */ /* 0x080fe200078408ff */
[----:B------:R-:W-:Y:S01]  /*19e30*/  IMAD R132, R8, 0x2, R130 ;  /* 0x0000000208847824 */ /* 0x000fe200078e0282 */
[----:B------:R-:W-:-:S02]  /*19e40*/  LEA R20, P3, R17, R0, 0x1 ;  /* 0x0000000011147211 */ /* 0x000fc400078608ff */
[-C--:B------:R-:W-:Y:S02]  /*19e50*/  LEA.HI.X.SX32 R25, R21, R2.reuse, 0x1, P2 ;  /* 0x0000000215197211 */ /* 0x080fe400010f0eff */
[----:B------:R-:W-:Y:S02]  /*19e60*/  LEA.HI.X.SX32 R21, R17, R2, 0x1, P3 ;  /* 0x0000000211157211 */ /* 0x000fe400018f0eff */
[-C--:B------:R-:W-:Y:S02]  /*19e70*/  LEA R16, P2, R9, R0.reuse, 0x1 ;  /* 0x0000000009107211 */ /* 0x080fe400078408ff */
[-C--:B------:R-:W-:Y:S02]  /*19e80*/  LEA R12, P3, R13, R0.reuse, 0x1 ;  /* 0x000000000d0c7211 */ /* 0x080fe400078608ff */
[-C--:B------:R-:W-:Y:S02]  /*19e90*/  LEA R8, P4, R130, R0.reuse, 0x1 ;  /* 0x0000000082087211 */ /* 0x080fe400078808ff */
[----:B------:R-:W-:-:S02]  /*19ea0*/  LEA R218, P6, R132, R0, 0x1 ;  /* 0x0000000084da7211 */ /* 0x000fc400078c08ff */
[-C--:B------:R-:W-:Y:S02]  /*19eb0*/  LEA.HI.X.SX32 R17, R9, R2.reuse, 0x1, P2 ;  /* 0x0000000209117211 */ /* 0x080fe400010f0eff */
[-C--:B------:R-:W-:Y:S02]  /*19ec0*/  LEA.HI.X.SX32 R13, R13, R2.reuse, 0x1, P3 ;  /* 0x000000020d0d7211 */ /* 0x080fe400018f0eff */
[-C--:B------:R-:W-:Y:S02]  /*19ed0*/  LEA.HI.X.SX32 R9, R130, R2.reuse, 0x1, P4 ;  /* 0x0000000282097211 */ /* 0x080fe400020f0eff */
[----:B------:R-:W-:Y:S02]  /*19ee0*/  LEA.HI.X.SX32 R219, R132, R2, 0x1, P6 ;  /* 0x0000000284db7211 */ /* 0x000fe400030f0eff */
[----:B0-----:R-:W-:Y:S02]  /*19ef0*/  SHF.L.U32 R0, R251, 0x4, RZ ;  /* 0x00000004fb007819 */ /* 0x001fe400000006ff */
[----:B------:R-:W-:-:S02]  /*19f00*/  SHF.R.U32.HI R2, RZ, 0x1, R251 ;  /* 0x00000001ff027819 */ /* 0x000fc400000116fb */
[C---:B------:R-:W-:Y:S02]  /*19f10*/  SHF.L.U32 R166, R251.reuse, 0x2, RZ ;  /* 0x00000002fba67819 */ /* 0x040fe400000006ff */
[----:B------:R-:W-:-:S04]  /*19f20*/  LOP3.LUT R251, R251, 0xff, RZ, 0xc0, !PT ;  /* 0x000000fffbfb7812 */ /* 0x000fc800078ec0ff */
[----:B------:R-:W-:Y:S02]  /*19f30*/  ISETP.GE.U32.AND P2, PT, R251, 0x80, PT ;  /* 0x00000080fb00780c */ /* 0x000fe40003f46070 */
[----:B------:R-:W2:Y:S01]  /*19f40*/  LDL.LU R251, [R1+0x20] ;  /* 0x0000200001fb7983 */ /* 0x000ea20000300800 */
[----:B------:R-:W-:Y:S02]  /*19f50*/  PRMT R216, R216, 0x7632, R216 ;  /* 0x00007632d8d87816 */ /* 0x000fe400000000d8 */
[----:B------:R-:W-:Y:S02]  /*19f60*/  PRMT R214, R214, 0x7632, R214 ;  /* 0x00007632d6d67816 */ /* 0x000fe400000000d6 */
[----:B------:R-:W-:Y:S02]  /*19f70*/  PRMT R212, R212, 0x7632, R212 ;  /* 0x00007632d4d47816 */ /* 0x000fe400000000d4 */
[----:B------:R-:W-:Y:S01]  /*19f80*/  PRMT R208, R208, 0x7632, R208 ;  /* 0x00007632d0d07816 */ /* 0x000fe200000000d0 */
[----:B------:R-:W-:Y:S01]  /*19f90*/  STG.E.U16 [R210.64], R216 ;  /* 0x000000d8d2007986 */ /* 0x000fe2000c101504 */
[----:B------:R-:W-:-:S02]  /*19fa0*/  PRMT R204, R204, 0x7632, R204 ;  /* 0x00007632cccc7816 */ /* 0x000fc400000000cc */
[----:B------:R-:W-:Y:S01]  /*19fb0*/  PRMT R200, R200, 0x7632, R200 ;  /* 0x00007632c8c87816 */ /* 0x000fe200000000c8 */
[----:B------:R-:W-:Y:S01]  /*19fc0*/  STG.E.U16 [R206.64], R214 ;  /* 0x000000d6ce007986 */ /* 0x000fe2000c101504 */
[----:B------:R-:W-:Y:S02]  /*19fd0*/  PRMT R196, R196, 0x7632, R196 ;  /* 0x00007632c4c47816 */ /* 0x000fe400000000c4 */
[----:B------:R-:W-:Y:S01]  /*19fe0*/  PRMT R192, R192, 0x7632, R192 ;  /* 0x00007632c0c07816 */ /* 0x000fe200000000c0 */
[----:B------:R-:W-:Y:S01]  /*19ff0*/  STG.E.U16 [R202.64], R212 ;  /* 0x000000d4ca007986 */ /* 0x000fe2000c101504 */
[----:B------:R-:W-:Y:S02]  /*1a000*/  PRMT R188, R188, 0x7632, R188 ;  /* 0x00007632bcbc7816 */ /* 0x000fe400000000bc */
[----:B------:R-:W-:Y:S01]  /*1a010*/  PRMT R184, R184, 0x7632, R184 ;  /* 0x00007632b8b87816 */ /* 0x000fe200000000b8 */
[----:B------:R-:W-:Y:S01]  /*1a020*/  STG.E.U16 [R198.64], R208 ;  /* 0x000000d0c6007986 */ /* 0x000fe2000c101504 */
[----:B------:R-:W-:-:S03]  /*1a030*/  PRMT R180, R180, 0x7632, R180 ;  /* 0x00007632b4b47816 */ /* 0x000fc600000000b4 */
[----:B------:R-:W-:Y:S01]  /*1a040*/  STG.E.U16 [R194.64], R204 ;  /* 0x000000ccc2007986 */ /* 0x000fe2000c101504 */
[----:B------:R-:W-:-:S03]  /*1a050*/  PRMT R174, R174, 0x7632, R174 ;  /* 0x00007632aeae7816 */ /* 0x000fc600000000ae */
[----:B------:R-:W-:Y:S04]  /*1a060*/  STG.E.U16 [R190.64], R200 ;  /* 0x000000c8be007986 */ /* 0x000fe8000c101504 */
[----:B------:R-:W-:Y:S04]  /*1a070*/  STG.E.U16 [R186.64], R196 ;  /* 0x000000c4ba007986 */ /* 0x000fe8000c101504 */
[----:B------:R-:W-:Y:S04]  /*1a080*/  STG.E.U16 [R182.64], R192 ;  /* 0x000000c0b6007986 */ /* 0x000fe8000c101504 */
[----:B------:R-:W-:Y:S04]  /*1a090*/  STG.E.U16 [R178.64], R188 ;  /* 0x000000bcb2007986 */ /* 0x000fe8000c101504 */
[----:B------:R-:W-:Y:S04]  /*1a0a0*/  STG.E.U16 [R170.64], R184 ;  /* 0x000000b8aa007986 */ /* 0x000fe8000c101504 */
[----:B------:R-:W-:Y:S04]  /*1a0b0*/  STG.E.U16 [R176.64], R180 ;  /* 0x000000b4b0007986 */ /* 0x000fe8000c101504 */
[----:B------:R-:W-:Y:S04]  /*1a0c0*/  STG.E.U16 [R172.64], R174 ;  /* 0x000000aeac007986 */ /* 0x000fe8000c101504 */
[----:B------:R-:W-:Y:S04]  /*1a0d0*/  STG.E.U16 [R126.64], R169 ;  /* 0x000000a97e007986 */ /* 0x000fe8000c101504 */
[----:B------:R0:W-:Y:S04]  /*1a0e0*/  STG.E.U16 [R122.64], R167 ;  /* 0x000000a77a007986 */ /* 0x0001e8000c101504 */
[----:B------:R1:W-:Y:S04]  /*1a0f0*/  STG.E.U16 [R118.64], R165 ;  /* 0x000000a576007986 */ /* 0x0003e8000c101504 */
[----:B------:R0:W-:Y:S04]  /*1a100*/  STG.E.U16 [R114.64], R163 ;  /* 0x000000a372007986 */ /* 0x0001e8000c101504 */
[----:B------:R0:W-:Y:S04]  /*1a110*/  STG.E.U16 [R110.64], R161 ;  /* 0x000000a16e007986 */ /* 0x0001e8000c101504 */
[----:B------:R0:W-:Y:S01]  /*1a120*/  STG.E.U16 [R106.64], R159 ;  /* 0x0000009f6a007986 */ /* 0x0001e2000c101504 */
[----:B------:R-:W-:-:S03]  /*1a130*/  ISETP.GE.U32.AND P4, PT, R229, 0x7f800000, PT ;  /* 0x7f800000e500780c */ /* 0x000fc60003f86070 */
[----:B------:R0:W-:Y:S04]  /*1a140*/  STG.E.U16 [R102.64], R157 ;  /* 0x0000009d66007986 */ /* 0x0001e8000c101504 */
[----:B------:R0:W-:Y:S04]  /*1a150*/  STG.E.U16 [R98.64], R155 ;  /* 0x0000009b62007986 */ /* 0x0001e8000c101504 */
[----:B------:R0:W-:Y:S04]  /*1a160*/  STG.E.U16 [R94.64], R153 ;  /* 0x000000995e007986 */ /* 0x0001e8000c101504 */
[----:B------:R0:W-:Y:S04]  /*1a170*/  STG.E.U16 [R90.64], R151 ;  /* 0x000000975a007986 */ /* 0x0001e8000c101504 */
[----:B------:R0:W-:Y:S04]  /*1a180*/  STG.E.U16 [R86.64], R149 ;  /* 0x0000009556007986 */ /* 0x0001e8000c101504 */
[----:B------:R0:W-:Y:S04]  /*1a190*/  STG.E.U16 [R82.64], R147 ;  /* 0x0000009352007986 */ /* 0x0001e8000c101504 */
[----:B------:R0:W-:Y:S04]  /*1a1a0*/  STG.E.U16 [R78.64], R145 ;  /* 0x000000914e007986 */ /* 0x0001e8000c101504 */
[----:B------:R0:W-:Y:S01]  /*1a1b0*/  STG.E.U16 [R74.64], R143 ;  /* 0x0000008f4a007986 */ /* 0x0001e2000c101504 */
[----:B------:R-:W-:-:S03]  /*1a1c0*/  LOP3.LUT R0, R0, 0x70, RZ, 0xc0, !PT ;  /* 0x0000007000007812 */ /* 0x000fc600078ec0ff */
[----:B------:R0:W-:Y:S01]  /*1a1d0*/  STG.E.U16 [R70.64], R141 ;  /* 0x0000008d46007986 */ /* 0x0001e2000c101504 */
[----:B------:R-:W-:-:S03]  /*1a1e0*/  LOP3.LUT R2, R2, 0xc, RZ, 0xc0, !PT ;  /* 0x0000000c02027812 */ /* 0x000fc600078ec0ff */
[----:B------:R0:W-:Y:S01]  /*1a1f0*/  STG.E.U16 [R66.64], R139 ;  /* 0x0000008b42007986 */ /* 0x0001e2000c101504 */
[----:B------:R-:W-:-:S03]  /*1a200*/  LOP3.LUT R249, R166, 0x180, RZ, 0xc0, !PT ;  /* 0x00000180a6f97812 */ /* 0x000fc600078ec0ff */
[----:B------:R0:W-:Y:S04]  /*1a210*/  STG.E.U16 [R62.64], R137 ;  /* 0x000000893e007986 */ /* 0x0001e8000c101504 */
[----:B------:R0:W-:Y:S01]  /*1a220*/  STG.E.U16 [R58.64], R135 ;  /* 0x000000873a007986 */ /* 0x0001e2000c101504 */
[----:B------:R-:W-:-:S03]  /*1a230*/  IADD3 R0, R2, R0, R249 ;  /* 0x0000000002007210 */ /* 0x000fc60007ffe0f9 */
[----:B------:R0:W-:Y:S01]  /*1a240*/  STG.E.U16 [R54.64], R133 ;  /* 0x0000008536007986 */ /* 0x0001e2000c101504 */
[----:B------:R-:W-:-:S03]  /*1a250*/  @P4 IMAD.MOV.U32 R2, RZ, RZ, 0x7f800000 ;  /* 0x7f800000ff024424 */ /* 0x000fc600078e00ff */
[----:B------:R0:W-:Y:S04]  /*1a260*/  STG.E.U16 [R50.64], R131 ;  /* 0x0000008332007986 */ /* 0x0001e8000c101504 */
[----:B------:R0:W-:Y:S04]  /*1a270*/  STG.E.U16 [R46.64], R217 ;  /* 0x000000d92e007986 */ /* 0x0001e8000c101504 */
[----:B------:R0:W-:Y:S01]  /*1a280*/  STG.E.U16 [R42.64], R215 ;  /* 0x000000d72a007986 */ /* 0x0001e2000c101504 */
[----:B------:R-:W-:-:S03]  /*1a290*/  FADD R247, R248, R247 ;  /* 0x000000f7f8f77221 */ /* 0x000fc60000000000 */
[----:B------:R0:W-:Y:S01]  /*1a2a0*/  STG.E.U16 [R38.64], R213 ;  /* 0x000000d526007986 */ /* 0x0001e2000c101504 */
[----:B------:R-:W-:-:S03]  /*1a2b0*/  @P4 FFMA.FTZ R247, R229, R2, +INF ;  /* 0x7f800000e5f74423 */ /* 0x000fc60000010002 */
[----:B------:R0:W-:Y:S01]  /*1a2c0*/  STG.E.U16 [R34.64], R209 ;  /* 0x000000d122007986 */ /* 0x0001e2000c101504 */
[----:B------:R-:W-:-:S03]  /*1a2d0*/  FSETP.NEU.AND P4, PT, R3, RZ, PT ;  /* 0x000000ff0300720b */ /* 0x000fc60003f8d000 */
[----:B------:R1:W-:Y:S01]  /*1a2e0*/  STG.E.U16 [R30.64], R205 ;  /* 0x000000cd1e007986 */ /* 0x0003e2000c101504 */
[----:B------:R-:W-:-:S03]  /*1a2f0*/  PRMT R2, R169, 0x7632, R2 ;  /* 0x00007632a9027816 */ /* 0x000fc60000000002 */
[----:B------:R3:W-:Y:S01]  /*1a300*/  STG.E.U16 [R26.64], R201 ;  /* 0x000000c91a007986 */ /* 0x0007e2000c101504 */
[----:B------:R-:W-:-:S03]  /*1a310*/  PRMT R3, R167, 0x7632, R3 ;  /* 0x00007632a7037816 */ /* 0x000fc60000000003 */
[----:B------:R3:W-:Y:S01]  /*1a320*/  STG.E.U16 [R22.64], R197 ;  /* 0x000000c516007986 */ /* 0x0007e2000c101504 */
[----:B0-----:R-:W-:-:S03]  /*1a330*/  PRMT R123, R165, 0x7632, R123 ;  /* 0x00007632a57b7816 */ /* 0x001fc6000000007b */
[----:B------:R0:W-:Y:S01]  /*1a340*/  STG.E.U16 [R18.64], R193 ;  /* 0x000000c112007986 */ /* 0x0001e2000c101504 */
[----:B-1----:R-:W-:-:S03]  /*1a350*/  PRMT R119, R163, 0x7632, R119 ;  /* 0x00007632a3777816 */ /* 0x002fc60000000077 */
[----:B------:R1:W-:Y:S01]  /*1a360*/  STG.E.U16 [R14.64], R189 ;  /* 0x000000bd0e007986 */ /* 0x0003e2000c101504 */
[----:B------:R-:W-:-:S03]  /*1a370*/  PRMT R115, R161, 0x7632, R115 ;  /* 0x00007632a1737816 */ /* 0x000fc60000000073 */
[----:B------:R0:W-:Y:S01]  /*1a380*/  STG.E.U16 [R10.64], R185 ;  /* 0x000000b90a007986 */ /* 0x0001e2000c101504 */
[----:B------:R-:W-:-:S03]  /*1a390*/  PRMT R111, R159, 0x7632, R111 ;  /* 0x000076329f6f7816 */ /* 0x000fc6000000006f */
[----:B------:R-:W-:Y:S01]  /*1a3a0*/  STG.E.U16 [R6.64], R181 ;  /* 0x000000b506007986 */ /* 0x000fe2000c101504 */
[----:B------:R-:W-:-:S03]  /*1a3b0*/  PRMT R107, R157, 0x7632, R107 ;  /* 0x000076329d6b7816 */ /* 0x000fc6000000006b */
[----:B------:R0:W-:Y:S01]  /*1a3c0*/  STG.E.U16 [R4.64], R175 ;  /* 0x000000af04007986 */ /* 0x0001e2000c101504 */
[----:B------:R-:W-:-:S03]  /*1a3d0*/  PRMT R103, R155, 0x7632, R103 ;  /* 0x000076329b677816 */ /* 0x000fc60000000067 */
[----:B------:R0:W-:Y:S01]  /*1a3e0*/  STG.E.U16 [R128.64], R2 ;  /* 0x0000000280007986 */ /* 0x0001e2000c101504 */
[----:B------:R-:W-:-:S03]  /*1a3f0*/  PRMT R99, R153, 0x7632, R99 ;  /* 0x0000763299637816 */ /* 0x000fc60000000063 */
[----:B------:R-:W-:Y:S01]  /*1a400*/  STG.E.U16 [R124.64], R3 ;  /* 0x000000037c007986 */ /* 0x000fe2000c101504 */
        /* <DEDUP_REMOVED lines=34> */
[----:B---3--:R-:W-:-:S03]  /*1a630*/  PRMT R27, R197, 0x7632, R27 ;  /* 0x00007632c51b7816 */ /* 0x008fc6000000001b */
[----:B------:R-:W-:Y:S01]  /*1a640*/  STG.E.U16 [R52.64], R55 ;  /* 0x0000003734007986 */ /* 0x000fe2000c101504 */
[----:B------:R-:W-:-:S03]  /*1a650*/  PRMT R23, R193, 0x7632, R23 ;  /* 0x00007632c1177816 */ /* 0x000fc60000000017 */
[----:B------:R-:W-:Y:S01]  /*1a660*/  STG.E.U16 [R48.64], R51 ;  /* 0x0000003330007986 */ /* 0x000fe2000c101504 */
[----:B0-----:R-:W-:-:S03]  /*1a670*/  PRMT R19, R189, 0x7632, R19 ;  /* 0x00007632bd137816 */ /* 0x001fc60000000013 */
[----:B------:R-:W-:Y:S01]  /*1a680*/  STG.E.U16 [R44.64], R47 ;  /* 0x0000002f2c007986 */ /* 0x000fe2000c101504 */
[----:B-1----:R-:W-:-:S03]  /*1a690*/  PRMT R15, R185, 0x7632, R15 ;  /* 0x00007632b90f7816 */ /* 0x002fc6000000000f */
[----:B------:R-:W-:Y:S01]  /*1a6a0*/  STG.E.U16 [R40.64], R43 ;  /* 0x0000002b28007986 */ /* 0x000fe2000c101504 */
[----:B------:R-:W-:-:S03]  /*1a6b0*/  PRMT R11, R181, 0x7632, R11 ;  /* 0x00007632b50b7816 */ /* 0x000fc6000000000b */
[----:B------:R-:W-:Y:S01]  /*1a6c0*/  STG.E.U16 [R36.64], R39 ;  /* 0x0000002724007986 */ /* 0x000fe2000c101504 */
[----:B------:R-:W-:-:S03]  /*1a6d0*/  PRMT R26, R175, 0x7632, R26 ;  /* 0x00007632af1a7816 */ /* 0x000fc6000000001a */
[----:B------:R-:W-:Y:S04]  /*1a6e0*/  STG.E.U16 [R32.64], R35 ;  /* 0x0000002320007986 */ /* 0x000fe8000c101504 */
[----:B------:R0:W-:Y:S04]  /*1a6f0*/  STG.E.U16 [R28.64], R31 ;  /* 0x0000001f1c007986 */ /* 0x0001e8000c101504 */
[----:B------:R-:W-:Y:S04]  /*1a700*/  STG.E.U16 [R24.64], R27 ;  /* 0x0000001b18007986 */ /* 0x000fe8000c101504 */
[----:B------:R-:W-:Y:S01]  /*1a710*/  STG.E.U16 [R20.64], R23 ;  /* 0x0000001714007986 */ /* 0x000fe2000c101504 */
[----:B------:R-:W-:-:S03]  /*1a720*/  FSEL R246, R246, -INF , P5 ;  /* 0xff800000f6f67808 */ /* 0x000fc60002800000 */
[----:B------:R-:W-:Y:S01]  /*1a730*/  STG.E.U16 [R16.64], R19 ;  /* 0x0000001310007986 */ /* 0x000fe2000c101504 */
[----:B------:R-:W-:-:S03]  /*1a740*/  FSETP.NEU.AND P3, PT, R220, RZ, PT ;  /* 0x000000ffdc00720b */ /* 0x000fc60003f6d000 */
[----:B------:R-:W-:Y:S01]  /*1a750*/  STG.E.U16 [R12.64], R15 ;  /* 0x0000000f0c007986 */ /* 0x000fe2000c101504 */
[----:B------:R-:W-:-:S03]  /*1a760*/  FSETP.NEU.AND P5, PT, R228, RZ, PT ;  /* 0x000000ffe400720b */ /* 0x000fc60003fad000 */
[----:B------:R1:W-:Y:S04]  /*1a770*/  STG.E.U16 [R8.64], R11 ;  /* 0x0000000b08007986 */ /* 0x0003e8000c101504 */
[----:B------:R3:W-:Y:S01]  /*1a780*/  STG.E.U16 [R218.64], R26 ;  /* 0x0000001ada007986 */ /* 0x0007e2000c101504 */
[----:B------:R-:W-:Y:S02]  /*1a790*/  FSEL R245, R245, -INF , P0 ;  /* 0xff800000f5f57808 */ /* 0x000fe40000000000 */
[----:B------:R-:W-:Y:S02]  /*1a7a0*/  FSEL R244, R244, -INF , P1 ;  /* 0xff800000f4f47808 */ /* 0x000fe40000800000 */
[----:B------:R-:W-:Y:S02]  /*1a7b0*/  FSEL R243, R243, -INF , P3 ;  /* 0xff800000f3f37808 */ /* 0x000fe40001800000 */
[----:B------:R-:W-:-:S02]  /*1a7c0*/  FSEL R242, R242, -INF , P4 ;  /* 0xff800000f2f27808 */ /* 0x000fc40002000000 */
[----:B------:R-:W-:Y:S02]  /*1a7d0*/  FSEL R241, R241, -INF , P5 ;  /* 0xff800000f1f17808 */ /* 0x000fe40002800000 */
[----:B------:R-:W-:Y:S02]  /*1a7e0*/  FSETP.NEU.AND P0, PT, R227, RZ, PT ;  /* 0x000000ffe300720b */ /* 0x000fe40003f0d000 */
[----:B------:R-:W-:Y:S02]  /*1a7f0*/  FSETP.NEU.AND P1, PT, R226, RZ, PT ;  /* 0x000000ffe200720b */ /* 0x000fe40003f2d000 */
[----:B------:R-:W-:Y:S02]  /*1a800*/  FSETP.NEU.AND P3, PT, R225, RZ, PT ;  /* 0x000000ffe100720b */ /* 0x000fe40003f6d000 */
[----:B------:R-:W-:Y:S02]  /*1a810*/  FSETP.NEU.AND P4, PT, R224, RZ, PT ;  /* 0x000000ffe000720b */ /* 0x000fe40003f8d000 */
[----:B------:R-:W-:-:S02]  /*1a820*/  FSETP.NEU.AND P5, PT, R223, RZ, PT ;  /* 0x000000ffdf00720b */ /* 0x000fc40003fad000 */
[----:B------:R-:W-:Y:S02]  /*1a830*/  FSEL R240, R240, -INF , P0 ;  /* 0xff800000f0f07808 */ /* 0x000fe40000000000 */
[----:B------:R-:W-:Y:S02]  /*1a840*/  FSEL R239, R239, -INF , P1 ;  /* 0xff800000efef7808 */ /* 0x000fe40000800000 */
[----:B------:R-:W-:Y:S02]  /*1a850*/  FSEL R238, R238, -INF , P3 ;  /* 0xff800000eeee7808 */ /* 0x000fe40001800000 */
[----:B------:R-:W-:Y:S02]  /*1a860*/  FSEL R237, R237, -INF , P4 ;  /* 0xff800000eded7808 */ /* 0x000fe40002000000 */
[----:B------:R-:W-:Y:S02]  /*1a870*/  FSEL R232, R232, -INF , P5 ;  /* 0xff800000e8e87808 */ /* 0x000fe40002800000 */
[----:B------:R-:W-:-:S02]  /*1a880*/  FSETP.NEU.AND P0, PT, R222, RZ, PT ;  /* 0x000000ffde00720b */ /* 0x000fc40003f0d000 */
[----:B------:R-:W-:Y:S02]  /*1a890*/  FSETP.NEU.AND P1, PT, R221, RZ, PT ;  /* 0x000000ffdd00720b */ /* 0x000fe40003f2d000 */
[----:B------:R-:W-:Y:S02]  /*1a8a0*/  FSETP.NEU.AND P3, PT, R231, RZ, PT ;  /* 0x000000ffe700720b */ /* 0x000fe40003f6d000 */
[----:B------:R-:W-:Y:S02]  /*1a8b0*/  FSETP.NEU.AND P4, PT, R230, RZ, PT ;  /* 0x000000ffe600720b */ /* 0x000fe40003f8d000 */
[----:B------:R-:W-:Y:S02]  /*1a8c0*/  FSETP.NEU.AND P5, PT, R229, RZ, PT ;  /* 0x000000ffe500720b */ /* 0x000fe40003fad000 */
[----:B------:R-:W-:Y:S02]  /*1a8d0*/  FSEL R233, R233, -INF , P0 ;  /* 0xff800000e9e97808 */ /* 0x000fe40000000000 */
[----:B------:R-:W-:-:S02]  /*1a8e0*/  FSEL R234, R234, -INF , P1 ;  /* 0xff800000eaea7808 */ /* 0x000fc40000800000 */
[----:B------:R-:W-:Y:S02]  /*1a8f0*/  FSEL R235, R235, -INF , P3 ;  /* 0xff800000ebeb7808 */ /* 0x000fe40001800000 */
[----:B------:R-:W-:Y:S02]  /*1a900*/  FSEL R236, R236, -INF , P4 ;  /* 0xff800000ecec7808 */ /* 0x000fe40002000000 */
[----:B------:R-:W-:Y:S01]  /*1a910*/  FSEL R247, R247, -INF , P5 ;  /* 0xff800000f7f77808 */ /* 0x000fe20002800000 */
[----:B------:R-:W-:Y:S01]  /*1a920*/  FFMA R4, R246, 0.69314718246459960938, R140 ;  /* 0x3f317218f6047823 */ /* 0x000fe2000000008c */
[----:B------:R-:W-:Y:S01]  /*1a930*/  LOP3.LUT R2, R166, 0x70, RZ, 0xc0, !PT ;  /* 0x00000070a6027812 */ /* 0x000fe200078ec0ff */
[----:B--2---:R-:W-:Y:S02]  /*1a940*/  FFMA R5, R245, 0.69314718246459960938, R142 ;  /* 0x3f317218f5057823 */ /* 0x004fe4000000008e */
[----:B------:R-:W-:Y:S02]  /*1a950*/  FFMA R6, R244, 0.69314718246459960938, R144 ;  /* 0x3f317218f4067823 */ /* 0x000fe40000000090 */
[----:B------:R-:W-:Y:S01]  /*1a960*/  FFMA R7, R243, 0.69314718246459960938, R146 ;  /* 0x3f317218f3077823 */ /* 0x000fe20000000092 */
[----:B------:R-:W-:Y:S01]  /*1a970*/  BAR.SYNC.DEFER_BLOCKING 0x0 ;  /* 0x0000000000007b1d */ /* 0x000fe20000010000 */
[----:B0-----:R-:W-:-:S02]  /*1a980*/  FFMA R28, R242, 0.69314718246459960938, R148 ;  /* 0x3f317218f21c7823 */ /* 0x001fc40000000094 */
[----:B----4-:R-:W-:Y:S02]  /*1a990*/  FFMA R29, R241, 0.69314718246459960938, R150 ;  /* 0x3f317218f11d7823 */ /* 0x010fe40000000096 */
[----:B------:R-:W-:Y:S02]  /*1a9a0*/  FFMA R30, R240, 0.69314718246459960938, R152 ;  /* 0x3f317218f01e7823 */ /* 0x000fe40000000098 */
[----:B------:R-:W-:Y:S02]  /*1a9b0*/  FFMA R31, R239, 0.69314718246459960938, R154 ;  /* 0x3f317218ef1f7823 */ /* 0x000fe4000000009a */
[----:B-1----:R-:W-:Y:S02]  /*1a9c0*/  FFMA R8, R238, 0.69314718246459960938, R156 ;  /* 0x3f317218ee087823 */ /* 0x002fe4000000009c */
[----:B------:R-:W-:Y:S02]  /*1a9d0*/  FFMA R9, R237, 0.69314718246459960938, R158 ;  /* 0x3f317218ed097823 */ /* 0x000fe4000000009e */
[----:B------:R-:W-:-:S02]  /*1a9e0*/  FFMA R10, R232, 0.69314718246459960938, R160 ;  /* 0x3f317218e80a7823 */ /* 0x000fc400000000a0 */
[----:B------:R-:W-:Y:S02]  /*1a9f0*/  FFMA R11, R233, 0.69314718246459960938, R162 ;  /* 0x3f317218e90b7823 */ /* 0x000fe400000000a2 */
[----:B------:R-:W-:Y:S02]  /*1aa00*/  FFMA R244, R234, 0.69314718246459960938, R164 ;  /* 0x3f317218eaf47823 */ /* 0x000fe400000000a4 */
[----:B------:R-:W-:Y:S02]  /*1aa10*/  FFMA R245, R235, 0.69314718246459960938, R168 ;  /* 0x3f317218ebf57823 */ /* 0x000fe400000000a8 */
[----:B------:R-:W-:Y:S02]  /*1aa20*/  FFMA R246, R236, 0.69314718246459960938, R250 ;  /* 0x3f317218ecf67823 */ /* 0x000fe400000000fa */
[----:B------:R-:W-:Y:S01]  /*1aa30*/  FFMA R247, R247, 0.69314718246459960938, R251 ;  /* 0x3f317218f7f77823 */ /* 0x000fe200000000fb */
[----:B------:R3:W-:Y:S04]  /*1aa40*/  STS.128 [R2], R4 ;  /* 0x0000000402007388 */ /* 0x0007e80000000c00 */
[----:B------:R3:W-:Y:S04]  /*1aa50*/  STS.128 [R2+0x80], R28 ;  /* 0x0000801c02007388 */ /* 0x0007e80000000c00 */
[----:B------:R3:W-:Y:S04]  /*1aa60*/  STS.128 [R2+0x100], R8 ;  /* 0x0001000802007388 */ /* 0x0007e80000000c00 */
[----:B------:R3:W-:Y:S04]  /*1aa70*/  STS.128 [R2+0x180], R244 ;  /* 0x000180f402007388 */ /* 0x0007e80000000c00 */
[----:B------:R-:W-:Y:S06]  /*1aa80*/  BAR.SYNC.DEFER_BLOCKING 0x0 ;  /* 0x0000000000007b1d */ /* 0x000fec0000010000 */
[----:B------:R-:W-:Y:S05]  /*1aa90*/  @P2 EXIT ;  /* 0x000000000000294d */ /* 0x000fea0003800000 */
[----:B---3--:R-:W0:Y:S01]  /*1aaa0*/  S2R R251, SR_CTAID.Y ;  /* 0x0000000000fb7919 */ /* 0x008e220000002600 */
[C---:B------:R-:W-:Y:S01]  /*1aab0*/  SHF.L.U32 R6, R252.reuse, 0x2, RZ ;  /* 0x00000002fc067819 */ /* 0x040fe200000006ff */
[----:B------:R-:W-:-:S02]  /*1aac0*/  IMAD.HI R5, R252, 0x4, RZ ;  /* 0x00000004fc057827 */ /* 0x000fc400078e02ff */
[----:B------:R-:W1:Y:S02]  /*1aad0*/  LDS R7, [R0] ;  /* 0x0000000000077984 */ /* 0x000e640000000800 */
[----:B0-----:R-:W-:-:S04]  /*1aae0*/  IMAD R2, R251, c[0x0][0x1cc], RZ ;  /* 0x00007300fb027a24 */ /* 0x001fc800078e02ff */
[C---:B------:R-:W-:Y:S01]  /*1aaf0*/  IMAD.HI R4, R2.reuse, 0x4, RZ ;  /* 0x0000000402047827 */ /* 0x040fe200078e02ff */
[----:B------:R-:W-:-:S04]  /*1ab00*/  SHF.L.U32 R3, R2, 0x2, RZ ;  /* 0x0000000202037819 */ /* 0x000fc800000006ff */
[----:B------:R-:W-:-:S04]  /*1ab10*/  IADD3 R2, P0, P1, R6, c[0x0][0x180], R3 ;  /* 0x0000600006027a10 */ /* 0x000fc8000791e003 */
[----:B------:R-:W-:-:S05]  /*1ab20*/  IADD3.X R3, R5, c[0x0][0x184], R4, P0, P1 ;  /* 0x0000610005037a10 */ /* 0x000fca00007e2404 */
[----:B-1----:R-:W-:Y:S01]  /*1ab30*/  STG.E [R2.64], R7 ;  /* 0x0000000702007986 */ /* 0x002fe2000c101904 */
[----:B------:R-:W-:Y:S05]  /*1ab40*/  EXIT ;  /* 0x000000000000794d */ /* 0x000fea0003800000 */
.L_x_2:
[----:B------:R-:W-:-:S00]  /*1ab50*/  BRA `(.L_x_2) ;  /* 0xfffffff000007947 */ /* 0x000fc0000383ffff */
[----:B------:R-:W-:-:S00]  /*1ab60*/  NOP ;  /* 0x0000000000007918 */ /* 0x000fc00000000000 */
        /* <DEDUP_REMOVED lines=9> */
.L_x_3:


//--------------------- .nv.global.init           --------------------------
	.section	.nv.global.init,"aw",@progbits
.nv.global.init:
	.type		_$_str,@object
	.size		_$_str,(.L_0 - _$_str)
_$_str:
        /*0000*/ 	.byte	0x5f, 0x5f, 0x43, 0x55, 0x44, 0x41, 0x5f, 0x46, 0x54, 0x5a, 0x00
.L_0:


//--------------------- .nv.shared.attn_fwd       --------------------------
	.section	.nv.shared.attn_fwd,"aw",@nobits
	.sectionflags	@""
	.align	16
